def matmul_kernel(
    a_ptr,
    b_ptr,
    c_ptr,
    M,
    N,
    K,
    stride_am,
    stride_ak,
    stride_bk,
    stride_bn,
    stride_cm,
    stride_cn,
    BLOCK_M: tl.constexpr,
    BLOCK_N: tl.constexpr,
    BLOCK_K: tl.constexpr,
    GROUP_M: tl.constexpr,
):
    pid = tl.program_id(axis=0)
    num_pid_m = tl.cdiv(M, BLOCK_M)
    num_pid_n = tl.cdiv(N, BLOCK_N)
    num_pid_in_group = GROUP_M * num_pid_n
    group_id = pid // num_pid_in_group
    first_pid_m = group_id * GROUP_M
    group_size_m = min(num_pid_m - first_pid_m, GROUP_M)
    pid_m = first_pid_m + ((pid % num_pid_in_group) % group_size_m)
    pid_n = (pid % num_pid_in_group) // group_size_m

    offs_am = (pid_m * BLOCK_M + tl.arange(0, BLOCK_M)) % M
    offs_bn = (pid_n * BLOCK_N + tl.arange(0, BLOCK_N)) % N
    offs_k = tl.arange(0, BLOCK_K)
    a_ptrs = a_ptr + offs_am[:, None] * stride_am + offs_k[None, :] * stride_ak
    b_ptrs = b_ptr + offs_k[:, None] * stride_bk + offs_bn[None, :] * stride_bn

    acc = tl.zeros((BLOCK_M, BLOCK_N), dtype=tl.float32)
    for kk in range(0, tl.cdiv(K, BLOCK_K)):
        a = tl.load(a_ptrs, mask=offs_k[None, :] < K - kk * BLOCK_K, other=0.0)
        b = tl.load(b_ptrs, mask=offs_k[:, None] < K - kk * BLOCK_K, other=0.0)
        acc = tl.dot(a, b, acc)
        a_ptrs += BLOCK_K * stride_ak
        b_ptrs += BLOCK_K * stride_bk

    c = acc.to(c_ptr.dtype.element_ty)
    offs_cm = pid_m * BLOCK_M + tl.arange(0, BLOCK_M)
    offs_cn = pid_n * BLOCK_N + tl.arange(0, BLOCK_N)
    c_ptrs = c_ptr + offs_cm[:, None] * stride_cm + offs_cn[None, :] * stride_cn
    mask = (offs_cm[:, None] < M) & (offs_cn[None, :] < N)
    tl.store(c_ptrs, c, mask=mask)

# config = {"BLOCK_K": 128, "BLOCK_M": 128, "BLOCK_N": 32, "GROUP_M": 8, "arch": "sm_100", "dtype": "fp8e4m3", "num_ctas": 1, "num_stages": 4, "num_warps": 2}
# arch = sm_100


// ===== COMPILED SASS (sm_100a) =====

	.target	sm_100a

	.elftype	@"ET_EXEC"


//--------------------- .note.nv.tkinfo           --------------------------
	.section	.note.nv.tkinfo,"",@"SHT_NOTE"
	.sectionflags	@"SHF_NOTE_NV_TKINFO"
	.tkinfo
        /*0018*/ 	.word	0x00000081
        /*0030*/ 	.string	""
        /*0030*/ 	.string	"ptxas-blackwell"
        /*0030*/ 	.string	"Cuda compilation tools, release 12.9, V12.9.86"
        /*0030*/ 	.string	"Build cuda_12.9.r12.9/compiler.36037853_0"
        /*0030*/ 	.string	"-v  -suppress-debug-info  -lineinfo  -arch sm_100a "



//--------------------- .note.nv.cuver            --------------------------
	.section	.note.nv.cuver,"",@"SHT_NOTE"
	.sectionflags	@"SHF_NOTE_NV_CUVER"
        /*0018*/ 	.short	0x0001
        /*001a*/ 	.short	0x0064
        /*001c*/ 	.short	0x0001
        /*001e*/ 	.short	0x0000
        /*0020*/ 	.short	0x0001
        /*0022*/ 	.short	0x0000


//--------------------- .nv.info                  --------------------------
	.section	.nv.info,"",@"SHT_CUDA_INFO"
	.align	4


	//----- nvinfo : EIATTR_REGCOUNT
	.align		4
        /*0000*/ 	.byte	0x04, 0x2f
        /*0002*/ 	.short	(.L_1 - .L_0)
	.align		4
.L_0:
        /*0004*/ 	.word	index@(matmul_kernel)
        /*0008*/ 	.word	0x00000020


	//----- nvinfo : EIATTR_FRAME_SIZE
	.align		4
.L_1:
        /*000c*/ 	.byte	0x04, 0x11
        /*000e*/ 	.short	(.L_3 - .L_2)
	.align		4
.L_2:
        /*0010*/ 	.word	index@(matmul_kernel)
        /*0014*/ 	.word	0x00001bd8


	//----- nvinfo : EIATTR_MIN_STACK_SIZE
	.align		4
.L_3:
        /*0018*/ 	.byte	0x04, 0x12
        /*001a*/ 	.short	(.L_5 - .L_4)
	.align		4
.L_4:
        /*001c*/ 	.word	index@(matmul_kernel)
        /*0020*/ 	.word	0x00001bd8
.L_5:


//--------------------- .nv.info.matmul_kernel    --------------------------
	.section	.nv.info.matmul_kernel,"",@"SHT_CUDA_INFO"
	.sectionflags	@""
	.align	4


	//----- nvinfo : EIATTR_CUDA_API_VERSION
	.align		4
        /*0000*/ 	.byte	0x04, 0x37
        /*0002*/ 	.short	(.L_7 - .L_6)
.L_6:
        /*0004*/ 	.word	0x00000081


	//----- nvinfo : EIATTR_KPARAM_INFO
	.align		4
.L_7:
        /*0008*/ 	.byte	0x04, 0x17
        /*000a*/ 	.short	(.L_9 - .L_8)
.L_8:
        /*000c*/ 	.word	0x00000000
        /*0010*/ 	.short	0x000d
        /*0012*/ 	.short	0x0048
        /*0014*/ 	.byte	0x00, 0xf4, 0x21, 0x00


	//----- nvinfo : EIATTR_KPARAM_INFO
	.align		4
.L_9:
        /*0018*/ 	.byte	0x04, 0x17
        /*001a*/ 	.short	(.L_11 - .L_10)
.L_10:
        /*001c*/ 	.word	0x00000000
        /*0020*/ 	.short	0x000c
        /*0022*/ 	.short	0x0040
        /*0024*/ 	.byte	0x00, 0xf4, 0x21, 0x00


	//----- nvinfo : EIATTR_KPARAM_INFO
	.align		4
.L_11:
        /*0028*/ 	.byte	0x04, 0x17
        /*002a*/ 	.short	(.L_13 - .L_12)
.L_12:
        /*002c*/ 	.word	0x00000000
        /*0030*/ 	.short	0x000b
        /*0032*/ 	.short	0x0038
        /*0034*/ 	.byte	0x00, 0xf0, 0x11, 0x00


	//----- nvinfo : EIATTR_KPARAM_INFO
	.align		4
.L_13:
        /*0038*/ 	.byte	0x04, 0x17
        /*003a*/ 	.short	(.L_15 - .L_14)
.L_14:
        /*003c*/ 	.word	0x00000000
        /*0040*/ 	.short	0x000a
        /*0042*/ 	.short	0x0034
        /*0044*/ 	.byte	0x00, 0xf0, 0x11, 0x00


	//----- nvinfo : EIATTR_KPARAM_INFO
	.align		4
.L_15:
        /*0048*/ 	.byte	0x04, 0x17
        /*004a*/ 	.short	(.L_17 - .L_16)
.L_16:
        /*004c*/ 	.word	0x00000000
        /*0050*/ 	.short	0x0009
        /*0052*/ 	.short	0x0030
        /*0054*/ 	.byte	0x00, 0xf0, 0x11, 0x00


	//----- nvinfo : EIATTR_KPARAM_INFO
	.align		4
.L_17:
        /*0058*/ 	.byte	0x04, 0x17
        /*005a*/ 	.short	(.L_19 - .L_18)
.L_18:
        /*005c*/ 	.word	0x00000000
        /*0060*/ 	.short	0x0008
        /*0062*/ 	.short	0x002c
        /*0064*/ 	.byte	0x00, 0xf0, 0x11, 0x00


	//----- nvinfo : EIATTR_KPARAM_INFO
	.align		4
.L_19:
        /*0068*/ 	.byte	0x04, 0x17
        /*006a*/ 	.short	(.L_21 - .L_20)
.L_20:
        /*006c*/ 	.word	0x00000000
        /*0070*/ 	.short	0x0007
        /*0072*/ 	.short	0x0028
        /*0074*/ 	.byte	0x00, 0xf0, 0x11, 0x00


	//----- nvinfo : EIATTR_KPARAM_INFO
	.align		4
.L_21:
        /*0078*/ 	.byte	0x04, 0x17
        /*007a*/ 	.short	(.L_23 - .L_22)
.L_22:
        /*007c*/ 	.word	0x00000000
        /*0080*/ 	.short	0x0006
        /*0082*/ 	.short	0x0024
        /*0084*/ 	.byte	0x00, 0xf0, 0x11, 0x00


	//----- nvinfo : EIATTR_KPARAM_INFO
	.align		4
.L_23:
        /*0088*/ 	.byte	0x04, 0x17
        /*008a*/ 	.short	(.L_25 - .L_24)
.L_24:
        /*008c*/ 	.word	0x00000000
        /*0090*/ 	.short	0x0005
        /*0092*/ 	.short	0x0020
        /*0094*/ 	.byte	0x00, 0xf0, 0x11, 0x00


	//----- nvinfo : EIATTR_KPARAM_INFO
	.align		4
.L_25:
        /*0098*/ 	.byte	0x04, 0x17
        /*009a*/ 	.short	(.L_27 - .L_26)
.L_26:
        /*009c*/ 	.word	0x00000000
        /*00a0*/ 	.short	0x0004
        /*00a2*/ 	.short	0x001c
        /*00a4*/ 	.byte	0x00, 0xf0, 0x11, 0x00


	//----- nvinfo : EIATTR_KPARAM_INFO
	.align		4
.L_27:
        /*00a8*/ 	.byte	0x04, 0x17
        /*00aa*/ 	.short	(.L_29 - .L_28)
.L_28:
        /*00ac*/ 	.word	0x00000000
        /*00b0*/ 	.short	0x0003
        /*00b2*/ 	.short	0x0018
        /*00b4*/ 	.byte	0x00, 0xf0, 0x11, 0x00


	//----- nvinfo : EIATTR_KPARAM_INFO
	.align		4
.L_29:
        /*00b8*/ 	.byte	0x04, 0x17
        /*00ba*/ 	.short	(.L_31 - .L_30)
.L_30:
        /*00bc*/ 	.word	0x00000000
        /*00c0*/ 	.short	0x0002
        /*00c2*/ 	.short	0x0010
        /*00c4*/ 	.byte	0x00, 0xf4, 0x21, 0x00


	//----- nvinfo : EIATTR_KPARAM_INFO
	.align		4
.L_31:
        /*00c8*/ 	.byte	0x04, 0x17
        /*00ca*/ 	.short	(.L_33 - .L_32)
.L_32:
        /*00cc*/ 	.word	0x00000000
        /*00d0*/ 	.short	0x0001
        /*00d2*/ 	.short	0x0008
        /*00d4*/ 	.byte	0x00, 0xf4, 0x21, 0x00


	//----- nvinfo : EIATTR_KPARAM_INFO
	.align		4
.L_33:
        /*00d8*/ 	.byte	0x04, 0x17
        /*00da*/ 	.short	(.L_35 - .L_34)
.L_34:
        /*00dc*/ 	.word	0x00000000
        /*00e0*/ 	.short	0x0000
        /*00e2*/ 	.short	0x0000
        /*00e4*/ 	.byte	0x00, 0xf4, 0x21, 0x00


	//----- nvinfo : EIATTR_SPARSE_MMA_MASK
	.align		4
.L_35:
        /*00e8*/ 	.byte	0x03, 0x50
        /*00ea*/ 	.short	0x0000


	//----- nvinfo : EIATTR_MAXREG_COUNT
	.align		4
        /*00ec*/ 	.byte	0x03, 0x1b
        /*00ee*/ 	.short	0x00ff


	//----- nvinfo : EIATTR_NUM_BARRIERS
	.align		4
        /*00f0*/ 	.byte	0x02, 0x4c
        /*00f2*/ 	.byte	0x01
	.zero		1


	//----- nvinfo : EIATTR_ANNOTATIONS
	.align		4
        /*00f4*/ 	.byte	0x04, 0x55
        /*00f6*/ 	.short	(.L_37 - .L_36)


	//   ....[0]....
.L_36:
        /*00f8*/ 	.word	0x00000001
        /*00fc*/ 	.byte	0x50, 0x00, 0x00, 0x00, 0x01, 0x00, 0x00, 0x00, 0x90, 0x00, 0x00, 0x00, 0x01, 0x00, 0x00, 0x00
        /* <DEDUP_REMOVED lines=2913> */
        /*b71c*/ 	.byte	0xa0, 0xc5, 0x02, 0x00


	//----- nvinfo : EIATTR_VRC_CTA_INIT_COUNT
	.align		4
.L_37:
        /*b720*/ 	.byte	0x02, 0x4a
	.zero		1
	.zero		1


	//----- nvinfo : EIATTR_EXIT_INSTR_OFFSETS
	.align		4
        /*b724*/ 	.byte	0x04, 0x1c
        /*b726*/ 	.short	(.L_39 - .L_38)


	//   ....[0]....
.L_38:
        /*b728*/ 	.word	0x0002d670


	//   ....[1]....
        /*b72c*/ 	.word	0x0002d690


	//----- nvinfo : EIATTR_REQNTID
	.align		4
.L_39:
        /*b730*/ 	.byte	0x04, 0x10
        /*b732*/ 	.short	(.L_41 - .L_40)
.L_40:
        /*b734*/ 	.word	0x00000040
        /*b738*/ 	.word	0x00000001
        /*b73c*/ 	.word	0x00000001


	//----- nvinfo : EIATTR_CBANK_PARAM_SIZE
	.align		4
.L_41:
        /*b740*/ 	.byte	0x03, 0x19
        /*b742*/ 	.short	0x0050


	//----- nvinfo : EIATTR_PARAM_CBANK
	.align		4
        /*b744*/ 	.byte	0x04, 0x0a
        /*b746*/ 	.short	(.L_43 - .L_42)
	.align		4
.L_42:
        /*b748*/ 	.word	index@(.nv.constant0.matmul_kernel)
        /*b74c*/ 	.short	0x0380
        /*b74e*/ 	.short	0x0050


	//----- nvinfo : EIATTR_SW_WAR
	.align		4
.L_43:
        /*b750*/ 	.byte	0x04, 0x36
        /*b752*/ 	.short	(.L_45 - .L_44)
.L_44:
        /*b754*/ 	.word	0x00000008
.L_45:


//--------------------- .nv.compat                --------------------------
	.section	.nv.compat,"",@"SHT_CUDA_COMPAT_INFO"
	.align	4
        /*0000*/ 	.byte	0x02, 0x02, 0x02, 0x00, 0x02, 0x05, 0x05, 0x00, 0x02, 0x03, 0x00, 0x00, 0x02, 0x06, 0x01, 0x00


//--------------------- .nv.callgraph             --------------------------
	.section	.nv.callgraph,"",@"SHT_CUDA_CALLGRAPH"
	.align	4
	.sectionentsize	8
	.align		4
        /*0000*/ 	.word	0x00000000
	.align		4
        /*0004*/ 	.word	0xffffffff
	.align		4
        /*0008*/ 	.word	0x00000000
	.align		4
        /*000c*/ 	.word	0xfffffffe
	.align		4
        /*0010*/ 	.word	0x00000000
	.align		4
        /*0014*/ 	.word	0xfffffffd
	.align		4
        /*0018*/ 	.word	0x00000000
	.align		4
        /*001c*/ 	.word	0xfffffffc


//--------------------- .text.matmul_kernel       --------------------------
	.section	.text.matmul_kernel,"ax",@progbits
	.align	128
        .global         matmul_kernel
        .type           matmul_kernel,@function
        .size           matmul_kernel,(.L_x_3 - matmul_kernel)
        .other          matmul_kernel,@"STO_CUDA_ENTRY STV_DEFAULT"
matmul_kernel:
.text.matmul_kernel:
[----:B------:R-:W0:Y:S08]  /*0000*/  LDC R1, c[0x0][0x37c] ;  /* 0x0000df00ff017b82 */ /* 0x000e300000000800 */
[----:B------:R-:W1:Y:S01]  /*0010*/  LDC.64 R2, c[0x0][0x398] ;  /* 0x0000e600ff027b82 */ /* 0x000e620000000a00 */
[----:B0-----:R-:W-:Y:S01]  /*0020*/  VIADD R1, R1, 0xffffe428 ;  /* 0xffffe42801017836 */ /* 0x001fe20000000000 */
[----:B------:R-:W0:Y:S01]  /*0030*/  S2R R17, SR_TID.X ;  /* 0x0000000000117919 */ /* 0x000e220000002100 */
[----:B------:R-:W2:Y:S03]  /*0040*/  LDCU UR10, c[0x0][0x3a0] ;  /* 0x00007400ff0a77ac */ /* 0x000ea60008000800 */
[----:B------:R-:W-:Y:S01]  /*0050*/  STL [R1+0x250], RZ ;  /* 0x000250ff01007387 */ /* 0x000fe20000100800 */
[----:B------:R-:W-:Y:S01]  /*0060*/  UMOV UR4, 0x400 ;  /* 0x0000040000047882 */ /* 0x000fe20000000000 */
[----:B------:R-:W3:Y:S01]  /*0070*/  S2UR UR5, SR_CgaCtaId ;  /* 0x00000000000579c3 */ /* 0x000ee20000008800 */
[----:B------:R-:W4:Y:S01]  /*0080*/  LDCU.64 UR42, c[0x0][0x358] ;  /* 0x00006b00ff2a77ac */ /* 0x000f220008000a00 */
[----:B------:R-:W-:Y:S04]  /*0090*/  STL [R1+0x254], RZ ;  /* 0x000254ff01007387 */ /* 0x000fe80000100800 */
[----:B------:R-:W-:Y:S04]  /*00a0*/  STL [R1+0x258], RZ ;  /* 0x000258ff01007387 */ /* 0x000fe80000100800 */
[----:B------:R-:W-:Y:S01]  /*00b0*/  STL [R1+0x25c], RZ ;  /* 0x00025cff01007387 */ /* 0x000fe20000100800 */
[----:B--2---:R-:W-:-:S03]  /*00c0*/  UIADD3 UR10, UPT, UPT, UR10, 0x7f, URZ ;  /* 0x0000007f0a0a7890 */ /* 0x004fc6000fffe0ff */
[----:B------:R-:W-:Y:S01]  /*00d0*/  STL [R1+0x240], RZ ;  /* 0x000240ff01007387 */ /* 0x000fe20000100800 */
[----:B-1----:R-:W-:Y:S01]  /*00e0*/  VIADD R0, R3, 0x1f ;  /* 0x0000001f03007836 */ /* 0x002fe20000000000 */
[----:B------:R-:W-:Y:S02]  /*00f0*/  UISETP.GE.AND UP0, UPT, UR10, 0x80, UPT ;  /* 0x000000800a00788c */ /* 0x000fe4000bf06270 */
[----:B------:R-:W-:Y:S02]  /*0100*/  STL [R1+0x244], RZ ;  /* 0x000244ff01007387 */ /* 0x000fe40000100800 */
[----:B------:R-:W-:Y:S02]  /*0110*/  SHF.R.S32.HI R5, RZ, 0x1f, R0 ;  /* 0x0000001fff057819 */ /* 0x000fe40000011400 */
[----:B------:R-:W-:Y:S01]  /*0120*/  STL [R1+0x248], RZ ;  /* 0x000248ff01007387 */ /* 0x000fe20000100800 */
[----:B---3--:R-:W-:Y:S01]  /*0130*/  ULEA UR4, UR5, UR4, 0x18 ;  /* 0x0000000405047291 */ /* 0x008fe2000f8ec0ff */
[----:B------:R-:W-:-:S02]  /*0140*/  LEA.HI R5, R5, R0, RZ, 0x5 ;  /* 0x0000000005057211 */ /* 0x000fc400078f28ff */
[----:B------:R-:W-:Y:S02]  /*0150*/  STL [R1+0x24c], RZ ;  /* 0x00024cff01007387 */ /* 0x000fe40000100800 */
[----:B------:R-:W-:Y:S02]  /*0160*/  SHF.R.S32.HI R0, RZ, 0x5, R5 ;  /* 0x00000005ff007819 */ /* 0x000fe40000011405 */
[----:B------:R-:W-:Y:S03]  /*0170*/  STL [R1+0x230], RZ ;  /* 0x000230ff01007387 */ /* 0x000fe60000100800 */
[----:B------:R-:W-:Y:S01]  /*0180*/  IMAD.SHL.U32 R0, R0, 0x8, RZ ;  /* 0x0000000800007824 */ /* 0x000fe200078e00ff */
[----:B------:R-:W1:Y:S04]  /*0190*/  S2R R5, SR_CTAID.X ;  /* 0x0000000000057919 */ /* 0x000e680000002500 */
[-C--:B------:R-:W-:Y:S01]  /*01a0*/  IABS R9, R0.reuse ;  /* 0x0000000000097213 */ /* 0x080fe20000000000 */
[----:B------:R-:W-:Y:S01]  /*01b0*/  STL [R1+0x234], RZ ;  /* 0x000234ff01007387 */ /* 0x000fe20000100800 */
[----:B------:R-:W-:-:S02]  /*01c0*/  IABS R12, R0 ;  /* 0x00000000000c7213 */ /* 0x000fc40000000000 */
[----:B------:R-:W2:Y:S01]  /*01d0*/  I2F.RP R4, R9 ;  /* 0x0000000900047306 */ /* 0x000ea20000209400 */
[----:B------:R-:W-:Y:S04]  /*01e0*/  STL [R1+0x238], RZ ;  /* 0x000238ff01007387 */ /* 0x000fe80000100800 */
[----:B------:R-:W-:Y:S04]  /*01f0*/  STL [R1+0x23c], RZ ;  /* 0x00023cff01007387 */ /* 0x000fe80000100800 */
[----:B------:R-:W-:Y:S04]  /*0200*/  STL [R1+0x1c0], RZ ;  /* 0x0001c0ff01007387 */ /* 0x000fe80000100800 */
[----:B------:R-:W-:Y:S01]  /*0210*/  STL [R1+0x1c4], RZ ;  /* 0x0001c4ff01007387 */ /* 0x000fe20000100800 */
[----:B--2---:R-:W2:Y:S03]  /*0220*/  MUFU.RCP R4, R4 ;  /* 0x0000000400047308 */ /* 0x004ea60000001000 */
[----:B------:R-:W-:Y:S04]  /*0230*/  STL [R1+0x1c8], RZ ;  /* 0x0001c8ff01007387 */ /* 0x000fe80000100800 */
[----:B------:R-:W-:Y:S01]  /*0240*/  STL [R1+0x1cc], RZ ;  /* 0x0001ccff01007387 */ /* 0x000fe20000100800 */
[----:B-1----:R-:W-:-:S03]  /*0250*/  IABS R10, R5 ;  /* 0x00000005000a7213 */ /* 0x002fc60000000000 */
[----:B------:R-:W-:Y:S04]  /*0260*/  STL [R1+0x220], RZ ;  /* 0x000220ff01007387 */ /* 0x000fe80000100800 */
[----:B------:R-:W-:Y:S01]  /*0270*/  STL [R1+0x224], RZ ;  /* 0x000224ff01007387 */ /* 0x000fe20000100800 */
[----:B--2---:R-:W-:-:S03]  /*0280*/  VIADD R6, R4, 0xffffffe ;  /* 0x0ffffffe04067836 */ /* 0x004fc60000000000 */
[----:B------:R-:W-:Y:S01]  /*0290*/  STL [R1+0x228], RZ ;  /* 0x000228ff01007387 */ /* 0x000fe20000100800 */
[----:B------:R-:W-:Y:S01]  /*02a0*/  IMAD.MOV R4, RZ, RZ, -R12 ;  /* 0x000000ffff047224 */ /* 0x000fe200078e0a0c */
[----:B------:R1:W2:Y:S02]  /*02b0*/  F2I.FTZ.U32.TRUNC.NTZ R7, R6 ;  /* 0x0000000600077305 */ /* 0x0002a4000021f000 */
[----:B------:R-:W-:Y:S04]  /*02c0*/  STL [R1+0x22c], RZ ;  /* 0x00022cff01007387 */ /* 0x000fe80000100800 */
[----:B------:R-:W-:Y:S01]  /*02d0*/  STL [R1+0x210], RZ ;  /* 0x000210ff01007387 */ /* 0x000fe20000100800 */
[----:B-1----:R-:W-:-:S03]  /*02e0*/  IMAD.MOV.U32 R6, RZ, RZ, RZ ;  /* 0x000000ffff067224 */ /* 0x002fc600078e00ff */
[----:B------:R-:W-:Y:S04]  /*02f0*/  STL [R1+0x214], RZ ;  /* 0x000214ff01007387 */ /* 0x000fe80000100800 */
[----:B------:R-:W-:Y:S01]  /*0300*/  STL [R1+0x218], RZ ;  /* 0x000218ff01007387 */ /* 0x000fe20000100800 */
[----:B--2---:R-:W-:-:S03]  /*0310*/  IMAD.MOV R8, RZ, RZ, -R7 ;  /* 0x000000ffff087224 */ /* 0x004fc600078e0a07 */
[----:B------:R-:W-:Y:S01]  /*0320*/  STL [R1+0x21c], RZ ;  /* 0x00021cff01007387 */ /* 0x000fe20000100800 */
[----:B------:R-:W-:Y:S02]  /*0330*/  IMAD R11, R8, R9, RZ ;  /* 0x00000009080b7224 */ /* 0x000fe400078e02ff */
[----:B------:R-:W-:Y:S01]  /*0340*/  IMAD.MOV.U32 R8, RZ, RZ, R10 ;  /* 0x000000ffff087224 */ /* 0x000fe200078e000a */
[----:B------:R-:W-:Y:S01]  /*0350*/  STL [R1+0x200], RZ ;  /* 0x000200ff01007387 */ /* 0x000fe20000100800 */
[----:B------:R-:W-:-:S03]  /*0360*/  IMAD.HI.U32 R7, R7, R11, R6 ;  /* 0x0000000b07077227 */ /* 0x000fc600078e0006 */
[----:B------:R-:W-:Y:S03]  /*0370*/  STL [R1+0x204], RZ ;  /* 0x000204ff01007387 */ /* 0x000fe60000100800 */
[----:B------:R-:W-:Y:S01]  /*0380*/  IMAD.HI.U32 R7, R7, R8, RZ ;  /* 0x0000000807077227 */ /* 0x000fe200078e00ff */
[----:B------:R-:W-:Y:S03]  /*0390*/  STL [R1+0x208], RZ ;  /* 0x000208ff01007387 */ /* 0x000fe60000100800 */
[----:B------:R-:W-:Y:S01]  /*03a0*/  IMAD R4, R7, R4, R8 ;  /* 0x0000000407047224 */ /* 0x000fe200078e0208 */
[----:B------:R-:W-:Y:S04]  /*03b0*/  STL [R1+0x20c], RZ ;  /* 0x00020cff01007387 */ /* 0x000fe80000100800 */
[----:B------:R-:W-:Y:S01]  /*03c0*/  ISETP.GT.U32.AND P1, PT, R9, R4, PT ;  /* 0x000000040900720c */ /* 0x000fe20003f24070 */
[----:B------:R-:W-:Y:S04]  /*03d0*/  STL [R1+0x110], RZ ;  /* 0x000110ff01007387 */ /* 0x000fe80000100800 */
[----:B------:R-:W-:Y:S04]  /*03e0*/  STL [R1+0x114], RZ ;  /* 0x000114ff01007387 */ /* 0x000fe80000100800 */
[----:B------:R-:W-:Y:S04]  /*03f0*/  STL [R1+0x118], RZ ;  /* 0x000118ff01007387 */ /* 0x000fe80000100800 */
[----:B------:R-:W-:Y:S01]  /*0400*/  @!P1 IMAD.IADD R4, R4, 0x1, -R9 ;  /* 0x0000000104049824 */ /* 0x000fe200078e0a09 */
[----:B------:R-:W-:Y:S01]  /*0410*/  STL [R1+0x11c], RZ ;  /* 0x00011cff01007387 */ /* 0x000fe20000100800 */
[----:B------:R-:W-:Y:S01]  /*0420*/  @!P1 VIADD R7, R7, 0x1 ;  /* 0x0000000107079836 */ /* 0x000fe20000000000 */
[----:B------:R-:W-:-:S02]  /*0430*/  ISETP.NE.AND P1, PT, R0, RZ, PT ;  /* 0x000000ff0000720c */ /* 0x000fc40003f25270 */
[----:B------:R-:W-:Y:S01]  /*0440*/  ISETP.GE.U32.AND P0, PT, R4, R9, PT ;  /* 0x000000090400720c */ /* 0x000fe20003f06070 */
[----:B------:R-:W-:Y:S01]  /*0450*/  STL [R1+0x1f0], RZ ;  /* 0x0001f0ff01007387 */ /* 0x000fe20000100800 */
[----:B------:R-:W-:-:S03]  /*0460*/  LOP3.LUT R4, R5, R0, RZ, 0x3c, !PT ;  /* 0x0000000005047212 */ /* 0x000fc600078e3cff */
[----:B------:R-:W-:Y:S01]  /*0470*/  STL [R1+0x1f4], RZ ;  /* 0x0001f4ff01007387 */ /* 0x000fe20000100800 */
[----:B------:R-:W-:Y:S01]  /*0480*/  ISETP.GE.AND P2, PT, R4, RZ, PT ;  /* 0x000000ff0400720c */ /* 0x000fe20003f46270 */
[----:B------:R-:W-:Y:S02]  /*0490*/  VIADD R4, R2, 0x7f ;  /* 0x0000007f02047836 */ /* 0x000fe40000000000 */
[----:B------:R-:W-:Y:S04]  /*04a0*/  STL [R1+0x1f8], RZ ;  /* 0x0001f8ff01007387 */ /* 0x000fe80000100800 */
[----:B------:R-:W-:Y:S01]  /*04b0*/  @P0 VIADD R7, R7, 0x1 ;  /* 0x0000000107070836 */ /* 0x000fe20000000000 */
[----:B------:R-:W-:Y:S03]  /*04c0*/  STL [R1+0x1fc], RZ ;  /* 0x0001fcff01007387 */ /* 0x000fe60000100800 */
[----:B------:R-:W-:Y:S01]  /*04d0*/  IMAD.MOV.U32 R6, RZ, RZ, R7 ;  /* 0x000000ffff067224 */ /* 0x000fe200078e0007 */
[----:B------:R-:W-:Y:S01]  /*04e0*/  SHF.R.S32.HI R7, RZ, 0x1f, R4 ;  /* 0x0000001fff077819 */ /* 0x000fe20000011404 */
[----:B------:R-:W-:Y:S02]  /*04f0*/  STL [R1+0x1e0], RZ ;  /* 0x0001e0ff01007387 */ /* 0x000fe40000100800 */
[----:B------:R-:W-:Y:S01]  /*0500*/  @!P2 IMAD.MOV R6, RZ, RZ, -R6 ;  /* 0x000000ffff06a224 */ /* 0x000fe200078e0a06 */
[----:B------:R-:W-:Y:S01]  /*0510*/  @!P1 LOP3.LUT R6, RZ, R0, RZ, 0x33, !PT ;  /* 0x00000000ff069212 */ /* 0x000fe200078e33ff */
[----:B------:R-:W-:Y:S01]  /*0520*/  STL [R1+0x1e4], RZ ;  /* 0x0001e4ff01007387 */ /* 0x000fe20000100800 */
[----:B------:R-:W-:-:S03]  /*0530*/  LEA.HI R7, R7, R4, RZ, 0x7 ;  /* 0x0000000407077211 */ /* 0x000fc600078f38ff */
[----:B------:R-:W-:Y:S01]  /*0540*/  IMAD.SHL.U32 R4, R6, 0x8, RZ ;  /* 0x0000000806047824 */ /* 0x000fe200078e00ff */
[----:B------:R-:W-:Y:S01]  /*0550*/  STL [R1+0x1e8], RZ ;  /* 0x0001e8ff01007387 */ /* 0x000fe20000100800 */
[----:B------:R-:W-:-:S03]  /*0560*/  IMAD.MOV R6, RZ, RZ, -R6 ;  /* 0x000000ffff067224 */ /* 0x000fc600078e0a06 */
[----:B------:R-:W-:Y:S01]  /*0570*/  LEA.HI.SX32 R7, R7, -R4, 0x19 ;  /* 0x8000000407077211 */ /* 0x000fe200078fcaff */
[----:B------:R-:W-:Y:S01]  /*0580*/  IMAD R13, R0, R6, R5 ;  /* 0x00000006000d7224 */ /* 0x000fe200078e0205 */
[----:B------:R-:W-:Y:S01]  /*0590*/  STL [R1+0x1ec], RZ ;  /* 0x0001ecff01007387 */ /* 0x000fe20000100800 */
[----:B------:R-:W-:Y:S01]  /*05a0*/  IMAD.MOV.U32 R6, RZ, RZ, RZ ;  /* 0x000000ffff067224 */ /* 0x000fe200078e00ff */
[----:B------:R-:W-:Y:S02]  /*05b0*/  VIMNMX R8, PT, PT, R7, 0x8, PT ;  /* 0x0000000807087848 */ /* 0x000fe40003fe0100 */
[----:B------:R-:W-:Y:S02]  /*05c0*/  STL [R1+0x1d0], RZ ;  /* 0x0001d0ff01007387 */ /* 0x000fe40000100800 */
[-C--:B------:R-:W-:Y:S02]  /*05d0*/  IABS R10, R8.reuse ;  /* 0x00000008000a7213 */ /* 0x080fe40000000000 */
[----:B------:R-:W-:Y:S01]  /*05e0*/  IABS R0, R8 ;  /* 0x0000000800007213 */ /* 0x000fe20000000000 */
[----:B------:R-:W-:Y:S01]  /*05f0*/  STL [R1+0x1d4], RZ ;  /* 0x0001d4ff01007387 */ /* 0x000fe20000100800 */
[----:B------:R-:W1:Y:S03]  /*0600*/  I2F.RP R9, R10 ;  /* 0x0000000a00097306 */ /* 0x000e660000209400 */
[----:B------:R-:W-:Y:S04]  /*0610*/  STL [R1+0x1d8], RZ ;  /* 0x0001d8ff01007387 */ /* 0x000fe80000100800 */
[----:B------:R-:W-:Y:S04]  /*0620*/  STL [R1+0x1dc], RZ ;  /* 0x0001dcff01007387 */ /* 0x000fe80000100800 */
[----:B------:R-:W-:Y:S01]  /*0630*/  STL [R1+0x260], RZ ;  /* 0x000260ff01007387 */ /* 0x000fe20000100800 */
[----:B-1----:R-:W1:Y:S03]  /*0640*/  MUFU.RCP R9, R9 ;  /* 0x0000000900097308 */ /* 0x002e660000001000 */
[----:B------:R-:W-:Y:S04]  /*0650*/  STL [R1+0x264], RZ ;  /* 0x000264ff01007387 */ /* 0x000fe80000100800 */
[----:B------:R-:W-:Y:S04]  /*0660*/  STL [R1+0x268], RZ ;  /* 0x000268ff01007387 */ /* 0x000fe80000100800 */
[----:B------:R-:W-:Y:S04]  /*0670*/  STL [R1+0x26c], RZ ;  /* 0x00026cff01007387 */ /* 0x000fe80000100800 */
[----:B------:R-:W-:Y:S01]  /*0680*/  STL [R1+0xd0], RZ ;  /* 0x0000d0ff01007387 */ /* 0x000fe20000100800 */
[----:B-1----:R-:W-:-:S03]  /*0690*/  VIADD R7, R9, 0xffffffe ;  /* 0x0ffffffe09077836 */ /* 0x002fc60000000000 */
[----:B------:R-:W-:Y:S01]  /*06a0*/  STL [R1+0xd4], RZ ;  /* 0x0000d4ff01007387 */ /* 0x000fe20000100800 */
[----:B0-----:R-:W-:-:S03]  /*06b0*/  LOP3.LUT R9, R17, 0x3f, RZ, 0xc0, !PT ;  /* 0x0000003f11097812 */ /* 0x001fc600078ec0ff */
[----:B------:R-:W-:Y:S01]  /*06c0*/  STL [R1+0xd8], RZ ;  /* 0x0000d8ff01007387 */ /* 0x000fe20000100800 */
[----:B------:R-:W0:Y:S03]  /*06d0*/  F2I.FTZ.U32.TRUNC.NTZ R7, R7 ;  /* 0x0000000700077305 */ /* 0x000e26000021f000 */
[----:B------:R-:W-:Y:S04]  /*06e0*/  STL [R1+0xdc], RZ ;  /* 0x0000dcff01007387 */ /* 0x000fe80000100800 */
[----:B------:R-:W-:Y:S04]  /*06f0*/  STL [R1+0xf0], RZ ;  /* 0x0000f0ff01007387 */ /* 0x000fe80000100800 */
[----:B------:R-:W-:Y:S01]  /*0700*/  STL [R1+0xf4], RZ ;  /* 0x0000f4ff01007387 */ /* 0x000fe20000100800 */
[----:B0-----:R-:W-:-:S03]  /*0710*/  IMAD.MOV R11, RZ, RZ, -R7 ;  /* 0x000000ffff0b7224 */ /* 0x001fc600078e0a07 */
[----:B------:R-:W-:Y:S01]  /*0720*/  STL [R1+0xf8], RZ ;  /* 0x0000f8ff01007387 */ /* 0x000fe20000100800 */
[----:B------:R-:W-:Y:S01]  /*0730*/  IMAD.MOV.U32 R5, RZ, RZ, R11 ;  /* 0x000000ffff057224 */ /* 0x000fe200078e000b */
[----:B------:R-:W-:Y:S02]  /*0740*/  IABS R11, R13 ;  /* 0x0000000d000b7213 */ /* 0x000fe40000000000 */
[----:B------:R-:W-:Y:S01]  /*0750*/  STL [R1+0xfc], RZ ;  /* 0x0000fcff01007387 */ /* 0x000fe20000100800 */
[----:B------:R-:W-:-:S03]  /*0760*/  IMAD R5, R5, R10, RZ ;  /* 0x0000000a05057224 */ /* 0x000fc600078e02ff */
[----:B------:R-:W-:Y:S01]  /*0770*/  STL [R1+0xe0], RZ ;  /* 0x0000e0ff01007387 */ /* 0x000fe20000100800 */
[----:B------:R-:W-:-:S03]  /*0780*/  IMAD.HI.U32 R6, R7, R5, R6 ;  /* 0x0000000507067227 */ /* 0x000fc600078e0006 */
[----:B------:R-:W-:Y:S01]  /*0790*/  STL [R1+0xe4], RZ ;  /* 0x0000e4ff01007387 */ /* 0x000fe20000100800 */
[----:B------:R-:W-:Y:S02]  /*07a0*/  IMAD.MOV R5, RZ, RZ, -R0 ;  /* 0x000000ffff057224 */ /* 0x000fe400078e0a00 */
        /* <DEDUP_REMOVED lines=12> */
[----:B------:R-:W-:Y:S02]  /*0870*/  ISETP.GE.U32.AND P0, PT, R5, R10, PT ;  /* 0x0000000a0500720c */ /* 0x000fe40003f06070 */
[----:B------:R-:W-:-:S04]  /*0880*/  LOP3.LUT R5, R13, R8, RZ, 0x3c, !PT ;  /* 0x000000080d057212 */ /* 0x000fc800078e3cff */
[----:B------:R-:W-:-:S07]  /*0890*/  ISETP.GE.AND P2, PT, R5, RZ, PT ;  /* 0x000000ff0500720c */ /* 0x000fce0003f46270 */
[----:B------:R-:W-:-:S06]  /*08a0*/  @P0 VIADD R0, R0, 0x1 ;  /* 0x0000000100000836 */ /* 0x000fcc0000000000 */
[----:B------:R-:W-:Y:S01]  /*08b0*/  @!P2 IMAD.MOV R0, RZ, RZ, -R0 ;  /* 0x000000ffff00a224 */ /* 0x000fe200078e0a00 */
[----:B------:R-:W-:-:S05]  /*08c0*/  @!P1 LOP3.LUT R0, RZ, R8, RZ, 0x33, !PT ;  /* 0x00000008ff009212 */ /* 0x000fca00078e33ff */
[----:B------:R-:W-:Y:S02]  /*08d0*/  IMAD.MOV R5, RZ, RZ, -R0 ;  /* 0x000000ffff057224 */ /* 0x000fe400078e0a00 */
[----:B------:R-:W-:Y:S02]  /*08e0*/  IMAD.SHL.U32 R12, R0, 0x20, RZ ;  /* 0x00000020000c7824 */ /* 0x000fe400078e00ff */
[----:B------:R-:W-:Y:S02]  /*08f0*/  IMAD R5, R8, R5, R13 ;  /* 0x0000000508057224 */ /* 0x000fe400078e020d */
[----:B------:R-:W-:Y:S01]  /*0900*/  VIADD R0, R12, 0x1 ;  /* 0x000000010c007836 */ /* 0x000fe20000000000 */
[----:B------:R-:W-:Y:S01]  /*0910*/  STL [R1+0x4f0], R12 ;  /* 0x0004f00c01007387 */ /* 0x000fe20000100800 */
[----:B------:R-:W-:Y:S02]  /*0920*/  IMAD.IADD R4, R4, 0x1, R5 ;  /* 0x0000000104047824 */ /* 0x000fe400078e0205 */
[C---:B------:R-:W-:Y:S01]  /*0930*/  VIADD R6, R12.reuse, 0x2 ;  /* 0x000000020c067836 */ /* 0x040fe20000000000 */
[----:B------:R0:W-:Y:S01]  /*0940*/  STL [R1+0x48], R0 ;  /* 0x0000480001007387 */ /* 0x0001e20000100800 */
[----:B------:R-:W-:-:S02]  /*0950*/  VIADD R5, R12, 0x3 ;  /* 0x000000030c057836 */ /* 0x000fc40000000000 */
[C---:B------:R-:W-:Y:S01]  /*0960*/  VIADD R29, R12.reuse, 0xe ;  /* 0x0000000e0c1d7836 */ /* 0x040fe20000000000 */
[----:B------:R1:W-:Y:S01]  /*0970*/  STL [R1+0x44], R6 ;  /* 0x0000440601007387 */ /* 0x0003e20000100800 */
[C---:B------:R-:W-:Y:S02]  /*0980*/  VIADD R26, R12.reuse, 0xf ;  /* 0x0000000f0c1a7836 */ /* 0x040fe40000000000 */
[C---:B------:R-:W-:Y:S01]  /*0990*/  VIADD R25, R12.reuse, 0x10 ;  /* 0x000000100c197836 */ /* 0x040fe20000000000 */
[----:B------:R2:W-:Y:S01]  /*09a0*/  STL [R1+0x40], R5 ;  /* 0x0000400501007387 */ /* 0x0005e20000100800 */
[C---:B------:R-:W-:Y:S02]  /*09b0*/  VIADD R24, R12.reuse, 0x11 ;  /* 0x000000110c187836 */ /* 0x040fe40000000000 */
[C---:B0-----:R-:W-:Y:S02]  /*09c0*/  VIADD R0, R12.reuse, 0x4 ;  /* 0x000000040c007836 */ /* 0x041fe40000000000 */
[----:B------:R-:W-:-:S02]  /*09d0*/  VIADD R23, R12, 0x12 ;  /* 0x000000120c177836 */ /* 0x000fc40000000000 */
[C---:B-1----:R-:W-:Y:S01]  /*09e0*/  VIADD R6, R12.reuse, 0x5 ;  /* 0x000000050c067836 */ /* 0x042fe20000000000 */
[----:B------:R0:W-:Y:S01]  /*09f0*/  STL [R1+0x3c], R0 ;  /* 0x00003c0001007387 */ /* 0x0001e20000100800 */
[C---:B------:R-:W-:Y:S02]  /*0a00*/  VIADD R22, R12.reuse, 0x13 ;  /* 0x000000130c167836 */ /* 0x040fe40000000000 */
[C---:B--2---:R-:W-:Y:S01]  /*0a10*/  VIADD R5, R12.reuse, 0x6 ;  /* 0x000000060c057836 */ /* 0x044fe20000000000 */
[----:B------:R1:W-:Y:S01]  /*0a20*/  STL [R1+0x38], R6 ;  /* 0x0000380601007387 */ /* 0x0003e20000100800 */
[C---:B------:R-:W-:Y:S02]  /*0a30*/  VIADD R21, R12.reuse, 0x14 ;  /* 0x000000140c157836 */ /* 0x040fe40000000000 */
[C---:B------:R-:W-:Y:S01]  /*0a40*/  VIADD R20, R12.reuse, 0x15 ;  /* 0x000000150c147836 */ /* 0x040fe20000000000 */
[----:B------:R2:W-:Y:S01]  /*0a50*/  STL [R1+0x34], R5 ;  /* 0x0000340501007387 */ /* 0x0005e20000100800 */
[----:B------:R-:W-:-:S02]  /*0a60*/  VIADD R15, R12, 0x16 ;  /* 0x000000160c0f7836 */ /* 0x000fc40000000000 */
[C---:B0-----:R-:W-:Y:S02]  /*0a70*/  VIADD R0, R12.reuse, 0x7 ;  /* 0x000000070c007836 */ /* 0x041fe40000000000 */
[C---:B------:R-:W-:Y:S02]  /*0a80*/  VIADD R14, R12.reuse, 0x17 ;  /* 0x000000170c0e7836 */ /* 0x040fe40000000000 */
[C---:B-1----:R-:W-:Y:S01]  /*0a90*/  VIADD R6, R12.reuse, 0x8 ;  /* 0x000000080c067836 */ /* 0x042fe20000000000 */
[----:B------:R0:W-:Y:S01]  /*0aa0*/  STL [R1+0x30], R0 ;  /* 0x0000300001007387 */ /* 0x0001e20000100800 */
[C---:B------:R-:W-:Y:S02]  /*0ab0*/  VIADD R13, R12.reuse, 0x18 ;  /* 0x000000180c0d7836 */ /* 0x040fe40000000000 */
[C---:B--2---:R-:W-:Y:S01]  /*0ac0*/  VIADD R5, R12.reuse, 0x9 ;  /* 0x000000090c057836 */ /* 0x044fe20000000000 */
[----:B------:R1:W-:Y:S01]  /*0ad0*/  STL [R1+0x2c], R6 ;  /* 0x00002c0601007387 */ /* 0x0003e20000100800 */
[----:B------:R-:W-:-:S02]  /*0ae0*/  VIADD R11, R12, 0x19 ;  /* 0x000000190c0b7836 */ /* 0x000fc40000000000 */
[C---:B------:R-:W-:Y:S01]  /*0af0*/  VIADD R10, R12.reuse, 0x1a ;  /* 0x0000001a0c0a7836 */ /* 0x040fe20000000000 */
[----:B------:R2:W-:Y:S01]  /*0b00*/  STL [R1+0x28], R5 ;  /* 0x0000280501007387 */ /* 0x0005e20000100800 */
[C---:B------:R-:W-:Y:S02]  /*0b10*/  VIADD R8, R12.reuse, 0x1b ;  /* 0x0000001b0c087836 */ /* 0x040fe40000000000 */
[C---:B0-----:R-:W-:Y:S02]  /*0b20*/  VIADD R0, R12.reuse, 0xa ;  /* 0x0000000a0c007836 */ /* 0x041fe40000000000 */
[C---:B------:R-:W-:Y:S02]  /*0b30*/  VIADD R7, R12.reuse, 0x1c ;  /* 0x0000001c0c077836 */ /* 0x040fe40000000000 */
[C---:B-1----:R-:W-:Y:S01]  /*0b40*/  VIADD R6, R12.reuse, 0xb ;  /* 0x0000000b0c067836 */ /* 0x042fe20000000000 */
[----:B------:R0:W-:Y:S01]  /*0b50*/  STL [R1+0x1c], R0 ;  /* 0x00001c0001007387 */ /* 0x0001e20000100800 */
[----:B--2---:R-:W-:-:S03]  /*0b60*/  VIADD R5, R12, 0xc ;  /* 0x0000000c0c057836 */ /* 0x004fc60000000000 */
[----:B------:R1:W-:Y:S04]  /*0b70*/  STL [R1+0x18], R6 ;  /* 0x0000180601007387 */ /* 0x0003e80000100800 */
[----:B------:R2:W-:Y:S01]  /*0b80*/  STL [R1+0x4], R5 ;  /* 0x0000040501007387 */ /* 0x0005e20000100800 */
[C---:B0-----:R-:W-:Y:S02]  /*0b90*/  VIADD R0, R12.reuse, 0xd ;  /* 0x0000000d0c007836 */ /* 0x041fe40000000000 */
[----:B-1----:R-:W-:-:S03]  /*0ba0*/  VIADD R6, R12, 0x1d ;  /* 0x0000001d0c067836 */ /* 0x002fc60000000000 */
[----:B------:R0:W-:Y:S01]  /*0bb0*/  STL [R1], R0 ;  /* 0x0000000001007387 */ /* 0x0001e20000100800 */
[----:B--2---:R-:W-:Y:S02]  /*0bc0*/  VIADD R5, R12, 0x1e ;  /* 0x0000001e0c057836 */ /* 0x004fe40000000000 */
[----:B0-----:R-:W-:Y:S02]  /*0bd0*/  IMAD.SHL.U32 R0, R4, 0x80, RZ ;  /* 0x0000008004007824 */ /* 0x001fe400078e00ff */
[----:B------:R-:W-:-:S03]  /*0be0*/  VIADD R4, R12, 0x1f ;  /* 0x0000001f0c047836 */ /* 0x000fc60000000000 */
[C---:B------:R-:W-:Y:S02]  /*0bf0*/  LOP3.LUT R28, R0.reuse, 0x3f, R17, 0xf8, !PT ;  /* 0x0000003f001c7812 */ /* 0x040fe400078ef811 */
[----:B------:R-:W-:-:S03]  /*0c00*/  LOP3.LUT R0, R0, 0x40, R9, 0xfe, !PT ;  /* 0x0000004000007812 */ /* 0x000fc600078efe09 */
[----:B------:R0:W-:Y:S04]  /*0c10*/  STL [R1+0xffc], R28 ;  /* 0x000ffc1c01007387 */ /* 0x0001e80000100800 */
[----:B------:R0:W-:Y:S01]  /*0c20*/  STL [R1+0x1000], R0 ;  /* 0x0010000001007387 */ /* 0x0001e20000100800 */
[----:B----4-:R-:W-:Y:S05]  /*0c30*/  BRA.U !UP0, `(.L_x_0) ;  /* 0x0000029508547547 */ /* 0x010fea000b800000 */
[----:B------:R-:W-:Y:S01]  /*0c40*/  IABS R12, R3 ;  /* 0x00000003000c7213 */ /* 0x000fe20000000000 */
[----:B------:R1:W-:Y:S01]  /*0c50*/  STL [R1+0x106c], R3 ;  /* 0x00106c0301007387 */ /* 0x0003e20000100800 */
[----:B0-----:R-:W-:Y:S01]  /*0c60*/  IABS R0, R2 ;  /* 0x0000000200007213 */ /* 0x001fe20000000000 */
[----:B------:R-:W-:Y:S01]  /*0c70*/  IMAD.MOV.U32 R16, RZ, RZ, RZ ;  /* 0x000000ffff107224 */ /* 0x000fe200078e00ff */
[----:B------:R-:W-:Y:S01]  /*0c80*/  ISETP.GE.AND P5, PT, R6, RZ, PT ;  /* 0x000000ff0600720c */ /* 0x000fe20003fa6270 */
[----:B------:R-:W0:Y:S01]  /*0c90*/  LDCU UR5, c[0x0][0x3ac] ;  /* 0x00007580ff0577ac */ /* 0x000e220008000800 */
[----:B------:R-:W2:Y:S01]  /*0ca0*/  I2F.RP R9, R0 ;  /* 0x0000000000097306 */ /* 0x000ea20000209400 */
[----:B------:R-:W-:Y:S01]  /*0cb0*/  ISETP.GE.AND P6, PT, R5, RZ, PT ;  /* 0x000000ff0500720c */ /* 0x000fe20003fc6270 */
[----:B------:R-:W3:Y:S01]  /*0cc0*/  LDCU.128 UR24, c[0x0][0x380] ;  /* 0x00007000ff1877ac */ /* 0x000ee20008000c00 */
[----:B-1----:R-:W4:Y:S01]  /*0cd0*/  LDL R3, [R1+0x1000] ;  /* 0x0010000001037983 */ /* 0x002f220000100800 */
[----:B------:R-:W1:Y:S04]  /*0ce0*/  LDCU UR77, c[0x0][0x3b0] ;  /* 0x00007600ff4d77ac */ /* 0x000e680008000800 */
[----:B------:R-:W5:Y:S01]  /*0cf0*/  I2F.RP R18, R12 ;  /* 0x0000000c00127306 */ /* 0x000f620000209400 */
[----:B------:R-:W0:Y:S01]  /*0d00*/  LDCU UR76, c[0x0][0x3a4] ;  /* 0x00007480ff4c77ac */ /* 0x000e220008000800 */
[----:B------:R-:W0:Y:S06]  /*0d10*/  LDCU UR11, c[0x0][0x3a8] ;  /* 0x00007500ff0b77ac */ /* 0x000e2c0008000800 */
[----:B--2---:R-:W2:Y:S01]  /*0d20*/  MUFU.RCP R9, R9 ;  /* 0x0000000900097308 */ /* 0x004ea20000001000 */
[----:B------:R-:W0:Y:S01]  /*0d30*/  LDCU UR70, c[0x0][0x3a8] ;  /* 0x00007500ff4677ac */ /* 0x000e220008000800 */
[----:B------:R-:W0:Y:S06]  /*0d40*/  LDCU UR55, c[0x0][0x3a8] ;  /* 0x00007500ff3777ac */ /* 0x000e2c0008000800 */
[----:B-----5:R-:W5:Y:S01]  /*0d50*/  MUFU.RCP R18, R18 ;  /* 0x0000001200127308 */ /* 0x020f620000001000 */
[----:B------:R-:W0:Y:S01]  /*0d60*/  LDCU UR38, c[0x0][0x3a8] ;  /* 0x00007500ff2677ac */ /* 0x000e220008000800 */
[----:B------:R-:W0:Y:S01]  /*0d70*/  LDCU UR19, c[0x0][0x3a8] ;  /* 0x00007500ff1377ac */ /* 0x000e220008000800 */
[----:B--2---:R-:W-:Y:S01]  /*0d80*/  VIADD R9, R9, 0xffffffe ;  /* 0x0ffffffe09097836 */ /* 0x004fe20000000000 */
[----:B------:R-:W2:Y:S04]  /*0d90*/  LDCU UR12, c[0x0][0x3a8] ;  /* 0x00007500ff0c77ac */ /* 0x000ea80008000800 */
[----:B------:R-:W0:Y:S01]  /*0da0*/  F2I.FTZ.U32.TRUNC.NTZ R17, R9 ;  /* 0x0000000900117305 */ /* 0x000e22000021f000 */
[----:B------:R-:W1:Y:S01]  /*0db0*/  LDCU UR66, c[0x0][0x3a8] ;  /* 0x00007500ff4277ac */ /* 0x000e620008000800 */
[----:B-----5:R-:W-:Y:S01]  /*0dc0*/  VIADD R18, R18, 0xffffffe ;  /* 0x0ffffffe12127836 */ /* 0x020fe20000000000 */
[----:B------:R-:W5:Y:S05]  /*0dd0*/  LDCU UR59, c[0x0][0x3a8] ;  /* 0x00007500ff3b77ac */ /* 0x000f6a0008000800 */
[----:B------:R2:W1:Y:S01]  /*0de0*/  F2I.FTZ.U32.TRUNC.NTZ R19, R18 ;  /* 0x0000001200137305 */ /* 0x000462000021f000 */
[----:B------:R-:W1:Y:S01]  /*0df0*/  LDCU UR51, c[0x0][0x3a8] ;  /* 0x00007500ff3377ac */ /* 0x000e620008000800 */
[----:B------:R-:W3:Y:S01]  /*0e00*/  LDCU UR44, c[0x0][0x3a8] ;  /* 0x00007500ff2c77ac */ /* 0x000ee20008000800 */
[--C-:B0-----:R-:W-:Y:S01]  /*0e10*/  IMAD.MOV R27, RZ, RZ, -R17.reuse ;  /* 0x000000ffff1b7224 */ /* 0x101fe200078e0a11 */
[----:B--2---:R-:W-:Y:S01]  /*0e20*/  IABS R18, R28 ;  /* 0x0000001c00127213 */ /* 0x004fe20000000000 */
[----:B------:R-:W0:Y:S02]  /*0e30*/  LDCU UR34, c[0x0][0x3a8] ;  /* 0x00007500ff2277ac */ /* 0x000e240008000800 */
[----:B------:R-:W-:Y:S01]  /*0e40*/  IMAD R27, R27, R0, RZ ;  /* 0x000000001b1b7224 */ /* 0x000fe200078e02ff */
[----:B------:R-:W2:Y:S03]  /*0e50*/  LDCU UR23, c[0x0][0x3a8] ;  /* 0x00007500ff1777ac */ /* 0x000ea60008000800 */
[----:B------:R-:W-:Y:S01]  /*0e60*/  IMAD.HI.U32 R16, R17, R27, R16 ;  /* 0x0000001b11107227 */ /* 0x000fe200078e0010 */
[----:B------:R-:W0:Y:S03]  /*0e70*/  LDCU UR15, c[0x0][0x3a8] ;  /* 0x00007500ff0f77ac */ /* 0x000e260008000800 */
[----:B-1----:R-:W-:-:S02]  /*0e80*/  IMAD.MOV R27, RZ, RZ, -R19 ;  /* 0x000000ffff1b7224 */ /* 0x002fc400078e0a13 */
[----:B------:R-:W-:Y:S01]  /*0e90*/  IMAD.HI.U32 R17, R16, R18, RZ ;  /* 0x0000001210117227 */ /* 0x000fe200078e00ff */
[----:B------:R-:W1:Y:S03]  /*0ea0*/  LDCU UR13, c[0x0][0x3a8] ;  /* 0x00007500ff0d77ac */ /* 0x000e660008000800 */
[----:B------:R-:W-:Y:S01]  /*0eb0*/  IMAD.MOV R17, RZ, RZ, -R17 ;  /* 0x000000ffff117224 */ /* 0x000fe200078e0a11 */
[----:B------:R-:W0:Y:S03]  /*0ec0*/  LDCU UR72, c[0x0][0x3a8] ;  /* 0x00007500ff4877ac */ /* 0x000e260008000800 */
[----:B------:R-:W-:Y:S01]  /*0ed0*/  IMAD R17, R0, R17, R18 ;  /* 0x0000001100117224 */ /* 0x000fe200078e0212 */
[----:B------:R-:W0:Y:S01]  /*0ee0*/  LDCU UR68, c[0x0][0x3a8] ;  /* 0x00007500ff4477ac */ /* 0x000e220008000800 */
[----:B------:R-:W-:-:S03]  /*0ef0*/  IMAD.MOV.U32 R18, RZ, RZ, RZ ;  /* 0x000000ffff127224 */ /* 0x000fc600078e00ff */
[C---:B------:R-:W-:Y:S01]  /*0f00*/  ISETP.GT.U32.AND P0, PT, R0.reuse, R17, PT ;  /* 0x000000110000720c */ /* 0x040fe20003f04070 */
[----:B------:R-:W0:Y:S01]  /*0f10*/  LDCU UR64, c[0x0][0x3a8] ;  /* 0x00007500ff4077ac */ /* 0x000e220008000800 */
[----:B------:R-:W0:Y:S01]  /*0f20*/  LDCU UR61, c[0x0][0x3a8] ;  /* 0x00007500ff3d77ac */ /* 0x000e220008000800 */
[----:B------:R-:W0:Y:S10]  /*0f30*/  LDCU UR57, c[0x0][0x3a8] ;  /* 0x00007500ff3977ac */ /* 0x000e340008000800 */
[----:B------:R-:W-:Y:S01]  /*0f40*/  @!P0 IMAD.IADD R17, R17, 0x1, -R0 ;  /* 0x0000000111118824 */ /* 0x000fe200078e0a00 */
[----:B------:R-:W0:Y:S04]  /*0f50*/  LDCU UR53, c[0x0][0x3a8] ;  /* 0x00007500ff3577ac */ /* 0x000e280008000800 */
[----:B------:R-:W-:Y:S01]  /*0f60*/  ISETP.GT.U32.AND P2, PT, R0, R17, PT ;  /* 0x000000110000720c */ /* 0x000fe20003f44070 */
[----:B------:R-:W0:Y:S01]  /*0f70*/  LDCU UR49, c[0x0][0x3a8] ;  /* 0x00007500ff3177ac */ /* 0x000e220008000800 */
        /* <DEDUP_REMOVED lines=41> */
[----:B----4-:R-:W-:-:S05]  /*1210*/  IABS R9, R3 ;  /* 0x0000000300097213 */ /* 0x010fca0000000000 */
[----:B------:R-:W-:-:S04]  /*1220*/  IMAD.HI.U32 R16, R16, R9, RZ ;  /* 0x0000000910107227 */ /* 0x000fc800078e00ff */
[----:B------:R-:W-:-:S04]  /*1230*/  IMAD.MOV R16, RZ, RZ, -R16 ;  /* 0x000000ffff107224 */ /* 0x000fc800078e0a10 */
[C---:B------:R-:W-:Y:S01]  /*1240*/  IMAD R28, R0.reuse, R16, R9 ;  /* 0x00000010001c7224 */ /* 0x040fe200078e0209 */
[----:B------:R-:W-:Y:S01]  /*1250*/  IABS R16, R4 ;  /* 0x0000000400107213 */ /* 0x000fe20000000000 */
[----:B------:R-:W-:Y:S01]  /*1260*/  IMAD R9, R27, R12, RZ ;  /* 0x0000000c1b097224 */ /* 0x000fe200078e02ff */
[----:B------:R-:W-:Y:S02]  /*1270*/  IABS R27, R5 ;  /* 0x00000005001b7213 */ /* 0x000fe40000000000 */
[----:B------:R-:W-:Y:S01]  /*1280*/  ISETP.GT.U32.AND P1, PT, R0, R28, PT ;  /* 0x0000001c0000720c */ /* 0x000fe20003f24070 */
[----:B------:R-:W-:-:S06]  /*1290*/  IMAD.HI.U32 R9, R19, R9, R18 ;  /* 0x0000000913097227 */ /* 0x000fcc00078e0012 */
[----:B------:R-:W-:-:S04]  /*12a0*/  IMAD.HI.U32 R19, R9, R16, RZ ;  /* 0x0000001009137227 */ /* 0x000fc800078e00ff */
[----:B------:R-:W-:Y:S02]  /*12b0*/  IMAD.MOV R19, RZ, RZ, -R19 ;  /* 0x000000ffff137224 */ /* 0x000fe400078e0a13 */
[----:B------:R-:W-:Y:S01]  /*12c0*/  @!P1 IMAD.IADD R28, R28, 0x1, -R0 ;  /* 0x000000011c1c9824 */ /* 0x000fe200078e0a00 */
[----:B------:R-:W-:Y:S01]  /*12d0*/  ISETP.GE.AND P1, PT, R4, RZ, PT ;  /* 0x000000ff0400720c */ /* 0x000fe20003f26270 */
[----:B------:R-:W-:Y:S01]  /*12e0*/  IMAD.HI.U32 R18, R9, R27, RZ ;  /* 0x0000001b09127227 */ /* 0x000fe200078e00ff */
[----:B------:R-:W4:Y:S02]  /*12f0*/  LDL R4, [R1+0xffc] ;  /* 0x000ffc0001047983 */ /* 0x000f240000100800 */
[----:B------:R-:W-:Y:S01]  /*1300*/  ISETP.GT.U32.AND P3, PT, R0, R28, PT ;  /* 0x0000001c0000720c */ /* 0x000fe20003f64070 */
[----:B------:R-:W-:Y:S01]  /*1310*/  IMAD R16, R12, R19, R16 ;  /* 0x000000130c107224 */ /* 0x000fe200078e0210 */
[----:B------:R-:W-:Y:S01]  /*1320*/  IABS R6, R6 ;  /* 0x0000000600067213 */ /* 0x000fe20000000000 */
[----:B------:R-:W-:-:S03]  /*1330*/  IMAD.MOV R18, RZ, RZ, -R18 ;  /* 0x000000ffff127224 */ /* 0x000fc600078e0a12 */
[C---:B------:R-:W-:Y:S01]  /*1340*/  ISETP.GT.U32.AND P0, PT, R12.reuse, R16, PT ;  /* 0x000000100c00720c */ /* 0x040fe20003f04070 */
[----:B------:R-:W-:Y:S01]  /*1350*/  @!P2 IMAD.IADD R17, R17, 0x1, -R0 ;  /* 0x000000011111a824 */ /* 0x000fe200078e0a00 */
[----:B------:R-:W-:Y:S01]  /*1360*/  ISETP.GE.AND P2, PT, R3, RZ, PT ;  /* 0x000000ff0300720c */ /* 0x000fe20003f46270 */
[----:B------:R-:W-:-:S04]  /*1370*/  IMAD R18, R12, R18, R27 ;  /* 0x000000120c127224 */ /* 0x000fc800078e021b */
[----:B------:R-:W-:Y:S02]  /*1380*/  @!P3 IMAD.IADD R28, R28, 0x1, -R0 ;  /* 0x000000011c1cb824 */ /* 0x000fe400078e0a00 */
[----:B------:R-:W-:-:S04]  /*1390*/  IMAD.MOV.U32 R0, RZ, RZ, R6 ;  /* 0x000000ffff007224 */ /* 0x000fc800078e0006 */
[----:B------:R-:W-:Y:S01]  /*13a0*/  @!P0 IMAD.IADD R16, R16, 0x1, -R12 ;  /* 0x0000000110108824 */ /* 0x000fe200078e0a0c */
[----:B------:R-:W-:-:S04]  /*13b0*/  ISETP.GE.AND P3, PT, R7, RZ, PT ;  /* 0x000000ff0700720c */ /* 0x000fc80003f66270 */
[----:B------:R-:W-:Y:S01]  /*13c0*/  ISETP.GT.U32.AND P0, PT, R12, R16, PT ;  /* 0x000000100c00720c */ /* 0x000fe20003f04070 */
[----:B------:R-:W-:Y:S01]  /*13d0*/  @!P2 IMAD.MOV R28, RZ, RZ, -R28 ;  /* 0x000000ffff1ca224 */ /* 0x000fe200078e0a1c */
[----:B------:R-:W-:Y:S02]  /*13e0*/  IABS R7, R7 ;  /* 0x0000000700077213 */ /* 0x000fe40000000000 */
[----:B------:R-:W-:Y:S02]  /*13f0*/  ISETP.NE.AND P2, PT, R2, RZ, PT ;  /* 0x000000ff0200720c */ /* 0x000fe40003f45270 */
[----:B------:R-:W-:-:S07]  /*1400*/  LOP3.LUT R2, RZ, R2, RZ, 0x33, !PT ;  /* 0x00000002ff027212 */ /* 0x000fce00078e33ff */
[----:B------:R-:W-:Y:S01]  /*1410*/  @!P0 IMAD.IADD R16, R16, 0x1, -R12 ;  /* 0x0000000110108824 */ /* 0x000fe200078e0a0c */
[----:B------:R-:W-:Y:S02]  /*1420*/  ISETP.GE.AND P0, PT, R8, RZ, PT ;  /* 0x000000ff0800720c */ /* 0x000fe40003f06270 */
[----:B------:R-:W-:Y:S02]  /*1430*/  IABS R6, R11 ;  /* 0x0000000b00067213 */ /* 0x000fe40000000000 */
[----:B----4-:R-:W-:Y:S01]  /*1440*/  ISETP.GE.AND P4, PT, R4, RZ, PT ;  /* 0x000000ff0400720c */ /* 0x010fe20003f86270 */
[----:B------:R-:W-:-:S04]  /*1450*/  IMAD.HI.U32 R4, R9, R0, RZ ;  /* 0x0000000009047227 */ /* 0x000fc800078e00ff */
[----:B------:R-:W-:-:S08]  /*1460*/  IMAD.MOV R4, RZ, RZ, -R4 ;  /* 0x000000ffff047224 */ /* 0x000fd000078e0a04 */
[----:B------:R-:W-:Y:S01]  /*1470*/  @!P4 IMAD.MOV R17, RZ, RZ, -R17 ;  /* 0x000000ffff11c224 */ /* 0x000fe200078e0a11 */
[C---:B------:R-:W-:Y:S01]  /*1480*/  ISETP.GT.U32.AND P4, PT, R12.reuse, R18, PT ;  /* 0x000000120c00720c */ /* 0x040fe20003f84070 */
[----:B------:R-:W-:Y:S02]  /*1490*/  IMAD R0, R12, R4, R0 ;  /* 0x000000040c007224 */ /* 0x000fe400078e0200 */
[----:B------:R-:W-:Y:S01]  /*14a0*/  IMAD.HI.U32 R4, R9, R7, RZ ;  /* 0x0000000709047227 */ /* 0x000fe200078e00ff */
[----:B------:R-:W-:-:S03]  /*14b0*/  SEL R3, R2, R17, !P2 ;  /* 0x0000001102037207 */ /* 0x000fc60005000000 */
[----:B------:R-:W-:Y:S01]  /*14c0*/  IMAD.MOV R4, RZ, RZ, -R4 ;  /* 0x000000ffff047224 */ /* 0x000fe200078e0a04 */
[----:B------:R-:W-:Y:S01]  /*14d0*/  SEL R2, R2, R28, !P2 ;  /* 0x0000001c02027207 */ /* 0x000fe20005000000 */
[----:B------:R4:W-:Y:S04]  /*14e0*/  STL [R1+0x50], R3 ;  /* 0x0000500301007387 */ /* 0x0009e80000100800 */
[----:B------:R-:W-:Y:S02]  /*14f0*/  @!P4 IMAD.IADD R18, R18, 0x1, -R12 ;  /* 0x000000011212c824 */ /* 0x000fe400078e0a0c */
[----:B------:R-:W-:-:S03]  /*1500*/  IMAD R7, R12, R4, R7 ;  /* 0x000000040c077224 */ /* 0x000fc600078e0207 */
[C---:B------:R-:W-:Y:S01]  /*1510*/  ISETP.GT.U32.AND P2, PT, R12.reuse, R18, PT ;  /* 0x000000120c00720c */ /* 0x040fe20003f44070 */
[----:B----4-:R-:W-:Y:S01]  /*1520*/  IMAD.MOV.U32 R3, RZ, RZ, R16 ;  /* 0x000000ffff037224 */ /* 0x010fe200078e0010 */
[----:B------:R4:W-:Y:S01]  /*1530*/  STL [R1+0x4c], R2 ;  /* 0x00004c0201007387 */ /* 0x0009e20000100800 */
[C---:B------:R-:W-:Y:S02]  /*1540*/  ISETP.GT.U32.AND P4, PT, R12.reuse, R0, PT ;  /* 0x000000000c00720c */ /* 0x040fe40003f84070 */
[----:B------:R-:W-:Y:S01]  /*1550*/  @!P1 IMAD.MOV R3, RZ, RZ, -R3 ;  /* 0x000000ffff039224 */ /* 0x000fe200078e0a03 */
[----:B------:R-:W-:Y:S02]  /*1560*/  ISETP.GT.U32.AND P1, PT, R12, R7, PT ;  /* 0x000000070c00720c */ /* 0x000fe40003f24070 */
[----:B----4-:R-:W-:-:S05]  /*1570*/  IABS R2, R8 ;  /* 0x0000000800027213 */ /* 0x010fca0000000000 */
[----:B------:R-:W-:Y:S01]  /*1580*/  @!P2 IMAD.IADD R18, R18, 0x1, -R12 ;  /* 0x000000011212a824 */ /* 0x000fe200078e0a0c */
[----:B------:R-:W-:Y:S01]  /*1590*/  ISETP.GE.AND P2, PT, R10, RZ, PT ;  /* 0x000000ff0a00720c */ /* 0x000fe20003f46270 */
[----:B------:R-:W-:Y:S01]  /*15a0*/  IMAD.HI.U32 R4, R9, R2, RZ ;  /* 0x0000000209047227 */ /* 0x000fe200078e00ff */
[----:B------:R-:W-:-:S03]  /*15b0*/  IABS R10, R10 ;  /* 0x0000000a000a7213 */ /* 0x000fc60000000000 */
[----:B------:R-:W-:Y:S02]  /*15c0*/  IMAD.MOV R4, RZ, RZ, -R4 ;  /* 0x000000ffff047224 */ /* 0x000fe400078e0a04 */
[--C-:B------:R-:W-:Y:S02]  /*15d0*/  @!P4 IMAD.IADD R0, R0, 0x1, -R12.reuse ;  /* 0x000000010000c824 */ /* 0x100fe400078e0a0c */
[----:B------:R-:W-:Y:S02]  /*15e0*/  @!P1 IMAD.IADD R7, R7, 0x1, -R12 ;  /* 0x0000000107079824 */ /* 0x000fe400078e0a0c */
[C---:B------:R-:W-:Y:S01]  /*15f0*/  IMAD R2, R12.reuse, R4, R2 ;  /* 0x000000040c027224 */ /* 0x040fe200078e0202 */
[----:B------:R4:W-:Y:S01]  /*1600*/  STL [R1+0x24], R3 ;  /* 0x0000240301007387 */ /* 0x0009e20000100800 */
[----:B------:R-:W-:Y:S01]  /*1610*/  IMAD.MOV.U32 R4, RZ, RZ, R10 ;  /* 0x000000ffff047224 */ /* 0x000fe200078e000a */
[C---:B------:R-:W-:Y:S02]  /*1620*/  ISETP.GT.U32.AND P4, PT, R12.reuse, R0, PT ;  /* 0x000000000c00720c */ /* 0x040fe40003f84070 */
[----:B------:R-:W-:Y:S01]  /*1630*/  ISETP.GT.U32.AND P1, PT, R12, R7, PT ;  /* 0x000000070c00720c */ /* 0x000fe20003f24070 */
[----:B------:R-:W-:-:S04]  /*1640*/  IMAD.HI.U32 R5, R9, R4, RZ ;  /* 0x0000000409057227 */ /* 0x000fc800078e00ff */
[----:B----4-:R-:W-:Y:S02]  /*1650*/  IMAD.MOV.U32 R3, RZ, RZ, R18 ;  /* 0x000000ffff037224 */ /* 0x010fe400078e0012 */
[----:B------:R-:W-:Y:S02]  /*1660*/  IMAD.MOV R8, RZ, RZ, -R5 ;  /* 0x000000ffff087224 */ /* 0x000fe400078e0a05 */
[----:B------:R-:W-:Y:S01]  /*1670*/  @!P6 IMAD.MOV R3, RZ, RZ, -R3 ;  /* 0x000000ffff03e224 */ /* 0x000fe200078e0a03 */
[C---:B------:R-:W-:Y:S01]  /*1680*/  ISETP.GT.U32.AND P6, PT, R12.reuse, R2, PT ;  /* 0x000000020c00720c */ /* 0x040fe20003fc4070 */
[----:B------:R-:W-:Y:S02]  /*1690*/  IMAD R4, R12, R8, R4 ;  /* 0x000000080c047224 */ /* 0x000fe400078e0204 */
[--C-:B------:R-:W-:Y:S02]  /*16a0*/  @!P4 IMAD.IADD R0, R0, 0x1, -R12.reuse ;  /* 0x000000010000c824 */ /* 0x100fe400078e0a0c */
[--C-:B------:R-:W-:Y:S01]  /*16b0*/  @!P1 IMAD.IADD R7, R7, 0x1, -R12.reuse ;  /* 0x0000000107079824 */ /* 0x100fe200078e0a0c */
[----:B------:R-:W-:Y:S01]  /*16c0*/  ISETP.GT.U32.AND P1, PT, R12, R4, PT ;  /* 0x000000040c00720c */ /* 0x000fe20003f24070 */
[----:B------:R4:W-:Y:S06]  /*16d0*/  STL [R1+0x20], R3 ;  /* 0x0000200301007387 */ /* 0x0009ec0000100800 */
[----:B------:R-:W-:-:S02]  /*16e0*/  @!P6 IMAD.IADD R2, R2, 0x1, -R12 ;  /* 0x000000010202e824 */ /* 0x000fc400078e0a0c */
[----:B----4-:R-:W-:-:S04]  /*16f0*/  IMAD.MOV.U32 R3, RZ, RZ, R0 ;  /* 0x000000ffff037224 */ /* 0x010fc800078e0000 */
[----:B------:R-:W-:Y:S01]  /*1700*/  @!P5 IMAD.MOV R3, RZ, RZ, -R3 ;  /* 0x000000ffff03d224 */ /* 0x000fe200078e0a03 */
[----:B------:R-:W-:Y:S01]  /*1710*/  ISETP.GT.U32.AND P5, PT, R12, R2, PT ;  /* 0x000000020c00720c */ /* 0x000fe20003fa4070 */
[----:B------:R-:W-:-:S03]  /*1720*/  @!P1 IMAD.IADD R4, R4, 0x1, -R12 ;  /* 0x0000000104049824 */ /* 0x000fc600078e0a0c */
[----:B------:R4:W-:Y:S02]  /*1730*/  STL [R1+0x14], R3 ;  /* 0x0000140301007387 */ /* 0x0009e40000100800 */
[----:B------:R-:W-:Y:S01]  /*1740*/  ISETP.GT.U32.AND P1, PT, R12, R4, PT ;  /* 0x000000040c00720c */ /* 0x000fe20003f24070 */
[----:B----4-:R-:W-:-:S06]  /*1750*/  IMAD.MOV.U32 R3, RZ, RZ, R7 ;  /* 0x000000ffff037224 */ /* 0x010fcc00078e0007 */
[----:B------:R-:W-:Y:S02]  /*1760*/  @!P5 IMAD.IADD R2, R2, 0x1, -R12 ;  /* 0x000000010202d824 */ /* 0x000fe400078e0a0c */
[----:B------:R-:W-:-:S05]  /*1770*/  @!P3 IMAD.MOV R3, RZ, RZ, -R3 ;  /* 0x000000ffff03b224 */ /* 0x000fca00078e0a03 */
[----:B------:R4:W-:Y:S01]  /*1780*/  STL [R1+0x10], R3 ;  /* 0x0000100301007387 */ /* 0x0009e20000100800 */
[----:B------:R-:W-:Y:S02]  /*1790*/  @!P1 IMAD.IADD R4, R4, 0x1, -R12 ;  /* 0x0000000104049824 */ /* 0x000fe400078e0a0c */
[----:B----4-:R-:W-:-:S04]  /*17a0*/  IMAD.MOV.U32 R3, RZ, RZ, R2 ;  /* 0x000000ffff037224 */ /* 0x010fc800078e0002 */
[----:B------:R-:W-:-:S05]  /*17b0*/  @!P0 IMAD.MOV R3, RZ, RZ, -R3 ;  /* 0x000000ffff038224 */ /* 0x000fca00078e0a03 */
[----:B------:R4:W-:Y:S02]  /*17c0*/  STL [R1+0xc], R3 ;  /* 0x00000c0301007387 */ /* 0x0009e40000100800 */
[----:B----4-:R-:W-:-:S04]  /*17d0*/  IMAD.MOV.U32 R3, RZ, RZ, R4 ;  /* 0x000000ffff037224 */ /* 0x010fc800078e0004 */
[----:B------:R-:W-:-:S05]  /*17e0*/  @!P2 IMAD.MOV R3, RZ, RZ, -R3 ;  /* 0x000000ffff03a224 */ /* 0x000fca00078e0a03 */
[----:B------:R4:W-:Y:S04]  /*17f0*/  STL [R1+0x8], R3 ;  /* 0x0000080301007387 */ /* 0x0009e80000100800 */
[----:B----4-:R-:W4:Y:S01]  /*1800*/  LDL.LU R3, [R1] ;  /* 0x0000000001037983 */ /* 0x010f220000300800 */
[----:B------:R-:W-:Y:S01]  /*1810*/  IMAD.HI.U32 R5, R9, R6, RZ ;  /* 0x0000000609057227 */ /* 0x000fe200078e00ff */
[----:B------:R-:W-:Y:S02]  /*1820*/  IABS R8, R13 ;  /* 0x0000000d00087213 */ /* 0x000fe40000000000 */
[----:B------:R-:W-:Y:S01]  /*1830*/  ISETP.GE.AND P5, PT, R14, RZ, PT ;  /* 0x000000ff0e00720c */ /* 0x000fe20003fa6270 */
[----:B------:R-:W-:Y:S01]  /*1840*/  IMAD.MOV R5, RZ, RZ, -R5 ;  /* 0x000000ffff057224 */ /* 0x000fe200078e0a05 */
[----:B------:R-:W-:Y:S01]  /*1850*/  IABS R10, R21 ;  /* 0x00000015000a7213 */ /* 0x000fe20000000000 */
[----:B------:R-:W2:Y:S02]  /*1860*/  LDL.LU R17, [R1+0x4] ;  /* 0x0000040001117983 */ /* 0x000ea40000300800 */
[----:B------:R-:W-:-:S02]  /*1870*/  IMAD R6, R12, R5, R6 ;  /* 0x000000050c067224 */ /* 0x000fc400078e0206 */
[----:B------:R-:W-:Y:S01]  /*1880*/  IMAD.MOV.U32 R0, RZ, RZ, R8 ;  /* 0x000000ffff007224 */ /* 0x000fe200078e0008 */
[----:B------:R-:W-:Y:S01]  /*1890*/  ISETP.GE.AND P6, PT, R13, RZ, PT ;  /* 0x000000ff0d00720c */ /* 0x000fe20003fc6270 */
[----:B------:R-:W2:Y:S01]  /*18a0*/  LDL.LU R28, [R1+0x18] ;  /* 0x00001800011c7983 */ /* 0x000ea20000300800 */
[----:B------:R-:W-:Y:S01]  /*18b0*/  ISETP.GT.U32.AND P3, PT, R12, R6, PT ;  /* 0x000000060c00720c */ /* 0x000fe20003f64070 */
[----:B------:R-:W-:Y:S01]  /*18c0*/  IMAD.HI.U32 R7, R9, R0, RZ ;  /* 0x0000000009077227 */ /* 0x000fe200078e00ff */
[----:B------:R-:W-:Y:S01]  /*18d0*/  IABS R8, R15 ;  /* 0x0000000f00087213 */ /* 0x000fe20000000000 */
[----:B------:R-:W2:Y:S01]  /*18e0*/  LDL.LU R27, [R1+0x1c] ;  /* 0x00001c00011b7983 */ /* 0x000ea20000300800 */
[----:B------:R-:W-:Y:S01]  /*18f0*/  IABS R5, R14 ;  /* 0x0000000e00057213 */ /* 0x000fe20000000000 */
[----:B------:R-:W-:Y:S02]  /*1900*/  IMAD.MOV R7, RZ, RZ, -R7 ;  /* 0x000000ffff077224 */ /* 0x000fe400078e0a07 */
[----:B------:R-:W-:-:S02]  /*1910*/  IMAD.MOV.U32 R14, RZ, RZ, R8 ;  /* 0x000000ffff0e7224 */ /* 0x000fc400078e0008 */
[----:B------:R-:W-:-:S04]  /*1920*/  IMAD R0, R12, R7, R0 ;  /* 0x000000070c007224 */ /* 0x000fc800078e0200 */
[----:B------:R-:W-:Y:S02]  /*1930*/  @!P3 IMAD.IADD R6, R6, 0x1, -R12 ;  /* 0x000000010606b824 */ /* 0x000fe400078e0a0c */
[----:B------:R-:W-:-:S03]  /*1940*/  IMAD.HI.U32 R8, R9, R5, RZ ;  /* 0x0000000509087227 */ /* 0x000fc600078e00ff */
[C---:B------:R-:W-:Y:S01]  /*1950*/  ISETP.GT.U32.AND P3, PT, R12.reuse, R6, PT ;  /* 0x000000060c00720c */ /* 0x040fe20003f64070 */
[----:B------:R-:W-:Y:S01]  /*1960*/  IMAD.MOV R2, RZ, RZ, -R8 ;  /* 0x000000ffff027224 */ /* 0x000fe200078e0a08 */
[----:B------:R-:W-:-:S03]  /*1970*/  ISETP.GT.U32.AND P0, PT, R12, R0, PT ;  /* 0x000000000c00720c */ /* 0x000fc60003f04070 */
[----:B------:R-:W-:-:S08]  /*1980*/  IMAD R2, R12, R2, R5 ;  /* 0x000000020c027224 */ /* 0x000fd000078e0205 */
[--C-:B------:R-:W-:Y:S01]  /*1990*/  @!P3 IMAD.IADD R6, R6, 0x1, -R12.reuse ;  /* 0x000000010606b824 */ /* 0x100fe200078e0a0c */
[----:B------:R-:W-:Y:S01]  /*19a0*/  ISETP.GT.U32.AND P3, PT, R12, R2, PT ;  /* 0x000000020c00720c */ /* 0x000fe20003f64070 */
[----:B------:R-:W-:-:S05]  /*19b0*/  @!P0 IMAD.IADD R0, R0, 0x1, -R12 ;  /* 0x0000000100008824 */ /* 0x000fca00078e0a0c */
[----:B------:R-:W-:Y:S01]  /*19c0*/  ISETP.GT.U32.AND P0, PT, R12, R0, PT ;  /* 0x000000000c00720c */ /* 0x000fe20003f04070 */
[----:B------:R-:W-:Y:S01]  /*19d0*/  IMAD.HI.U32 R5, R9, R10, RZ ;  /* 0x0000000a09057227 */ /* 0x000fe200078e00ff */
[----:B------:R-:W-:-:S05]  /*19e0*/  IABS R19, R20 ;  /* 0x0000001400137213 */ /* 0x000fca0000000000 */
[----:B------:R-:W-:Y:S01]  /*19f0*/  @!P3 IMAD.IADD R2, R2, 0x1, -R12 ;  /* 0x000000010202b824 */ /* 0x000fe200078e0a0c */
[----:B------:R-:W-:Y:S01]  /*1a00*/  ISETP.GE.AND P4, PT, R11, RZ, PT ;  /* 0x000000ff0b00720c */ /* 0x000fe20003f86270 */
[----:B------:R-:W-:Y:S02]  /*1a10*/  IMAD.MOV R5, RZ, RZ, -R5 ;  /* 0x000000ffff057224 */ /* 0x000fe400078e0a05 */
[----:B------:R-:W-:Y:S01]  /*1a20*/  IMAD.HI.U32 R7, R9, R14, RZ ;  /* 0x0000000e09077227 */ /* 0x000fe200078e00ff */
[----:B------:R-:W-:-:S03]  /*1a30*/  ISETP.GT.U32.AND P3, PT, R12, R2, PT ;  /* 0x000000020c00720c */ /* 0x000fc60003f64070 */
[----:B------:R-:W-:Y:S02]  /*1a40*/  @!P0 IMAD.IADD R0, R0, 0x1, -R12 ;  /* 0x0000000100008824 */ /* 0x000fe400078e0a0c */
[----:B------:R-:W-:Y:S02]  /*1a50*/  IMAD R10, R12, R5, R10 ;  /* 0x000000050c0a7224 */ /* 0x000fe400078e020a */
[----:B------:R-:W-:-:S04]  /*1a60*/  IMAD.HI.U32 R4, R9, R19, RZ ;  /* 0x0000001309047227 */ /* 0x000fc800078e00ff */
[----:B------:R-:W-:Y:S02]  /*1a70*/  IMAD.MOV R7, RZ, RZ, -R7 ;  /* 0x000000ffff077224 */ /* 0x000fe400078e0a07 */
[----:B------:R-:W-:Y:S01]  /*1a80*/  @!P6 IMAD.MOV R0, RZ, RZ, -R0 ;  /* 0x000000ffff00e224 */ /* 0x000fe200078e0a00 */
[C---:B------:R-:W-:Y:S01]  /*1a90*/  ISETP.GT.U32.AND P6, PT, R12.reuse, R10, PT ;  /* 0x0000000a0c00720c */ /* 0x040fe20003fc4070 */
[----:B------:R-:W-:Y:S02]  /*1aa0*/  IMAD.MOV R4, RZ, RZ, -R4 ;  /* 0x000000ffff047224 */ /* 0x000fe400078e0a04 */
[C---:B------:R-:W-:Y:S02]  /*1ab0*/  IMAD R14, R12.reuse, R7, R14 ;  /* 0x000000070c0e7224 */ /* 0x040fe400078e020e */
[C---:B------:R-:W-:Y:S01]  /*1ac0*/  IMAD R19, R12.reuse, R4, R19 ;  /* 0x000000040c137224 */ /* 0x040fe200078e0213 */
[----:B------:R-:W-:Y:S01]  /*1ad0*/  IABS R4, R22 ;  /* 0x0000001600047213 */ /* 0x000fe20000000000 */
[----:B------:R-:W-:Y:S01]  /*1ae0*/  @!P4 IMAD.MOV R6, RZ, RZ, -R6 ;  /* 0x000000ffff06c224 */ /* 0x000fe200078e0a06 */
[----:B------:R-:W-:Y:S01]  /*1af0*/  ISETP.GT.U32.AND P4, PT, R12, R14, PT ;  /* 0x0000000e0c00720c */ /* 0x000fe20003f84070 */
[----:B------:R-:W-:Y:S01]  /*1b00*/  @!P3 IMAD.IADD R2, R2, 0x1, -R12 ;  /* 0x000000010202b824 */ /* 0x000fe200078e0a0c */
[----:B------:R-:W-:-:S03]  /*1b10*/  ISETP.GE.AND P2, PT, R20, RZ, PT ;  /* 0x000000ff1400720c */ /* 0x000fc60003f46270 */
[----:B------:R-:W-:Y:S02]  /*1b20*/  IMAD.MOV.U32 R20, RZ, RZ, R2 ;  /* 0x000000ffff147224 */ /* 0x000fe400078e0002 */
[----:B------:R-:W-:Y:S01]  /*1b30*/  IMAD.HI.U32 R2, R9, R4, RZ ;  /* 0x0000000409027227 */ /* 0x000fe200078e00ff */
[----:B------:R-:W-:-:S03]  /*1b40*/  IABS R8, R23 ;  /* 0x0000001700087213 */ /* 0x000fc60000000000 */
[----:B------:R-:W-:Y:S02]  /*1b50*/  @!P6 IMAD.IADD R10, R10, 0x1, -R12 ;  /* 0x000000010a0ae824 */ /* 0x000fe400078e0a0c */
[----:B------:R-:W-:Y:S02]  /*1b60*/  IMAD.MOV R2, RZ, RZ, -R2 ;  /* 0x000000ffff027224 */ /* 0x000fe400078e0a02 */
[----:B------:R-:W-:Y:S01]  /*1b70*/  @!P4 IMAD.IADD R14, R14, 0x1, -R12 ;  /* 0x000000010e0ec824 */ /* 0x000fe200078e0a0c */
[C---:B------:R-:W-:Y:S01]  /*1b80*/  ISETP.GT.U32.AND P6, PT, R12.reuse, R10, PT ;  /* 0x0000000a0c00720c */ /* 0x040fe20003fc4070 */
[C---:B------:R-:W-:Y:S02]  /*1b90*/  IMAD R7, R12.reuse, R2, R4 ;  /* 0x000000020c077224 */ /* 0x040fe400078e0204 */
[----:B------:R-:W-:Y:S01]  /*1ba0*/  IMAD.HI.U32 R4, R9, R8, RZ ;  /* 0x0000000809047227 */ /* 0x000fe200078e00ff */
[C---:B------:R-:W-:Y:S02]  /*1bb0*/  ISETP.GT.U32.AND P4, PT, R12.reuse, R14, PT ;  /* 0x0000000e0c00720c */ /* 0x040fe40003f84070 */
[----:B------:R-:W-:Y:S01]  /*1bc0*/  ISETP.GT.U32.AND P3, PT, R12, R19, PT ;  /* 0x000000130c00720c */ /* 0x000fe20003f64070 */
[----:B------:R-:W-:Y:S01]  /*1bd0*/  IMAD.MOV R4, RZ, RZ, -R4 ;  /* 0x000000ffff047224 */ /* 0x000fe200078e0a04 */
[----:B------:R-:W-:-:S03]  /*1be0*/  ISETP.GE.AND P1, PT, R15, RZ, PT ;  /* 0x000000ff0f00720c */ /* 0x000fc60003f26270 */
[----:B------:R-:W-:Y:S02]  /*1bf0*/  IMAD R8, R12, R4, R8 ;  /* 0x000000040c087224 */ /* 0x000fe400078e0208 */
[----:B------:R-:W-:-:S03]  /*1c00*/  @!P6 IMAD.IADD R10, R10, 0x1, -R12 ;  /* 0x000000010a0ae824 */ /* 0x000fc600078e0a0c */
[----:B------:R-:W-:Y:S01]  /*1c10*/  ISETP.GT.U32.AND P6, PT, R12, R8, PT ;  /* 0x000000080c00720c */ /* 0x000fe20003fc4070 */
[----:B------:R-:W-:Y:S01]  /*1c20*/  @!P5 IMAD.MOV R20, RZ, RZ, -R20 ;  /* 0x000000ffff14d224 */ /* 0x000fe200078e0a14 */
[----:B------:R-:W-:Y:S01]  /*1c30*/  ISETP.GE.AND P5, PT, R22, RZ, PT ;  /* 0x000000ff1600720c */ /* 0x000fe20003fa6270 */
[--C-:B------:R-:W-:Y:S01]  /*1c40*/  @!P4 IMAD.IADD R14, R14, 0x1, -R12.reuse ;  /* 0x000000010e0ec824 */ /* 0x100fe200078e0a0c */
[----:B------:R-:W-:Y:S01]  /*1c50*/  IABS R22, R25 ;  /* 0x0000001900167213 */ /* 0x000fe20000000000 */
[----:B------:R-:W-:Y:S02]  /*1c60*/  @!P3 IMAD.IADD R19, R19, 0x1, -R12 ;  /* 0x000000011313b824 */ /* 0x000fe400078e0a0c */
[----:B------:R-:W-:Y:S01]  /*1c70*/  @!P1 IMAD.MOV R14, RZ, RZ, -R14 ;  /* 0x000000ffff0e9224 */ /* 0x000fe200078e0a0e */
[C---:B------:R-:W-:Y:S01]  /*1c80*/  ISETP.GT.U32.AND P1, PT, R12.reuse, R7, PT ;  /* 0x000000070c00720c */ /* 0x040fe20003f24070 */
[----:B------:R-:W-:Y:S01]  /*1c90*/  IMAD.HI.U32 R5, R9, R22, RZ ;  /* 0x0000001609057227 */ /* 0x000fe200078e00ff */
[----:B------:R-:W-:-:S02]  /*1ca0*/  ISETP.GT.U32.AND P3, PT, R12, R19, PT ;  /* 0x000000130c00720c */ /* 0x000fc40003f64070 */
[----:B------:R-:W-:Y:S01]  /*1cb0*/  IABS R4, R26 ;  /* 0x0000001a00047213 */ /* 0x000fe20000000000 */
[----:B------:R-:W-:Y:S02]  /*1cc0*/  @!P6 IMAD.IADD R8, R8, 0x1, -R12 ;  /* 0x000000010808e824 */ /* 0x000fe400078e0a0c */
[----:B------:R-:W-:-:S03]  /*1cd0*/  IMAD.MOV R5, RZ, RZ, -R5 ;  /* 0x000000ffff057224 */ /* 0x000fc600078e0a05 */
[C---:B------:R-:W-:Y:S01]  /*1ce0*/  ISETP.GT.U32.AND P6, PT, R12.reuse, R8, PT ;  /* 0x000000080c00720c */ /* 0x040fe20003fc4070 */
[----:B------:R-:W-:Y:S02]  /*1cf0*/  IMAD R22, R12, R5, R22 ;  /* 0x000000050c167224 */ /* 0x000fe400078e0216 */
[----:B------:R-:W-:-:S04]  /*1d00*/  IMAD.HI.U32 R5, R9, R4, RZ ;  /* 0x0000000409057227 */ /* 0x000fc800078e00ff */
[--C-:B------:R-:W-:Y:S02]  /*1d10*/  @!P3 IMAD.IADD R19, R19, 0x1, -R12.reuse ;  /* 0x000000011313b824 */ /* 0x100fe400078e0a0c */
[----:B------:R-:W-:Y:S02]  /*1d20*/  @!P1 IMAD.IADD R7, R7, 0x1, -R12 ;  /* 0x0000000107079824 */ /* 0x000fe400078e0a0c */
[----:B------:R-:W-:Y:S02]  /*1d30*/  IMAD.MOV R5, RZ, RZ, -R5 ;  /* 0x000000ffff057224 */ /* 0x000fe400078e0a05 */
[----:B------:R-:W-:Y:S01]  /*1d40*/  @!P2 IMAD.MOV R19, RZ, RZ, -R19 ;  /* 0x000000ffff13a224 */ /* 0x000fe200078e0a13 */
[C---:B------:R-:W-:Y:S01]  /*1d50*/  ISETP.GT.U32.AND P2, PT, R12.reuse, R7, PT ;  /* 0x000000070c00720c */ /* 0x040fe20003f44070 */
[----:B------:R-:W-:Y:S02]  /*1d60*/  IMAD R4, R12, R5, R4 ;  /* 0x000000050c047224 */ /* 0x000fe400078e0204 */
[----:B------:R-:W-:-:S03]  /*1d70*/  @!P6 IMAD.IADD R8, R8, 0x1, -R12 ;  /* 0x000000010808e824 */ /* 0x000fc600078e0a0c */
[----:B------:R-:W-:Y:S02]  /*1d80*/  ISETP.GT.U32.AND P6, PT, R12, R4, PT ;  /* 0x000000040c00720c */ /* 0x000fe40003fc4070 */
[----:B------:R-:W-:Y:S02]  /*1d90*/  ISETP.GE.AND P0, PT, R21, RZ, PT ;  /* 0x000000ff1500720c */ /* 0x000fe40003f06270 */
[----:B------:R-:W-:-:S03]  /*1da0*/  IABS R2, R24 ;  /* 0x0000001800027213 */ /* 0x000fc60000000000 */
[--C-:B------:R-:W-:Y:S01]  /*1db0*/  @!P2 IMAD.IADD R7, R7, 0x1, -R12.reuse ;  /* 0x000000010707a824 */ /* 0x100fe200078e0a0c */
[----:B------:R-:W-:Y:S02]  /*1dc0*/  ISETP.GE.AND P3, PT, R24, RZ, PT ;  /* 0x000000ff1800720c */ /* 0x000fe40003f66270 */
[----:B------:R-:W-:Y:S01]  /*1dd0*/  ISETP.GE.AND P4, PT, R23, RZ, PT ;  /* 0x000000ff1700720c */ /* 0x000fe20003f86270 */
[----:B------:R-:W-:Y:S02]  /*1de0*/  IMAD.MOV.U32 R24, RZ, RZ, R7 ;  /* 0x000000ffff187224 */ /* 0x000fe400078e0007 */
[----:B------:R-:W-:Y:S02]  /*1df0*/  @!P6 IMAD.IADD R4, R4, 0x1, -R12 ;  /* 0x000000010404e824 */ /* 0x000fe400078e0a0c */
[----:B------:R-:W-:-:S03]  /*1e00*/  @!P5 IMAD.MOV R24, RZ, RZ, -R24 ;  /* 0x000000ffff18d224 */ /* 0x000fc600078e0a18 */
[----:B------:R-:W-:Y:S01]  /*1e10*/  ISETP.GT.U32.AND P5, PT, R12, R4, PT ;  /* 0x000000040c00720c */ /* 0x000fe20003fa4070 */
[----:B------:R-:W-:Y:S01]  /*1e20*/  STL [R1+0x1058], R6 ;  /* 0x0010580601007387 */ /* 0x000fe20000100800 */
[----:B------:R-:W-:-:S03]  /*1e30*/  @!P0 IMAD.MOV R10, RZ, RZ, -R10 ;  /* 0x000000ffff0a8224 */ /* 0x000fc600078e0a0a */
[----:B------:R-:W-:Y:S01]  /*1e40*/  STL [R1+0x105c], R0 ;  /* 0x00105c0001007387 */ /* 0x000fe20000100800 */
[----:B------:R-:W-:-:S03]  /*1e50*/  @!P4 IMAD.MOV R8, RZ, RZ, -R8 ;  /* 0x000000ffff08c224 */ /* 0x000fc600078e0a08 */
[----:B------:R-:W-:Y:S04]  /*1e60*/  STL [R1+0x1060], R20 ;  /* 0x0010601401007387 */ /* 0x000fe80000100800 */
[----:B------:R-:W-:Y:S01]  /*1e70*/  STL [R1+0x1064], R14 ;  /* 0x0010640e01007387 */ /* 0x000fe20000100800 */
[----:B------:R-:W-:-:S03]  /*1e80*/  @!P5 IMAD.IADD R4, R4, 0x1, -R12 ;  /* 0x000000010404d824 */ /* 0x000fc600078e0a0c */
[----:B------:R-:W-:Y:S04]  /*1e90*/  STL [R1+0x1068], R19 ;  /* 0x0010681301007387 */ /* 0x000fe80000100800 */
[----:B------:R0:W-:Y:S04]  /*1ea0*/  STL [R1+0x1070], R10 ;  /* 0x0010700a01007387 */ /* 0x0001e80000100800 */
[----:B------:R-:W-:Y:S04]  /*1eb0*/  STL [R1+0x1074], R24 ;  /* 0x0010741801007387 */ /* 0x000fe80000100800 */
[----:B------:R-:W-:Y:S01]  /*1ec0*/  STL [R1+0x1078], R8 ;  /* 0x0010780801007387 */ /* 0x000fe20000100800 */
[----:B----4-:R-:W-:-:S02]  /*1ed0*/  IABS R5, R3 ;  /* 0x0000000300057213 */ /* 0x010fc40000000000 */
[----:B------:R-:W-:Y:S02]  /*1ee0*/  ISETP.GE.AND P5, PT, R3, RZ, PT ;  /* 0x000000ff0300720c */ /* 0x000fe40003fa6270 */
[----:B------:R-:W4:Y:S01]  /*1ef0*/  LDL.LU R3, [R1+0x28] ;  /* 0x0000280001037983 */ /* 0x000f220000300800 */
[----:B------:R-:W-:-:S04]  /*1f00*/  IMAD.HI.U32 R11, R9, R2, RZ ;  /* 0x00000002090b7227 */ /* 0x000fc800078e00ff */
[----:B------:R-:W-:-:S04]  /*1f10*/  IMAD.MOV R11, RZ, RZ, -R11 ;  /* 0x000000ffff0b7224 */ /* 0x000fc800078e0a0b */
[----:B------:R-:W-:Y:S01]  /*1f20*/  IMAD R2, R12, R11, R2 ;  /* 0x0000000b0c027224 */ /* 0x000fe200078e0202 */
[----:B------:R-:W-:-:S04]  /*1f30*/  IABS R11, R29 ;  /* 0x0000001d000b7213 */ /* 0x000fc80000000000 */
[C---:B------:R-:W-:Y:S02]  /*1f40*/  ISETP.GT.U32.AND P0, PT, R12.reuse, R2, PT ;  /* 0x000000020c00720c */ /* 0x040fe40003f04070 */
[----:B------:R-:W-:Y:S01]  /*1f50*/  ISETP.GT.U32.AND P2, PT, R12, R22, PT ;  /* 0x000000160c00720c */ /* 0x000fe20003f44070 */
[----:B------:R-:W-:-:S04]  /*1f60*/  IMAD.HI.U32 R13, R9, R11, RZ ;  /* 0x0000000b090d7227 */ /* 0x000fc800078e00ff */
[----:B------:R-:W-:-:S06]  /*1f70*/  IMAD.MOV R13, RZ, RZ, -R13 ;  /* 0x000000ffff0d7224 */ /* 0x000fcc00078e0a0d */
[--C-:B------:R-:W-:Y:S02]  /*1f80*/  @!P0 IMAD.IADD R2, R2, 0x1, -R12.reuse ;  /* 0x0000000102028824 */ /* 0x100fe400078e0a0c */
[----:B------:R-:W-:Y:S02]  /*1f90*/  IMAD R11, R12, R13, R11 ;  /* 0x0000000d0c0b7224 */ /* 0x000fe400078e020b */
[----:B------:R-:W-:Y:S01]  /*1fa0*/  @!P2 IMAD.IADD R22, R22, 0x1, -R12 ;  /* 0x000000011616a824 */ /* 0x000fe200078e0a0c */
[C---:B------:R-:W-:Y:S01]  /*1fb0*/  ISETP.GT.U32.AND P2, PT, R12.reuse, R2, PT ;  /* 0x000000020c00720c */ /* 0x040fe20003f44070 */
[----:B------:R-:W-:Y:S01]  /*1fc0*/  IMAD.HI.U32 R13, R9, R5, RZ ;  /* 0x00000005090d7227 */ /* 0x000fe200078e00ff */
[C---:B------:R-:W-:Y:S02]  /*1fd0*/  ISETP.GT.U32.AND P4, PT, R12.reuse, R11, PT ;  /* 0x0000000b0c00720c */ /* 0x040fe40003f84070 */
[----:B------:R-:W-:Y:S01]  /*1fe0*/  ISETP.GT.U32.AND P6, PT, R12, R22, PT ;  /* 0x000000160c00720c */ /* 0x000fe20003fc4070 */
[----:B------:R-:W-:Y:S01]  /*1ff0*/  IMAD.MOV R13, RZ, RZ, -R13 ;  /* 0x000000ffff0d7224 */ /* 0x000fe200078e0a0d */
[----:B------:R-:W-:-:S03]  /*2000*/  ISETP.GE.AND P0, PT, R26, RZ, PT ;  /* 0x000000ff1a00720c */ /* 0x000fc60003f06270 */
[----:B------:R-:W-:-:S04]  /*2010*/  IMAD R5, R12, R13, R5 ;  /* 0x0000000d0c057224 */ /* 0x000fc800078e0205 */
[--C-:B------:R-:W-:Y:S01]  /*2020*/  @!P2 IMAD.IADD R2, R2, 0x1, -R12.reuse ;  /* 0x000000010202a824 */ /* 0x100fe200078e0a0c */
[----:B------:R-:W-:Y:S01]  /*2030*/  ISETP.GE.AND P1, PT, R25, RZ, PT ;  /* 0x000000ff1900720c */ /* 0x000fe20003f26270 */
[--C-:B------:R-:W-:Y:S02]  /*2040*/  @!P4 IMAD.IADD R11, R11, 0x1, -R12.reuse ;  /* 0x000000010b0bc824 */ /* 0x100fe400078e0a0c */
[----:B------:R-:W-:Y:S01]  /*2050*/  @!P6 IMAD.IADD R22, R22, 0x1, -R12 ;  /* 0x000000011616e824 */ /* 0x000fe200078e0a0c */
[----:B------:R-:W-:Y:S01]  /*2060*/  ISETP.GT.U32.AND P6, PT, R12, R5, PT ;  /* 0x000000050c00720c */ /* 0x000fe20003fc4070 */
[----:B------:R-:W-:-:S04]  /*2070*/  IMAD.MOV.U32 R26, RZ, RZ, R2 ;  /* 0x000000ffff1a7224 */ /* 0x000fc800078e0002 */
[----:B------:R-:W-:Y:S01]  /*2080*/  @!P3 IMAD.MOV R26, RZ, RZ, -R26 ;  /* 0x000000ffff1ab224 */ /* 0x000fe200078e0a1a */
[C---:B------:R-:W-:Y:S02]  /*2090*/  ISETP.GT.U32.AND P3, PT, R12.reuse, R11, PT ;  /* 0x0000000b0c00720c */ /* 0x040fe40003f64070 */
[----:B--2---:R-:W-:Y:S01]  /*20a0*/  IABS R7, R17 ;  /* 0x0000001100077213 */ /* 0x004fe20000000000 */
[----:B------:R-:W-:Y:S01]  /*20b0*/  @!P1 IMAD.MOV R22, RZ, RZ, -R22 ;  /* 0x000000ffff169224 */ /* 0x000fe200078e0a16 */
[----:B------:R-:W-:Y:S02]  /*20c0*/  ISETP.GE.AND P4, PT, R17, RZ, PT ;  /* 0x000000ff1100720c */ /* 0x000fe40003f86270 */
[----:B------:R-:W2:Y:S01]  /*20d0*/  LDL.LU R17, [R1+0x2c] ;  /* 0x00002c0001117983 */ /* 0x000ea20000300800 */
[--C-:B------:R-:W-:Y:S01]  /*20e0*/  @!P6 IMAD.IADD R5, R5, 0x1, -R12.reuse ;  /* 0x000000010505e824 */ /* 0x100fe200078e0a0c */
[----:B------:R-:W-:Y:S02]  /*20f0*/  IABS R18, R27 ;  /* 0x0000001b00127213 */ /* 0x000fe40000000000 */
[----:B------:R-:W-:Y:S02]  /*2100*/  STL [R1+0x107c], R26 ;  /* 0x00107c1a01007387 */ /* 0x000fe40000100800 */
[----:B------:R-:W-:Y:S01]  /*2110*/  ISETP.GT.U32.AND P6, PT, R12, R5, PT ;  /* 0x000000050c00720c */ /* 0x000fe20003fc4070 */
[----:B------:R-:W-:Y:S01]  /*2120*/  @!P3 IMAD.IADD R11, R11, 0x1, -R12 ;  /* 0x000000010b0bb824 */ /* 0x000fe200078e0a0c */
[----:B------:R1:W-:Y:S01]  /*2130*/  STL [R1+0x1080], R22 ;  /* 0x0010801601007387 */ /* 0x0003e20000100800 */
[----:B------:R-:W-:-:S03]  /*2140*/  ISETP.GE.AND P3, PT, R27, RZ, PT ;  /* 0x000000ff1b00720c */ /* 0x000fc60003f66270 */
[----:B------:R-:W2:Y:S04]  /*2150*/  LDL.LU R27, [R1+0x30] ;  /* 0x00003000011b7983 */ /* 0x000ea80000300800 */
[----:B0-----:R-:W2:Y:S03]  /*2160*/  LDL.LU R10, [R1+0x34] ;  /* 0x00003400010a7983 */ /* 0x001ea60000300800 */
[----:B------:R-:W-:Y:S02]  /*2170*/  @!P6 IMAD.IADD R5, R5, 0x1, -R12 ;  /* 0x000000010505e824 */ /* 0x000fe400078e0a0c */
[----:B------:R-:W-:Y:S01]  /*2180*/  IMAD.HI.U32 R13, R9, R7, RZ ;  /* 0x00000007090d7227 */ /* 0x000fe200078e00ff */
[----:B----4-:R-:W-:-:S02]  /*2190*/  ISETP.GE.AND P6, PT, R3, RZ, PT ;  /* 0x000000ff0300720c */ /* 0x010fc40003fc6270 */
[----:B------:R-:W-:Y:S02]  /*21a0*/  IABS R21, R3 ;  /* 0x0000000300157213 */ /* 0x000fe40000000000 */
[----:B------:R-:W4:Y:S04]  /*21b0*/  LDL.LU R3, [R1+0x38] ;  /* 0x0000380001037983 */ /* 0x000f280000300800 */
[----:B------:R-:W3:Y:S04]  /*21c0*/  LDL.LU R19, [R1+0x3c] ;  /* 0x00003c0001137983 */ /* 0x000ee80000300800 */
[----:B------:R-:W3:Y:S04]  /*21d0*/  LDL.LU R14, [R1+0x40] ;  /* 0x00004000010e7983 */ /* 0x000ee80000300800 */
[----:B------:R-:W3:Y:S04]  /*21e0*/  LDL.LU R20, [R1+0x44] ;  /* 0x0000440001147983 */ /* 0x000ee80000300800 */
[----:B------:R-:W5:Y:S04]  /*21f0*/  LDL.LU R6, [R1+0x48] ;  /* 0x0000480001067983 */ /* 0x000f680000300800 */
[----:B------:R-:W5:Y:S01]  /*2200*/  LDL R0, [R1+0x4f0] ;  /* 0x0004f00001007983 */ /* 0x000f620000100800 */
[----:B------:R-:W-:Y:S01]  /*2210*/  IMAD.MOV R13, RZ, RZ, -R13 ;  /* 0x000000ffff0d7224 */ /* 0x000fe200078e0a0d */
[----:B------:R-:W-:-:S03]  /*2220*/  IABS R16, R28 ;  /* 0x0000001c00107213 */ /* 0x000fc60000000000 */
[C---:B------:R-:W-:Y:S02]  /*2230*/  IMAD R13, R12.reuse, R13, R7 ;  /* 0x0000000d0c0d7224 */ /* 0x040fe400078e0207 */
[----:B------:R-:W-:Y:S02]  /*2240*/  @!P0 IMAD.MOV R4, RZ, RZ, -R4 ;  /* 0x000000ffff048224 */ /* 0x000fe400078e0a04 */
[----:B------:R-:W-:Y:S01]  /*2250*/  IMAD.HI.U32 R2, R9, R16, RZ ;  /* 0x0000001009027227 */ /* 0x000fe200078e00ff */
[----:B------:R-:W-:-:S03]  /*2260*/  ISETP.GT.U32.AND P0, PT, R12, R13, PT ;  /* 0x0000000d0c00720c */ /* 0x000fc60003f04070 */
[----:B------:R-:W-:Y:S01]  /*2270*/  IMAD.MOV R2, RZ, RZ, -R2 ;  /* 0x000000ffff027224 */ /* 0x000fe200078e0a02 */
[----:B------:R-:W-:-:S03]  /*2280*/  ISETP.GE.AND P2, PT, R29, RZ, PT ;  /* 0x000000ff1d00720c */ /* 0x000fc60003f46270 */
[----:B------:R-:W-:-:S06]  /*2290*/  IMAD R16, R12, R2, R16 ;  /* 0x000000020c107224 */ /* 0x000fcc00078e0210 */
[----:B------:R-:W-:Y:S01]  /*22a0*/  @!P0 IMAD.IADD R13, R13, 0x1, -R12 ;  /* 0x000000010d0d8824 */ /* 0x000fe200078e0a0c */
[----:B------:R-:W-:-:S03]  /*22b0*/  ISETP.GT.U32.AND P0, PT, R12, R16, PT ;  /* 0x000000100c00720c */ /* 0x000fc60003f04070 */
[----:B------:R-:W-:Y:S01]  /*22c0*/  @!P2 IMAD.MOV R11, RZ, RZ, -R11 ;  /* 0x000000ffff0ba224 */ /* 0x000fe200078e0a0b */
[----:B------:R-:W-:Y:S01]  /*22d0*/  ISETP.GT.U32.AND P2, PT, R12, R13, PT ;  /* 0x0000000d0c00720c */ /* 0x000fe20003f44070 */
[----:B------:R-:W-:-:S08]  /*22e0*/  IMAD.HI.U32 R15, R9, R18, RZ ;  /* 0x00000012090f7227 */ /* 0x000fd000078e00ff */
[----:B------:R-:W-:Y:S02]  /*22f0*/  @!P0 IMAD.IADD R16, R16, 0x1, -R12 ;  /* 0x0000000110108824 */ /* 0x000fe400078e0a0c */
[----:B------:R-:W-:-:S03]  /*2300*/  IMAD.HI.U32 R7, R9, R21, RZ ;  /* 0x0000001509077227 */ /* 0x000fc600078e00ff */
[C---:B------:R-:W-:Y:S01]  /*2310*/  ISETP.GT.U32.AND P0, PT, R12.reuse, R16, PT ;  /* 0x000000100c00720c */ /* 0x040fe20003f04070 */
[----:B------:R-:W-:Y:S02]  /*2320*/  IMAD.MOV R15, RZ, RZ, -R15 ;  /* 0x000000ffff0f7224 */ /* 0x000fe400078e0a0f */
[----:B------:R-:W-:Y:S02]  /*2330*/  IMAD.MOV R7, RZ, RZ, -R7 ;  /* 0x000000ffff077224 */ /* 0x000fe400078e0a07 */
[C---:B------:R-:W-:Y:S02]  /*2340*/  IMAD R18, R12.reuse, R15, R18 ;  /* 0x0000000f0c127224 */ /* 0x040fe400078e0212 */
[--C-:B------:R-:W-:Y:S02]  /*2350*/  @!P2 IMAD.IADD R13, R13, 0x1, -R12.reuse ;  /* 0x000000010d0da824 */ /* 0x100fe400078e0a0c */
[C---:B------:R-:W-:Y:S02]  /*2360*/  IMAD R21, R12.reuse, R7, R21 ;  /* 0x000000070c157224 */ /* 0x040fe400078e0215 */
[----:B------:R-:W-:Y:S01]  /*2370*/  @!P4 IMAD.MOV R13, RZ, RZ, -R13 ;  /* 0x000000ffff0dc224 */ /* 0x000fe200078e0a0d */
[----:B------:R-:W-:Y:S01]  /*2380*/  ISETP.GT.U32.AND P4, PT, R12, R18, PT ;  /* 0x000000120c00720c */ /* 0x000fe20003f84070 */
[----:B------:R-:W-:Y:S01]  /*2390*/  @!P0 IMAD.IADD R16, R16, 0x1, -R12 ;  /* 0x0000000110108824 */ /* 0x000fe200078e0a0c */
[----:B------:R-:W-:-:S02]  /*23a0*/  ISETP.GT.U32.AND P0, PT, R12, R21, PT ;  /* 0x000000150c00720c */ /* 0x000fc40003f04070 */
[----:B--2---:R-:W-:Y:S02]  /*23b0*/  IABS R23, R17 ;  /* 0x0000001100177213 */ /* 0x004fe40000000000 */
[----:B------:R-:W-:-:S07]  /*23c0*/  IABS R25, R27 ;  /* 0x0000001b00197213 */ /* 0x000fce0000000000 */
[--C-:B------:R-:W-:Y:S02]  /*23d0*/  @!P4 IMAD.IADD R18, R18, 0x1, -R12.reuse ;  /* 0x000000011212c824 */ /* 0x100fe400078e0a0c */
[----:B------:R-:W-:Y:S02]  /*23e0*/  @!P0 IMAD.IADD R21, R21, 0x1, -R12 ;  /* 0x0000000115158824 */ /* 0x000fe400078e0a0c */
[C---:B------:R-:W-:Y:S01]  /*23f0*/  IMAD.HI.U32 R2, R9.reuse, R23, RZ ;  /* 0x0000001709027227 */ /* 0x040fe200078e00ff */
[C---:B------:R-:W-:Y:S02]  /*2400*/  ISETP.GT.U32.AND P4, PT, R12.reuse, R18, PT ;  /* 0x000000120c00720c */ /* 0x040fe40003f84070 */
[----:B------:R-:W-:Y:S01]  /*2410*/  ISETP.GT.U32.AND P0, PT, R12, R21, PT ;  /* 0x000000150c00720c */ /* 0x000fe20003f04070 */
[----:B------:R-:W-:Y:S02]  /*2420*/  IMAD.MOV R2, RZ, RZ, -R2 ;  /* 0x000000ffff027224 */ /* 0x000fe400078e0a02 */
[----:B------:R-:W-:-:S04]  /*2430*/  IMAD.HI.U32 R29, R9, R25, RZ ;  /* 0x00000019091d7227 */ /* 0x000fc800078e00ff */
[----:B------:R-:W-:Y:S02]  /*2440*/  IMAD R23, R12, R2, R23 ;  /* 0x000000020c177224 */ /* 0x000fe400078e0217 */
[----:B------:R-:W-:Y:S02]  /*2450*/  IMAD.MOV R29, RZ, RZ, -R29 ;  /* 0x000000ffff1d7224 */ /* 0x000fe400078e0a1d */
[--C-:B------:R-:W-:Y:S01]  /*2460*/  @!P4 IMAD.IADD R18, R18, 0x1, -R12.reuse ;  /* 0x000000011212c824 */ /* 0x100fe200078e0a0c */
[C---:B------:R-:W-:Y:S01]  /*2470*/  ISETP.GT.U32.AND P4, PT, R12.reuse, R23, PT ;  /* 0x000000170c00720c */ /* 0x040fe20003f84070 */
[----:B------:R-:W-:Y:S02]  /*2480*/  IMAD R25, R12, R29, R25 ;  /* 0x0000001d0c197224 */ /* 0x000fe400078e0219 */
[----:B------:R-:W-:-:S03]  /*2490*/  @!P0 IMAD.IADD R21, R21, 0x1, -R12 ;  /* 0x0000000115158824 */ /* 0x000fc600078e0a0c */
[----:B------:R-:W-:Y:S01]  /*24a0*/  ISETP.GT.U32.AND P0, PT, R12, R25, PT ;  /* 0x000000190c00720c */ /* 0x000fe20003f04070 */
[----:B------:R-:W-:Y:S01]  /*24b0*/  @!P3 IMAD.MOV R18, RZ, RZ, -R18 ;  /* 0x000000ffff12b224 */ /* 0x000fe200078e0a12 */
[----:B------:R-:W-:-:S05]  /*24c0*/  ISETP.GE.AND P1, PT, R28, RZ, PT ;  /* 0x000000ff1c00720c */ /* 0x000fca0003f26270 */
[----:B------:R-:W-:Y:S01]  /*24d0*/  @!P4 IMAD.IADD R23, R23, 0x1, -R12 ;  /* 0x000000011717c824 */ /* 0x000fe200078e0a0c */
[----:B------:R-:W-:Y:S02]  /*24e0*/  ISETP.GE.AND P2, PT, R27, RZ, PT ;  /* 0x000000ff1b00720c */ /* 0x000fe40003f46270 */
[----:B------:R-:W-:-:S03]  /*24f0*/  IABS R27, R10 ;  /* 0x0000000a001b7213 */ /* 0x000fc60000000000 */
[----:B------:R-:W-:Y:S01]  /*2500*/  @!P0 IMAD.IADD R25, R25, 0x1, -R12 ;  /* 0x0000000119198824 */ /* 0x000fe200078e0a0c */
[----:B------:R-:W-:Y:S01]  /*2510*/  ISETP.GT.U32.AND P0, PT, R12, R23, PT ;  /* 0x000000170c00720c */ /* 0x000fe20003f04070 */
[----:B------:R-:W-:Y:S01]  /*2520*/  @!P5 IMAD.MOV R5, RZ, RZ, -R5 ;  /* 0x000000ffff05d224 */ /* 0x000fe200078e0a05 */
[----:B------:R-:W-:Y:S01]  /*2530*/  ISETP.GE.AND P5, PT, R17, RZ, PT ;  /* 0x000000ff1100720c */ /* 0x000fe20003fa6270 */
[----:B------:R-:W-:-:S04]  /*2540*/  IMAD.HI.U32 R17, R9, R27, RZ ;  /* 0x0000001b09117227 */ /* 0x000fc800078e00ff */
[----:B------:R-:W-:-:S04]  /*2550*/  IMAD.MOV R17, RZ, RZ, -R17 ;  /* 0x000000ffff117224 */ /* 0x000fc800078e0a11 */
[----:B------:R-:W-:Y:S02]  /*2560*/  IMAD R27, R12, R17, R27 ;  /* 0x000000110c1b7224 */ /* 0x000fe400078e021b */
[----:B------:R-:W-:Y:S02]  /*2570*/  @!P0 IMAD.IADD R23, R23, 0x1, -R12 ;  /* 0x0000000117178824 */ /* 0x000fe400078e0a0c */
[----:B------:R-:W-:Y:S02]  /*2580*/  @!P6 IMAD.MOV R21, RZ, RZ, -R21 ;  /* 0x000000ffff15e224 */ /* 0x000fe400078e0a15 */
[----:B------:R-:W-:Y:S01]  /*2590*/  @!P5 IMAD.MOV R23, RZ, RZ, -R23 ;  /* 0x000000ffff17d224 */ /* 0x000fe200078e0a17 */
[----:B----4-:R-:W-:-:S05]  /*25a0*/  IABS R2, R3 ;  /* 0x0000000300027213 */ /* 0x010fca0000000000 */
[----:B------:R-:W-:-:S04]  /*25b0*/  IMAD.HI.U32 R15, R9, R2, RZ ;  /* 0x00000002090f7227 */ /* 0x000fc800078e00ff */
[----:B------:R-:W-:-:S04]  /*25c0*/  IMAD.MOV R15, RZ, RZ, -R15 ;  /* 0x000000ffff0f7224 */ /* 0x000fc800078e0a0f */
[----:B------:R-:W-:Y:S01]  /*25d0*/  IMAD R2, R12, R15, R2 ;  /* 0x0000000f0c027224 */ /* 0x000fe200078e0202 */
[----:B---3--:R-:W-:-:S04]  /*25e0*/  IABS R28, R19 ;  /* 0x00000013001c7213 */ /* 0x008fc80000000000 */
[----:B------:R-:W-:Y:S01]  /*25f0*/  ISETP.GT.U32.AND P3, PT, R12, R2, PT ;  /* 0x000000020c00720c */ /* 0x000fe20003f64070 */
[----:B------:R-:W-:-:S04]  /*2600*/  IMAD.HI.U32 R7, R9, R28, RZ ;  /* 0x0000001c09077227 */ /* 0x000fc800078e00ff */
[----:B------:R-:W-:Y:S01]  /*2610*/  IMAD.MOV R7, RZ, RZ, -R7 ;  /* 0x000000ffff077224 */ /* 0x000fe200078e0a07 */
[----:B------:R-:W-:-:S03]  /*2620*/  IABS R29, R14 ;  /* 0x0000000e001d7213 */ /* 0x000fc60000000000 */
[----:B------:R-:W-:Y:S01]  /*2630*/  IMAD R28, R12, R7, R28 ;  /* 0x000000070c1c7224 */ /* 0x000fe200078e021c */
[----:B------:R-:W-:-:S03]  /*2640*/  IABS R17, R20 ;  /* 0x0000001400117213 */ /* 0x000fc60000000000 */
[----:B------:R-:W-:Y:S01]  /*2650*/  @!P3 IMAD.IADD R2, R2, 0x1, -R12 ;  /* 0x000000010202b824 */ /* 0x000fe200078e0a0c */
[----:B-----5:R-:W-:Y:S01]  /*2660*/  IABS R7, R0 ;  /* 0x0000000000077213 */ /* 0x020fe20000000000 */
[C---:B-1----:R-:W-:Y:S01]  /*2670*/  IMAD.HI.U32 R22, R9.reuse, R29, RZ ;  /* 0x0000001d09167227 */ /* 0x042fe200078e00ff */
[C---:B------:R-:W-:Y:S02]  /*2680*/  ISETP.GT.U32.AND P6, PT, R12.reuse, R28, PT ;  /* 0x0000001c0c00720c */ /* 0x040fe40003fc4070 */
[----:B------:R-:W-:Y:S01]  /*2690*/  ISETP.GT.U32.AND P5, PT, R12, R2, PT ;  /* 0x000000020c00720c */ /* 0x000fe20003fa4070 */
[----:B------:R-:W-:Y:S01]  /*26a0*/  IMAD.HI.U32 R8, R9, R17, RZ ;  /* 0x0000001109087227 */ /* 0x000fe200078e00ff */
[----:B------:R-:W-:-:S03]  /*26b0*/  IABS R15, R6 ;  /* 0x00000006000f7213 */ /* 0x000fc60000000000 */
[----:B------:R-:W-:-:S04]  /*26c0*/  IMAD.HI.U32 R24, R9, R7, RZ ;  /* 0x0000000709187227 */ /* 0x000fc800078e00ff */
[----:B------:R-:W-:Y:S02]  /*26d0*/  IMAD.MOV R22, RZ, RZ, -R22 ;  /* 0x000000ffff167224 */ /* 0x000fe400078e0a16 */
[----:B------:R-:W-:Y:S02]  /*26e0*/  IMAD.MOV R26, RZ, RZ, -R8 ;  /* 0x000000ffff1a7224 */ /* 0x000fe400078e0a08 */
[----:B------:R-:W-:-:S04]  /*26f0*/  IMAD.HI.U32 R8, R9, R15, RZ ;  /* 0x0000000f09087227 */ /* 0x000fc800078e00ff */
[----:B------:R-:W-:Y:S02]  /*2700*/  IMAD.MOV R24, RZ, RZ, -R24 ;  /* 0x000000ffff187224 */ /* 0x000fe400078e0a18 */
[C---:B------:R-:W-:Y:S02]  /*2710*/  IMAD R9, R12.reuse, R22, R29 ;  /* 0x000000160c097224 */ /* 0x040fe400078e021d */
[----:B------:R-:W2:Y:S01]  /*2720*/  LDL.LU R22, [R1+0x1080] ;  /* 0x0010800001167983 */ /* 0x000ea20000300800 */
[C---:B------:R-:W-:Y:S02]  /*2730*/  IMAD R17, R12.reuse, R26, R17 ;  /* 0x0000001a0c117224 */ /* 0x040fe400078e0211 */
[----:B------:R-:W-:Y:S01]  /*2740*/  IMAD.MOV R29, RZ, RZ, -R8 ;  /* 0x000000ffff1d7224 */ /* 0x000fe200078e0a08 */
[----:B------:R-:W3:Y:S01]  /*2750*/  LDL.LU R26, [R1+0x107c] ;  /* 0x00107c00011a7983 */ /* 0x000ee20000300800 */
[----:B------:R-:W-:Y:S02]  /*2760*/  IMAD R7, R12, R24, R7 ;  /* 0x000000180c077224 */ /* 0x000fe400078e0207 */
[--C-:B------:R-:W-:Y:S01]  /*2770*/  @!P6 IMAD.IADD R28, R28, 0x1, -R12.reuse ;  /* 0x000000011c1ce824 */ /* 0x100fe200078e0a0c */
[----:B------:R-:W4:Y:S01]  /*2780*/  LDL.LU R8, [R1+0x1078] ;  /* 0x0010780001087983 */ /* 0x000f220000300800 */
[----:B------:R-:W-:Y:S01]  /*2790*/  ISETP.GE.AND P6, PT, R10, RZ, PT ;  /* 0x000000ff0a00720c */ /* 0x000fe20003fc6270 */
[----:B------:R-:W-:Y:S01]  /*27a0*/  @!P5 IMAD.IADD R2, R2, 0x1, -R12 ;  /* 0x000000010202d824 */ /* 0x000fe200078e0a0c */
[----:B------:R-:W-:Y:S01]  /*27b0*/  ISETP.GE.AND P5, PT, R3, RZ, PT ;  /* 0x000000ff0300720c */ /* 0x000fe20003fa6270 */
[----:B------:R-:W5:Y:S04]  /*27c0*/  LDL.LU R24, [R1+0x1074] ;  /* 0x0010740001187983 */ /* 0x000f680000300800 */
[----:B------:R-:W2:Y:S04]  /*27d0*/  LDL.LU R10, [R1+0x1070] ;  /* 0x00107000010a7983 */ /* 0x000ea80000300800 */
[----:B------:R-:W2:Y:S01]  /*27e0*/  LDL.LU R3, [R1+0x106c] ;  /* 0x00106c0001037983 */ /* 0x000ea20000300800 */
[----:B------:R-:W-:-:S13]  /*27f0*/  ISETP.GT.U32.AND P4, PT, R12, R27, PT ;  /* 0x0000001b0c00720c */ /* 0x000fda0003f84070 */
[----:B------:R-:W-:-:S05]  /*2800*/  @!P4 IMAD.IADD R27, R27, 0x1, -R12 ;  /* 0x000000011b1bc824 */ /* 0x000fca00078e0a0c */
[C---:B------:R-:W-:Y:S01]  /*2810*/  ISETP.GT.U32.AND P4, PT, R12.reuse, R27, PT ;  /* 0x0000001b0c00720c */ /* 0x040fe20003f84070 */
[C---:B------:R-:W-:Y:S02]  /*2820*/  IMAD R15, R12.reuse, R29, R15 ;  /* 0x0000001d0c0f7224 */ /* 0x040fe400078e020f */
[----:B------:R-:W-:Y:S01]  /*2830*/  @!P1 IMAD.MOV R16, RZ, RZ, -R16 ;  /* 0x000000ffff109224 */ /* 0x000fe200078e0a10 */
[----:B------:R-:W-:-:S09]  /*2840*/  ISETP.GT.U32.AND P1, PT, R12, R25, PT ;  /* 0x000000190c00720c */ /* 0x000fd20003f24070 */
[----:B------:R-:W-:Y:S01]  /*2850*/  @!P4 IMAD.IADD R27, R27, 0x1, -R12 ;  /* 0x000000011b1bc824 */ /* 0x000fe200078e0a0c */
[----:B------:R-:W-:-:S03]  /*2860*/  ISETP.GT.U32.AND P4, PT, R12, R15, PT ;  /* 0x0000000f0c00720c */ /* 0x000fc60003f84070 */
[----:B------:R-:W-:-:S04]  /*2870*/  @!P1 IMAD.IADD R25, R25, 0x1, -R12 ;  /* 0x0000000119199824 */ /* 0x000fc800078e0a0c */
[----:B------:R-:W-:-:S06]  /*2880*/  @!P2 IMAD.MOV R25, RZ, RZ, -R25 ;  /* 0x000000ffff19a224 */ /* 0x000fcc00078e0a19 */
[----:B------:R-:W-:-:S05]  /*2890*/  @!P4 IMAD.IADD R15, R15, 0x1, -R12 ;  /* 0x000000010f0fc824 */ /* 0x000fca00078e0a0c */
[C---:B------:R-:W-:Y:S02]  /*28a0*/  ISETP.GT.U32.AND P2, PT, R12.reuse, R15, PT ;  /* 0x0000000f0c00720c */ /* 0x040fe40003f44070 */
[C---:B------:R-:W-:Y:S02]  /*28b0*/  ISETP.GT.U32.AND P0, PT, R12.reuse, R9, PT ;  /* 0x000000090c00720c */ /* 0x040fe40003f04070 */
[C---:B------:R-:W-:Y:S02]  /*28c0*/  ISETP.GT.U32.AND P1, PT, R12.reuse, R17, PT ;  /* 0x000000110c00720c */ /* 0x040fe40003f24070 */
[----:B------:R-:W-:-:S07]  /*28d0*/  ISETP.GT.U32.AND P3, PT, R12, R7, PT ;  /* 0x000000070c00720c */ /* 0x000fce0003f64070 */
[--C-:B------:R-:W-:Y:S01]  /*28e0*/  @!P2 IMAD.IADD R15, R15, 0x1, -R12.reuse ;  /* 0x000000010f0fa824 */ /* 0x100fe200078e0a0c */
[----:B------:R-:W-:Y:S02]  /*28f0*/  ISETP.GE.AND P2, PT, R6, RZ, PT ;  /* 0x000000ff0600720c */ /* 0x000fe40003f46270 */
[----:B------:R-:W0:Y:S01]  /*2900*/  S2R R6, SR_TID.X ;  /* 0x0000000000067919 */ /* 0x000e220000002100 */
[--C-:B------:R-:W-:Y:S01]  /*2910*/  @!P0 IMAD.IADD R9, R9, 0x1, -R12.reuse ;  /* 0x0000000109098824 */ /* 0x100fe200078e0a0c */
[C---:B------:R-:W-:Y:S01]  /*2920*/  ISETP.GT.U32.AND P0, PT, R12.reuse, R28, PT ;  /* 0x0000001c0c00720c */ /* 0x040fe20003f04070 */
[--C-:B------:R-:W-:Y:S02]  /*2930*/  @!P1 IMAD.IADD R17, R17, 0x1, -R12.reuse ;  /* 0x0000000111119824 */ /* 0x100fe400078e0a0c */
[----:B------:R-:W-:Y:S01]  /*2940*/  @!P3 IMAD.IADD R7, R7, 0x1, -R12 ;  /* 0x000000010707b824 */ /* 0x000fe200078e0a0c */
[C---:B------:R-:W-:Y:S02]  /*2950*/  ISETP.GT.U32.AND P1, PT, R12.reuse, R9, PT ;  /* 0x000000090c00720c */ /* 0x040fe40003f24070 */
[----:B------:R-:W-:-:S02]  /*2960*/  ISETP.GT.U32.AND P4, PT, R12, R17, PT ;  /* 0x000000110c00720c */ /* 0x000fc40003f84070 */
[----:B------:R-:W-:-:S05]  /*2970*/  ISETP.GT.U32.AND P3, PT, R12, R7, PT ;  /* 0x000000070c00720c */ /* 0x000fca0003f64070 */
[----:B------:R-:W-:Y:S01]  /*2980*/  @!P0 IMAD.IADD R28, R28, 0x1, -R12 ;  /* 0x000000011c1c8824 */ /* 0x000fe200078e0a0c */
[----:B------:R-:W-:-:S03]  /*2990*/  ISETP.GE.AND P0, PT, R19, RZ, PT ;  /* 0x000000ff1300720c */ /* 0x000fc60003f06270 */
[--C-:B------:R-:W-:Y:S02]  /*29a0*/  @!P1 IMAD.IADD R9, R9, 0x1, -R12.reuse ;  /* 0x0000000109099824 */ /* 0x100fe400078e0a0c */
[--C-:B------:R-:W-:Y:S02]  /*29b0*/  @!P4 IMAD.IADD R17, R17, 0x1, -R12.reuse ;  /* 0x000000011111c824 */ /* 0x100fe400078e0a0c */
[----:B------:R-:W-:Y:S02]  /*29c0*/  @!P3 IMAD.IADD R7, R7, 0x1, -R12 ;  /* 0x000000010707b824 */ /* 0x000fe400078e0a0c */
[----:B------:R-:W-:Y:S01]  /*29d0*/  IMAD.MOV.U32 R12, RZ, RZ, R2 ;  /* 0x000000ffff0c7224 */ /* 0x000fe200078e0002 */
[----:B0-----:R-:W-:-:S04]  /*29e0*/  LOP3.LUT R19, R6, 0x3f, RZ, 0xc0, !PT ;  /* 0x0000003f06137812 */ /* 0x001fc800078ec0ff */
[C---:B------:R-:W-:Y:S01]  /*29f0*/  LOP3.LUT R2, R19.reuse, 0x40, RZ, 0xfc, !PT ;  /* 0x0000004013027812 */ /* 0x040fe200078efcff */
[----:B------:R-:W-:Y:S01]  /*2a00*/  IMAD R19, R19, UR5, RZ ;  /* 0x0000000513137c24 */ /* 0x000fe2000f8e02ff */
[----:B------:R-:W-:Y:S02]  /*2a10*/  ISETP.GE.AND P1, PT, R14, RZ, PT ;  /* 0x000000ff0e00720c */ /* 0x000fe40003f26270 */
[----:B------:R-:W-:Y:S01]  /*2a20*/  ISETP.GE.AND P4, PT, R20, RZ, PT ;  /* 0x000000ff1400720c */ /* 0x000fe20003f86270 */
[----:B------:R-:W-:Y:S01]  /*2a30*/  IMAD R29, R2, UR5, RZ ;  /* 0x00000005021d7c24 */ /* 0x000fe2000f8e02ff */
[----:B------:R-:W3:Y:S01]  /*2a40*/  LDL.LU R14, [R1+0x24] ;  /* 0x00002400010e7983 */ /* 0x000ee20000300800 */
[----:B------:R-:W-:-:S03]  /*2a50*/  ISETP.GE.AND P3, PT, R0, RZ, PT ;  /* 0x000000ff0000720c */ /* 0x000fc60003f66270 */
[----:B------:R-:W3:Y:S01]  /*2a60*/  LDL.LU R20, [R1+0x20] ;  /* 0x0000200001147983 */ /* 0x000ee20000300800 */
[----:B------:R-:W-:-:S03]  /*2a70*/  @!P0 IMAD.MOV R28, RZ, RZ, -R28 ;  /* 0x000000ffff1c8224 */ /* 0x000fc600078e0a1c */
[----:B------:R-:W3:Y:S04]  /*2a80*/  LDL.LU R0, [R1+0x14] ;  /* 0x0000140001007983 */ /* 0x000ee80000300800 */
[----:B------:R-:W3:Y:S01]  /*2a90*/  LDL.LU R6, [R1+0x10] ;  /* 0x0000100001067983 */ /* 0x000ee20000300800 */
[----:B------:R-:W-:Y:S02]  /*2aa0*/  @!P5 IMAD.MOV R12, RZ, RZ, -R12 ;  /* 0x000000ffff0cd224 */ /* 0x000fe400078e0a0c */
[----:B------:R-:W-:Y:S01]  /*2ab0*/  @!P6 IMAD.MOV R27, RZ, RZ, -R27 ;  /* 0x000000ffff1be224 */ /* 0x000fe200078e0a1b */
[----:B--2---:R-:W-:-:S05]  /*2ac0*/  LOP3.LUT R2, RZ, R3, RZ, 0x33, !PT ;  /* 0x00000003ff027212 */ /* 0x004fca00078e33ff */
[----:B------:R0:W-:Y:S01]  /*2ad0*/  STL [R1+0x1c], R2 ;  /* 0x00001c0201007387 */ /* 0x0001e20000100800 */
[----:B------:R-:W-:-:S03]  /*2ae0*/  ISETP.NE.AND P5, PT, R3, RZ, PT ;  /* 0x000000ff0300720c */ /* 0x000fc60003fa5270 */
[----:B------:R-:W-:Y:S01]  /*2af0*/  STL [R1+0x28], R19 ;  /* 0x0000281301007387 */ /* 0x000fe20000100800 */
[----:B------:R-:W-:-:S03]  /*2b00*/  IADD3 R3, P6, PT, R19, UR26, RZ ;  /* 0x0000001a13037c10 */ /* 0x000fc6000ffde0ff */
[----:B------:R1:W-:Y:S01]  /*2b10*/  STL [R1+0x1054], R29 ;  /* 0x0010541d01007387 */ /* 0x0003e20000100800 */
[----:B0-----:R-:W-:-:S03]  /*2b20*/  IADD3 R2, P0, PT, R29, UR26, RZ ;  /* 0x0000001a1d027c10 */ /* 0x001fc6000ff1e0ff */
[----:B-1----:R-:W3:Y:S04]  /*2b30*/  LDL.LU R29, [R1+0x1c] ;  /* 0x00001c00011d7983 */ /* 0x002ee80000300800 */
[----:B------:R0:W-:Y:S04]  /*2b40*/  STL [R1+0x1040], R2 ;  /* 0x0010400201007387 */ /* 0x0001e80000100800 */
[----:B0-----:R-:W2:Y:S04]  /*2b50*/  LDL.LU R2, [R1+0x8] ;  /* 0x0000080001027983 */ /* 0x001ea80000300800 */
[----:B------:R-:W2:Y:S04]  /*2b60*/  LDL.LU R19, [R1+0x1068] ;  /* 0x0010680001137983 */ /* 0x000ea80000300800 */
[----:B------:R0:W-:Y:S04]  /*2b70*/  STL [R1+0x1044], R3 ;  /* 0x0010440301007387 */ /* 0x0001e80000100800 */
[----:B0-----:R-:W2:Y:S01]  /*2b80*/  LDL.LU R3, [R1+0xc] ;  /* 0x00000c0001037983 */ /* 0x001ea20000300800 */
[----:B---3--:R-:W-:-:S02]  /*2b90*/  SEL R14, R29, R14, !P5 ;  /* 0x0000000e1d0e7207 */ /* 0x008fc40006800000 */
[C---:B------:R-:W-:Y:S02]  /*2ba0*/  SEL R20, R29.reuse, R20, !P5 ;  /* 0x000000141d147207 */ /* 0x040fe40006800000 */
[C---:B------:R-:W-:Y:S01]  /*2bb0*/  SEL R0, R29.reuse, R0, !P5 ;  /* 0x000000001d007207 */ /* 0x040fe20006800000 */
[----:B------:R0:W-:Y:S01]  /*2bc0*/  STL [R1+0x24], R14 ;  /* 0x0000240e01007387 */ /* 0x0001e20000100800 */
[----:B------:R-:W-:-:S03]  /*2bd0*/  SEL R6, R29, R6, !P5 ;  /* 0x000000061d067207 */ /* 0x000fc60006800000 */
[----:B0-----:R-:W3:Y:S04]  /*2be0*/  LDL.LU R14, [R1+0x1064] ;  /* 0x00106400010e7983 */ /* 0x001ee80000300800 */
[----:B------:R0:W-:Y:S04]  /*2bf0*/  STL [R1+0x18], R20 ;  /* 0x0000181401007387 */ /* 0x0001e80000100800 */
[----:B0-----:R-:W3:Y:S01]  /*2c00*/  LDL.LU R20, [R1+0x1060] ;  /* 0x0010600001147983 */ /* 0x001ee20000300800 */
[----:B--2---:R-:W-:-:S03]  /*2c10*/  SEL R3, R29, R3, !P5 ;  /* 0x000000031d037207 */ /* 0x004fc60006800000 */
[----:B------:R0:W-:Y:S04]  /*2c20*/  STL [R1+0x14], R0 ;  /* 0x0000140001007387 */ /* 0x0001e80000100800 */
[----:B0-----:R-:W2:Y:S04]  /*2c30*/  LDL.LU R0, [R1+0x105c] ;  /* 0x00105c0001007983 */ /* 0x001ea80000300800 */
[----:B------:R0:W-:Y:S04]  /*2c40*/  STL [R1+0x10], R6 ;  /* 0x0000100601007387 */ /* 0x0001e80000100800 */
[----:B0-----:R-:W2:Y:S04]  /*2c50*/  LDL.LU R6, [R1+0x1058] ;  /* 0x0010580001067983 */ /* 0x001ea80000300800 */
[----:B------:R0:W-:Y:S02]  /*2c60*/  STL [R1+0xc], R3 ;  /* 0x00000c0301007387 */ /* 0x0001e40000100800 */
[----:B0-----:R-:W-:-:S05]  /*2c70*/  SEL R3, R29, R2, !P5 ;  /* 0x000000021d037207 */ /* 0x001fca0006800000 */
[----:B------:R0:W-:Y:S04]  /*2c80*/  STL [R1+0x1048], R3 ;  /* 0x0010480301007387 */ /* 0x0001e80000100800 */
[----:B0-----:R-:W2:Y:S01]  /*2c90*/  LDL.LU R3, [R1+0x10] ;  /* 0x0000100001037983 */ /* 0x001ea20000300800 */
[----:B------:R-:W-:-:S03]  /*2ca0*/  @!P1 IMAD.MOV R9, RZ, RZ, -R9 ;  /* 0x000000ffff099224 */ /* 0x000fc600078e0a09 */
[----:B--2---:R0:W-:Y:S04]  /*2cb0*/  STL [R1+0x104c], R3 ;  /* 0x00104c0301007387 */ /* 0x0041e80000100800 */
[----:B0-----:R-:W2:Y:S01]  /*2cc0*/  LDL.LU R3, [R1+0x18] ;  /* 0x0000180001037983 */ /* 0x001ea20000300800 */
[----:B------:R-:W-:Y:S02]  /*2cd0*/  @!P4 IMAD.MOV R17, RZ, RZ, -R17 ;  /* 0x000000ffff11c224 */ /* 0x000fe400078e0a11 */
[----:B------:R-:W-:Y:S02]  /*2ce0*/  @!P2 IMAD.MOV R15, RZ, RZ, -R15 ;  /* 0x000000ffff0fa224 */ /* 0x000fe400078e0a0f */
[----:B------:R-:W-:Y:S01]  /*2cf0*/  @!P3 IMAD.MOV R7, RZ, RZ, -R7 ;  /* 0x000000ffff07b224 */ /* 0x000fe200078e0a07 */
[----:B------:R-:W-:-:S02]  /*2d00*/  SEL R2, R29, R6, !P5 ;  /* 0x000000061d027207 */ /* 0x000fc40006800000 */
[C---:B------:R-:W-:Y:S02]  /*2d10*/  SEL R0, R29.reuse, R0, !P5 ;  /* 0x000000001d007207 */ /* 0x040fe40006800000 */
[C---:B---3--:R-:W-:Y:S02]  /*2d20*/  SEL R20, R29.reuse, R20, !P5 ;  /* 0x000000141d147207 */ /* 0x048fe40006800000 */
[C---:B------:R-:W-:Y:S02]  /*2d30*/  SEL R14, R29.reuse, R14, !P5 ;  /* 0x0000000e1d0e7207 */ /* 0x040fe40006800000 */
[C---:B------:R-:W-:Y:S02]  /*2d40*/  SEL R19, R29.reuse, R19, !P5 ;  /* 0x000000131d137207 */ /* 0x040fe40006800000 */
[C---:B------:R-:W-:Y:S02]  /*2d50*/  SEL R10, R29.reuse, R10, !P5 ;  /* 0x0000000a1d0a7207 */ /* 0x040fe40006800000 */
[----:B-----5:R-:W-:-:S02]  /*2d60*/  SEL R24, R29, R24, !P5 ;  /* 0x000000181d187207 */ /* 0x020fc40006800000 */
[C---:B----4-:R-:W-:Y:S02]  /*2d70*/  SEL R8, R29.reuse, R8, !P5 ;  /* 0x000000081d087207 */ /* 0x050fe40006800000 */
[C---:B------:R-:W-:Y:S02]  /*2d80*/  SEL R26, R29.reuse, R26, !P5 ;  /* 0x0000001a1d1a7207 */ /* 0x040fe40006800000 */
[C---:B------:R-:W-:Y:S02]  /*2d90*/  SEL R22, R29.reuse, R22, !P5 ;  /* 0x000000161d167207 */ /* 0x040fe40006800000 */
[C---:B------:R-:W-:Y:S02]  /*2da0*/  SEL R4, R29.reuse, R4, !P5 ;  /* 0x000000041d047207 */ /* 0x040fe40006800000 */
[C---:B------:R-:W-:Y:S02]  /*2db0*/  SEL R11, R29.reuse, R11, !P5 ;  /* 0x0000000b1d0b7207 */ /* 0x040fe40006800000 */
[----:B------:R-:W-:-:S02]  /*2dc0*/  SEL R5, R29, R5, !P5 ;  /* 0x000000051d057207 */ /* 0x000fc40006800000 */
[C---:B------:R-:W-:Y:S02]  /*2dd0*/  SEL R13, R29.reuse, R13, !P5 ;  /* 0x0000000d1d0d7207 */ /* 0x040fe40006800000 */
        /* <DEDUP_REMOVED lines=11> */
[----:B------:R-:W-:Y:S01]  /*2e90*/  SEL R7, R29, R7, !P5 ;  /* 0x000000071d077207 */ /* 0x000fe20006800000 */
[----:B--2---:R0:W-:Y:S04]  /*2ea0*/  STL [R1+0x1050], R3 ;  /* 0x0010500301007387 */ /* 0x0041e80000100800 */
[----:B0-----:R-:W2:Y:S04]  /*2eb0*/  LDL.LU R3, [R1+0x24] ;  /* 0x0000240001037983 */ /* 0x001ea80000300800 */
[----:B------:R-:W3:Y:S04]  /*2ec0*/  LDL.LU R6, [R1+0x28] ;  /* 0x0000280001067983 */ /* 0x000ee80000300800 */
[----:B------:R-:W4:Y:S01]  /*2ed0*/  LDL.LU R29, [R1+0x1054] ;  /* 0x00105400011d7983 */ /* 0x000f220000300800 */
[----:B--2---:R-:W-:Y:S01]  /*2ee0*/  IMAD R3, R3, UR77, RZ ;  /* 0x0000004d03037c24 */ /* 0x004fe2000f8e02ff */
[----:B---3--:R-:W-:-:S02]  /*2ef0*/  LEA.HI.X.SX32 R6, R6, UR27, 0x1, P6 ;  /* 0x0000001b06067c11 */ /* 0x008fc4000b0f0eff */
[----:B----4-:R-:W-:-:S05]  /*2f00*/  LEA.HI.X.SX32 R29, R29, UR27, 0x1, P0 ;  /* 0x0000001b1d1d7c11 */ /* 0x010fca00080f0eff */
[----:B------:R0:W-:Y:S04]  /*2f10*/  STL [R1+0x103c], R29 ;  /* 0x00103c1d01007387 */ /* 0x0001e80000100800 */
[----:B0-----:R-:W2:Y:S04]  /*2f20*/  LDL.LU R29, [R1+0xc] ;  /* 0x00000c00011d7983 */ /* 0x001ea80000300800 */
[----:B------:R0:W-:Y:S04]  /*2f30*/  STL [R1+0x1038], R6 ;  /* 0x0010380601007387 */ /* 0x0001e80000100800 */
[----:B0-----:R-:W3:Y:S04]  /*2f40*/  LDL.LU R6, [R1+0x14] ;  /* 0x0000140001067983 */ /* 0x001ee80000300800 */
[----:B------:R0:W-:Y:S04]  /*2f50*/  STL [R1+0x8], R3 ;  /* 0x0000080301007387 */ /* 0x0001e80000100800 */
[----:B0-----:R-:W4:Y:S02]  /*2f60*/  LDL.LU R3, [R1+0x1050] ;  /* 0x0010500001037983 */ /* 0x001f240000300800 */
[----:B----4-:R-:W-:-:S05]  /*2f70*/  IMAD R3, R3, UR77, RZ ;  /* 0x0000004d03037c24 */ /* 0x010fca000f8e02ff */
[----:B------:R0:W-:Y:S04]  /*2f80*/  STL [R1+0x18], R3 ;  /* 0x0000180301007387 */ /* 0x0001e80000100800 */
[----:B0-----:R-:W4:Y:S02]  /*2f90*/  LDL.LU R3, [R1+0x104c] ;  /* 0x00104c0001037983 */ /* 0x001f240000300800 */
[----:B----4-:R-:W-:-:S05]  /*2fa0*/  IMAD R3, R3, UR77, RZ ;  /* 0x0000004d03037c24 */ /* 0x010fca000f8e02ff */
[----:B------:R0:W-:Y:S04]  /*2fb0*/  STL [R1+0x10], R3 ;  /* 0x0000100301007387 */ /* 0x0001e80000100800 */
[----:B0-----:R-:W4:Y:S01]  /*2fc0*/  LDL.LU R3, [R1+0x1048] ;  /* 0x0010480001037983 */ /* 0x001f220000300800 */
[----:B--2---:R-:W-:Y:S02]  /*2fd0*/  IMAD R29, R29, UR77, RZ ;  /* 0x0000004d1d1d7c24 */ /* 0x004fe4000f8e02ff */
[----:B------:R-:W-:-:S03]  /*2fe0*/  IMAD R2, R2, UR77, RZ ;  /* 0x0000004d02027c24 */ /* 0x000fc6000f8e02ff */
[----:B------:R4:W-:Y:S01]  /*2ff0*/  STL [R1+0xc], R29 ;  /* 0x00000c1d01007387 */ /* 0x0009e20000100800 */
[----:B------:R-:W-:Y:S02]  /*3000*/  IMAD R20, R20, UR77, RZ ;  /* 0x0000004d14147c24 */ /* 0x000fe4000f8e02ff */
[----:B------:R-:W-:Y:S02]  /*3010*/  IMAD R0, R0, UR77, RZ ;  /* 0x0000004d00007c24 */ /* 0x000fe4000f8e02ff */
[----:B----4-:R-:W-:Y:S02]  /*3020*/  IMAD R29, R3, UR77, RZ ;  /* 0x0000004d031d7c24 */ /* 0x010fe4000f8e02ff */
[----:B------:R-:W2:Y:S04]  /*3030*/  LDL.LU R3, [R1+0x1044] ;  /* 0x0010440001037983 */ /* 0x000ea80000300800 */
[----:B------:R0:W-:Y:S04]  /*3040*/  STL [R1+0x4], R29 ;  /* 0x0000041d01007387 */ /* 0x0001e80000100800 */
[----:B0-----:R-:W4:Y:S04]  /*3050*/  LDL.LU R29, [R1+0x50] ;  /* 0x00005000011d7983 */ /* 0x001f280000300800 */
[----:B------:R0:W-:Y:S04]  /*3060*/  STL [R1], R2 ;  /* 0x0000000201007387 */ /* 0x0001e80000100800 */
[----:B0-----:R-:W5:Y:S01]  /*3070*/  LDL.LU R2, [R1+0x4c] ;  /* 0x00004c0001027983 */ /* 0x001f620000300800 */
[----:B------:R-:W-:-:S02]  /*3080*/  IMAD R14, R14, UR77, RZ ;  /* 0x0000004d0e0e7c24 */ /* 0x000fc4000f8e02ff */
[----:B------:R-:W-:Y:S01]  /*3090*/  IMAD R19, R19, UR77, RZ ;  /* 0x0000004d13137c24 */ /* 0x000fe2000f8e02ff */
[----:B------:R-:W-:Y:S01]  /*30a0*/  STL [R1+0x1028], R20 ;  /* 0x0010281401007387 */ /* 0x000fe20000100800 */
[----:B------:R-:W-:Y:S02]  /*30b0*/  IMAD R10, R10, UR77, RZ ;  /* 0x0000004d0a0a7c24 */ /* 0x000fe4000f8e02ff */
[----:B------:R-:W-:Y:S01]  /*30c0*/  IMAD R24, R24, UR77, RZ ;  /* 0x0000004d18187c24 */ /* 0x000fe2000f8e02ff */
[----:B------:R0:W-:Y:S04]  /*30d0*/  STL [R1+0x1c], R0 ;  /* 0x00001c0001007387 */ /* 0x0001e80000100800 */
[----:B------:R-:W-:Y:S01]  /*30e0*/  STL [R1+0x1024], R14 ;  /* 0x0010240e01007387 */ /* 0x000fe20000100800 */
[----:B------:R-:W-:-:S03]  /*30f0*/  IMAD R4, R4, UR77, RZ ;  /* 0x0000004d04047c24 */ /* 0x000fc6000f8e02ff */
[----:B------:R-:W-:Y:S01]  /*3100*/  STL [R1+0x102c], R19 ;  /* 0x00102c1301007387 */ /* 0x000fe20000100800 */
[----:B0-----:R-:W-:-:S03]  /*3110*/  IMAD R0, R8, UR77, RZ ;  /* 0x0000004d08007c24 */ /* 0x001fc6000f8e02ff */
[----:B------:R-:W-:Y:S04]  /*3120*/  STL [R1+0x1030], R10 ;  /* 0x0010300a01007387 */ /* 0x000fe80000100800 */
[----:B------:R-:W-:Y:S04]  /*3130*/  STL [R1+0x1034], R24 ;  /* 0x0010341801007387 */ /* 0x000fe80000100800 */
[----:B------:R0:W-:Y:S04]  /*3140*/  STL [R1+0x20], R0 ;  /* 0x0000200001007387 */ /* 0x0001e80000100800 */
[----:B------:R-:W-:Y:S01]  /*3150*/  STL [R1+0x24], R4 ;  /* 0x0000240401007387 */ /* 0x000fe20000100800 */
[----:B0-----:R-:W-:-:S05]  /*3160*/  IMAD R0, R5, UR77, RZ ;  /* 0x0000004d05007c24 */ /* 0x001fca000f8e02ff */
[----:B------:R4:W-:Y:S01]  /*3170*/  STL [R1+0x28], R0 ;  /* 0x0000280001007387 */ /* 0x0009e20000100800 */
[----:B------:R-:W-:Y:S02]  /*3180*/  UIMAD UR26, UR11, 0x7f, URZ ;  /* 0x0000007f0b1a78a4 */ /* 0x000fe4000f8e02ff */
[----:B------:R-:W-:Y:S01]  /*3190*/  UIMAD UR27, UR11, 0x7e, URZ ;  /* 0x0000007e0b1b78a4 */ /* 0x000fe2000f8e02ff */
[----:B---3--:R-:W-:Y:S02]  /*31a0*/  IMAD R6, R6, UR77, RZ ;  /* 0x0000004d06067c24 */ /* 0x008fe4000f8e02ff */
[----:B------:R-:W-:Y:S02]  /*31b0*/  IMAD R26, R26, UR77, RZ ;  /* 0x0000004d1a1a7c24 */ /* 0x000fe4000f8e02ff */
[----:B------:R-:W-:Y:S02]  /*31c0*/  IMAD R22, R22, UR77, RZ ;  /* 0x0000004d16167c24 */ /* 0x000fe4000f8e02ff */
[----:B------:R-:W-:-:S02]  /*31d0*/  IMAD R11, R11, UR77, RZ ;  /* 0x0000004d0b0b7c24 */ /* 0x000fc4000f8e02ff */
[----:B------:R-:W-:Y:S02]  /*31e0*/  IMAD R13, R13, UR77, RZ ;  /* 0x0000004d0d0d7c24 */ /* 0x000fe4000f8e02ff */
[----:B------:R-:W-:Y:S02]  /*31f0*/  IMAD R16, R16, UR77, RZ ;  /* 0x0000004d10107c24 */ /* 0x000fe4000f8e02ff */
[----:B------:R-:W-:Y:S02]  /*3200*/  IMAD R18, R18, UR77, RZ ;  /* 0x0000004d12127c24 */ /* 0x000fe4000f8e02ff */
        /* <DEDUP_REMOVED lines=9> */
[----:B----4-:R-:W-:-:S05]  /*32a0*/  IMAD R0, R29, UR76, RZ ;  /* 0x0000004c1d007c24 */ /* 0x010fca000f8e02ff */
[----:B------:R-:W-:Y:S01]  /*32b0*/  IADD3 R20, P0, PT, R0, UR24, RZ ;  /* 0x0000001800147c10 */ /* 0x000fe2000ff1e0ff */
[----:B-----5:R-:W-:Y:S02]  /*32c0*/  IMAD R4, R2, UR76, RZ ;  /* 0x0000004c02047c24 */ /* 0x020fe4000f8e02ff */
[----:B------:R-:W-:Y:S01]  /*32d0*/  IMAD R2, R7, UR77, RZ ;  /* 0x0000004d07027c24 */ /* 0x000fe2000f8e02ff */
[----:B------:R-:W-:-:S04]  /*32e0*/  LEA.HI.X.SX32 R14, R0, UR25, 0x1, P0 ;  /* 0x00000019000e7c11 */ /* 0x000fc800080f0eff */
[----:B------:R0:W-:Y:S04]  /*32f0*/  STL [R1+0x2c], R2 ;  /* 0x00002c0201007387 */ /* 0x0001e80000100800 */
[----:B------:R-:W-:Y:S01]  /*3300*/  STL [R1+0x2bc], R20 ;  /* 0x0002bc1401007387 */ /* 0x000fe20000100800 */
[----:B0-----:R-:W-:-:S04]  /*3310*/  IADD3 R2, P1, PT, R4, UR24, RZ ;  /* 0x0000001804027c10 */ /* 0x001fc8000ff3e0ff */
[----:B------:R-:W-:Y:S02]  /*3320*/  LEA.HI.X.SX32 R29, R4, UR25, 0x1, P1 ;  /* 0x00000019041d7c11 */ /* 0x000fe400088f0eff */
[----:B------:R-:W-:Y:S01]  /*3330*/  IADD3 R0, P0, PT, R2, UR26, RZ ;  /* 0x0000001a02007c10 */ /* 0x000fe2000ff1e0ff */
[----:B------:R-:W-:Y:S01]  /*3340*/  STL [R1+0x2c4], R2 ;  /* 0x0002c40201007387 */ /* 0x000fe20000100800 */
[----:B------:R-:W-:-:S03]  /*3350*/  USHF.R.S32.HI UR24, URZ, 0x1f, UR26 ;  /* 0x0000001fff187899 */ /* 0x000fc6000801141a */
[----:B------:R-:W-:Y:S04]  /*3360*/  STL [R1+0x2b8], R14 ;  /* 0x0002b80e01007387 */ /* 0x000fe80000100800 */
[----:B------:R-:W-:Y:S04]  /*3370*/  STL [R1+0x2c0], R29 ;  /* 0x0002c01d01007387 */ /* 0x000fe80000100800 */
[----:B------:R0:W-:Y:S01]  /*3380*/  STL [R1+0xc5c], R0 ;  /* 0x000c5c0001007387 */ /* 0x0001e20000100800 */
[----:B------:R-:W-:Y:S02]  /*3390*/  IADD3.X R4, PT, PT, R29, UR24, RZ, P0, !PT ;  /* 0x000000181d047c10 */ /* 0x000fe400087fe4ff */
[----:B0-----:R-:W-:-:S05]  /*33a0*/  IADD3 R0, P1, PT, R20, UR26, RZ ;  /* 0x0000001a14007c10 */ /* 0x001fca000ff3e0ff */
[----:B------:R0:W-:Y:S01]  /*33b0*/  STL [R1+0xc64], R0 ;  /* 0x000c640001007387 */ /* 0x0001e20000100800 */
[----:B------:R-:W-:-:S03]  /*33c0*/  USHF.R.S32.HI UR26, URZ, 0x1f, UR27 ;  /* 0x0000001fff1a7899 */ /* 0x000fc6000801141b */
[----:B------:R1:W-:Y:S01]  /*33d0*/  STL [R1+0xc58], R4 ;  /* 0x000c580401007387 */ /* 0x0003e20000100800 */
[----:B0-----:R-:W-:Y:S02]  /*33e0*/  IADD3.X R0, PT, PT, R14, UR24, RZ, P1, !PT ;  /* 0x000000180e007c10 */ /* 0x001fe40008ffe4ff */
[----:B-1----:R-:W-:-:S03]  /*33f0*/  IADD3 R4, P0, PT, R2, UR27, RZ ;  /* 0x0000001b02047c10 */ /* 0x002fc6000ff1e0ff */
[----:B------:R0:W-:Y:S01]  /*3400*/  STL [R1+0xc60], R0 ;  /* 0x000c600001007387 */ /* 0x0001e20000100800 */
[----:B------:R-:W-:-:S03]  /*3410*/  UIMAD UR76, UR11, 0x7d, URZ ;  /* 0x0000007d0b4c78a4 */ /* 0x000fc6000f8e02ff */
[----:B------:R1:W-:Y:S01]  /*3420*/  STL [R1+0xc6c], R4 ;  /* 0x000c6c0401007387 */ /* 0x0003e20000100800 */
[----:B0-----:R-:W-:Y:S02]  /*3430*/  IADD3 R0, P1, PT, R20, UR27, RZ ;  /* 0x0000001b14007c10 */ /* 0x001fe4000ff3e0ff */
[----:B-1----:R-:W-:-:S03]  /*3440*/  IADD3.X R4, PT, PT, R29, UR26, RZ, P0, !PT ;  /* 0x0000001a1d047c10 */ /* 0x002fc600087fe4ff */
        /* <DEDUP_REMOVED lines=393> */
[----:B0-----:R-:W-:Y:S01]  /*4ce0*/  IADD3.X R0, PT, PT, R14, UR77, RZ, P1, !PT ;  /* 0x0000004d0e007c10 */ /* 0x001fe20008ffe4ff */
[----:B------:R-:W-:Y:S01]  /*4cf0*/  UIMAD UR26, UR11, 0x55, URZ ;  /* 0x000000550b1a78a4 */ /* 0x000fe2000f8e02ff */
[----:B-1----:R-:W-:-:S03]  /*4d00*/  IADD3 R4, P0, PT, R2, UR24, RZ ;  /* 0x0000001802047c10 */ /* 0x002fc6000ff1e0ff */
[----:B------:R0:W-:Y:S04]  /*4d10*/  STL [R1+0xee0], R0 ;  /* 0x000ee00001007387 */ /* 0x0001e80000100800 */
[----:B------:R1:W-:Y:S01]  /*4d20*/  STL [R1+0xeec], R4 ;  /* 0x000eec0401007387 */ /* 0x0003e20000100800 */
[----:B0-----:R-:W-:Y:S01]  /*4d30*/  IADD3 R0, P1, PT, R20, UR24, RZ ;  /* 0x0000001814007c10 */ /* 0x001fe2000ff3e0ff */
[----:B------:R-:W-:Y:S01]  /*4d40*/  USHF.R.S32.HI UR24, URZ, 0x1f, UR26 ;  /* 0x0000001fff187899 */ /* 0x000fe2000801141a */
[----:B-1----:R-:W-:-:S03]  /*4d50*/  IADD3.X R4, PT, PT, R29, UR25, RZ, P0, !PT ;  /* 0x000000191d047c10 */ /* 0x002fc600087fe4ff */
[----:B------:R0:W-:Y:S01]  /*4d60*/  STL [R1+0xef4], R0 ;  /* 0x000ef40001007387 */ /* 0x0001e20000100800 */
[----:B------:R-:W-:Y:S01]  /*4d70*/  IADD3 R5, P0, PT, R2, UR26, RZ ;  /* 0x0000001a02057c10 */ /* 0x000fe2000ff1e0ff */
[----:B------:R-:W1:Y:S01]  /*4d80*/  S2R R19, SR_TID.X ;  /* 0x0000000000137919 */ /* 0x000e620000002100 */
[----:B0-----:R-:W-:Y:S01]  /*4d90*/  IADD3.X R0, PT, PT, R14, UR25, RZ, P1, !PT ;  /* 0x000000190e007c10 */ /* 0x001fe20008ffe4ff */
[----:B------:R-:W-:Y:S01]  /*4da0*/  STL [R1+0xee8], R4 ;  /* 0x000ee80401007387 */ /* 0x000fe20000100800 */
[----:B------:R-:W-:-:S03]  /*4db0*/  UIMAD UR27, UR11, 0x54, URZ ;  /* 0x000000540b1b78a4 */ /* 0x000fc6000f8e02ff */
[----:B------:R0:W-:Y:S04]  /*4dc0*/  STL [R1+0xef0], R0 ;  /* 0x000ef00001007387 */ /* 0x0001e80000100800 */
[----:B------:R3:W-:Y:S01]  /*4dd0*/  STL [R1+0xefc], R5 ;  /* 0x000efc0501007387 */ /* 0x0007e20000100800 */
[----:B0-----:R-:W-:Y:S02]  /*4de0*/  IADD3 R0, P1, PT, R20, UR26, RZ ;  /* 0x0000001a14007c10 */ /* 0x001fe4000ff3e0ff */
[----:B---3--:R-:W-:-:S03]  /*4df0*/  IADD3.X R5, PT, PT, R29, UR24, RZ, P0, !PT ;  /* 0x000000181d057c10 */ /* 0x008fc600087fe4ff */
[----:B------:R0:W-:Y:S01]  /*4e00*/  STL [R1+0xf04], R0 ;  /* 0x000f040001007387 */ /* 0x0001e20000100800 */
[----:B------:R-:W-:Y:S02]  /*4e10*/  USHF.R.S32.HI UR26, URZ, 0x1f, UR27 ;  /* 0x0000001fff1a7899 */ /* 0x000fe4000801141b */
[----:B------:R-:W-:Y:S01]  /*4e20*/  IADD3 R7, P0, PT, R2, UR27, RZ ;  /* 0x0000001b02077c10 */ /* 0x000fe2000ff1e0ff */
[----:B------:R3:W-:Y:S01]  /*4e30*/  STL [R1+0xef8], R5 ;  /* 0x000ef80501007387 */ /* 0x0007e20000100800 */
[----:B0-----:R-:W-:Y:S02]  /*4e40*/  IADD3.X R0, PT, PT, R14, UR24, RZ, P1, !PT ;  /* 0x000000180e007c10 */ /* 0x001fe40008ffe4ff */
[----:B---3--:R-:W-:-:S03]  /*4e50*/  IADD3 R5, P1, PT, R20, UR27, RZ ;  /* 0x0000001b14057c10 */ /* 0x008fc6000ff3e0ff */
[----:B------:R-:W-:Y:S01]  /*4e60*/  STL [R1+0xf00], R0 ;  /* 0x000f000001007387 */ /* 0x000fe20000100800 */
[----:B------:R-:W-:-:S03]  /*4e70*/  UIMAD UR76, UR11, 0x53, URZ ;  /* 0x000000530b4c78a4 */ /* 0x000fc6000f8e02ff */
[----:B------:R0:W-:Y:S04]  /*4e80*/  STL [R1+0xf0c], R7 ;  /* 0x000f0c0701007387 */ /* 0x0001e80000100800 */
[----:B------:R3:W-:Y:S01]  /*4e90*/  STL [R1+0xf14], R5 ;  /* 0x000f140501007387 */ /* 0x0007e20000100800 */
[----:B0-----:R-:W-:Y:S02]  /*4ea0*/  IADD3.X R7, PT, PT, R29, UR26, RZ, P0, !PT ;  /* 0x0000001a1d077c10 */ /* 0x001fe400087fe4ff */
[----:B---3--:R-:W-:-:S03]  /*4eb0*/  IADD3.X R5, PT, PT, R14, UR26, RZ, P1, !PT ;  /* 0x0000001a0e057c10 */ /* 0x008fc60008ffe4ff */
[----:B------:R0:W-:Y:S01]  /*4ec0*/  STL [R1+0xf08], R7 ;  /* 0x000f080701007387 */ /* 0x0001e20000100800 */
[----:B------:R-:W-:-:S03]  /*4ed0*/  USHF.R.S32.HI UR26, URZ, 0x1f, UR76 ;  /* 0x0000001fff1a7899 */ /* 0x000fc6000801144c */
[----:B------:R3:W-:Y:S01]  /*4ee0*/  STL [R1+0xf10], R5 ;  /* 0x000f100501007387 */ /* 0x0007e20000100800 */
[----:B0-----:R-:W-:Y:S02]  /*4ef0*/  IADD3 R7, P0, PT, R2, UR76, RZ ;  /* 0x0000004c02077c10 */ /* 0x001fe4000ff1e0ff */
[----:B---3--:R-:W-:-:S03]  /*4f00*/  IADD3 R5, P1, PT, R20, UR76, RZ ;  /* 0x0000004c14057c10 */ /* 0x008fc6000ff3e0ff */
[----:B------:R0:W-:Y:S01]  /*4f10*/  STL [R1+0xf1c], R7 ;  /* 0x000f1c0701007387 */ /* 0x0001e20000100800 */
[----:B------:R-:W-:-:S03]  /*4f20*/  UIMAD UR77, UR11, 0x52, URZ ;  /* 0x000000520b4d78a4 */ /* 0x000fc6000f8e02ff */
[----:B------:R3:W-:Y:S01]  /*4f30*/  STL [R1+0xf24], R5 ;  /* 0x000f240501007387 */ /* 0x0007e20000100800 */
[----:B-1----:R-:W-:Y:S02]  /*4f40*/  LOP3.LUT R0, R19, 0x3, RZ, 0xc0, !PT ;  /* 0x0000000313007812 */ /* 0x002fe400078ec0ff */
[----:B0-----:R-:W-:Y:S02]  /*4f50*/  IADD3.X R7, PT, PT, R29, UR26, RZ, P0, !PT ;  /* 0x0000001a1d077c10 */ /* 0x001fe400087fe4ff */
[----:B---3--:R-:W-:-:S03]  /*4f60*/  IADD3.X R5, PT, PT, R14, UR26, RZ, P1, !PT ;  /* 0x0000001a0e057c10 */ /* 0x008fc60008ffe4ff */
[----:B------:R0:W-:Y:S01]  /*4f70*/  STL [R1+0xf18], R7 ;  /* 0x000f180701007387 */ /* 0x0001e20000100800 */
[----:B------:R-:W-:Y:S01]  /*4f80*/  SHF.R.U32.HI R4, RZ, 0x2, R19 ;  /* 0x00000002ff047819 */ /* 0x000fe20000011613 */
[----:B------:R-:W-:Y:S02]  /*4f90*/  USHF.R.S32.HI UR76, URZ, 0x1f, UR77 ;  /* 0x0000001fff4c7899 */ /* 0x000fe4000801144d */
[----:B------:R1:W-:Y:S01]  /*4fa0*/  STL [R1+0xf20], R5 ;  /* 0x000f200501007387 */ /* 0x0003e20000100800 */
[----:B------:R-:W-:Y:S01]  /*4fb0*/  IMAD R0, R0, 0x220, RZ ;  /* 0x0000022000007824 */ /* 0x000fe200078e02ff */
[----:B------:R-:W-:Y:S01]  /*4fc0*/  UIMAD UR25, UR11, 0x51, URZ ;  /* 0x000000510b1978a4 */ /* 0x000fe2000f8e02ff */
[----:B0-----:R-:W-:Y:S02]  /*4fd0*/  IADD3 R7, P0, PT, R2, UR77, RZ ;  /* 0x0000004d02077c10 */ /* 0x001fe4000ff1e0ff */
[----:B-1----:R-:W-:-:S03]  /*4fe0*/  IADD3 R5, P1, PT, R20, UR77, RZ ;  /* 0x0000004d14057c10 */ /* 0x002fc6000ff3e0ff */
[----:B------:R-:W-:Y:S01]  /*4ff0*/  STL [R1+0xf2c], R7 ;  /* 0x000f2c0701007387 */ /* 0x000fe20000100800 */
[----:B------:R-:W-:-:S03]  /*5000*/  SGXT.U32 R4, R4, 0x3 ;  /* 0x000000030404781a */ /* 0x000fc60000000000 */
[----:B------:R0:W-:Y:S01]  /*5010*/  STL [R1+0xf34], R5 ;  /* 0x000f340501007387 */ /* 0x0001e20000100800 */
[----:B------:R-:W-:Y:S01]  /*5020*/  LOP3.LUT R0, R0, R4, RZ, 0xfc, !PT ;  /* 0x0000000400007212 */ /* 0x000fe200078efcff */
[----:B------:R-:W-:Y:S01]  /*5030*/  USHF.R.S32.HI UR77, URZ, 0x1f, UR25 ;  /* 0x0000001fff4d7899 */ /* 0x000fe20008011419 */
[----:B------:R-:W-:Y:S02]  /*5040*/  IADD3.X R4, PT, PT, R14, UR76, RZ, P1, !PT ;  /* 0x0000004c0e047c10 */ /* 0x000fe40008ffe4ff */
[----:B0-----:R-:W-:Y:S02]  /*5050*/  IADD3.X R5, PT, PT, R29, UR76, RZ, P0, !PT ;  /* 0x0000004c1d057c10 */ /* 0x001fe400087fe4ff */
[----:B------:R-:W-:Y:S01]  /*5060*/  IADD3 R7, P0, PT, R2, UR25, RZ ;  /* 0x0000001902077c10 */ /* 0x000fe2000ff1e0ff */
[----:B------:R-:W-:Y:S02]  /*5070*/  UIMAD UR24, UR11, 0x50, URZ ;  /* 0x000000500b1878a4 */ /* 0x000fe4000f8e02ff */
[----:B------:R0:W-:Y:S04]  /*5080*/  STL [R1+0xf28], R5 ;  /* 0x000f280501007387 */ /* 0x0001e80000100800 */
[----:B------:R-:W-:Y:S04]  /*5090*/  STL [R1+0xf30], R4 ;  /* 0x000f300401007387 */ /* 0x000fe80000100800 */
[----:B------:R1:W-:Y:S01]  /*50a0*/  STL [R1+0xf3c], R7 ;  /* 0x000f3c0701007387 */ /* 0x0003e20000100800 */
[----:B0-----:R-:W-:Y:S01]  /*50b0*/  IADD3 R5, P1, PT, R20, UR25, RZ ;  /* 0x0000001914057c10 */ /* 0x001fe2000ff3e0ff */
[----:B------:R-:W-:-:S04]  /*50c0*/  USHF.R.S32.HI UR25, URZ, 0x1f, UR24 ;  /* 0x0000001fff197899 */ /* 0x000fc80008011418 */
[----:B------:R0:W-:Y:S01]  /*50d0*/  STL [R1+0xf44], R5 ;  /* 0x000f440501007387 */ /* 0x0001e20000100800 */
[----:B-1----:R-:W-:Y:S02]  /*50e0*/  IADD3.X R7, PT, PT, R29, UR77, RZ, P0, !PT ;  /* 0x0000004d1d077c10 */ /* 0x002fe400087fe4ff */
[----:B------:R-:W-:-:S03]  /*50f0*/  IADD3 R8, P0, PT, R2, UR24, RZ ;  /* 0x0000001802087c10 */ /* 0x000fc6000ff1e0ff */
[----:B------:R1:W-:Y:S01]  /*5100*/  STL [R1+0xf38], R7 ;  /* 0x000f380701007387 */ /* 0x0003e20000100800 */
[----:B0-----:R-:W-:Y:S01]  /*5110*/  IADD3.X R5, PT, PT, R14, UR77, RZ, P1, !PT ;  /* 0x0000004d0e057c10 */ /* 0x001fe20008ffe4ff */
[----:B------:R-:W-:-:S04]  /*5120*/  UIMAD UR27, UR11, 0x4f, URZ ;  /* 0x0000004f0b1b78a4 */ /* 0x000fc8000f8e02ff */
[----:B------:R-:W-:Y:S01]  /*5130*/  STL [R1+0xf40], R5 ;  /* 0x000f400501007387 */ /* 0x000fe20000100800 */
[----:B-1----:R-:W-:-:S03]  /*5140*/  IADD3 R7, P1, PT, R20, UR24, RZ ;  /* 0x0000001814077c10 */ /* 0x002fc6000ff3e0ff */
[----:B------:R0:W-:Y:S01]  /*5150*/  STL [R1+0xf4c], R8 ;  /* 0x000f4c0801007387 */ /* 0x0001e20000100800 */
[----:B------:R-:W-:-:S03]  /*5160*/  USHF.R.S32.HI UR24, URZ, 0x1f, UR27 ;  /* 0x0000001fff187899 */ /* 0x000fc6000801141b */
[----:B------:R1:W-:Y:S01]  /*5170*/  STL [R1+0xf54], R7 ;  /* 0x000f540701007387 */ /* 0x0003e20000100800 */
[----:B0-----:R-:W-:Y:S02]  /*5180*/  IADD3.X R8, PT, PT, R29, UR25, RZ, P0, !PT ;  /* 0x000000191d087c10 */ /* 0x001fe400087fe4ff */
[----:B------:R-:W-:Y:S02]  /*5190*/  IADD3 R10, P0, PT, R2, UR27, RZ ;  /* 0x0000001b020a7c10 */ /* 0x000fe4000ff1e0ff */
[----:B-1----:R-:W-:Y:S01]  /*51a0*/  IADD3.X R7, PT, PT, R14, UR25, RZ, P1, !PT ;  /* 0x000000190e077c10 */ /* 0x002fe20008ffe4ff */
[----:B------:R0:W-:Y:S01]  /*51b0*/  STL [R1+0xf48], R8 ;  /* 0x000f480801007387 */ /* 0x0001e20000100800 */
[----:B------:R-:W-:Y:S01]  /*51c0*/  LOP3.LUT R4, R19, 0x7, RZ, 0xc0, !PT ;  /* 0x0000000713047812 */ /* 0x000fe200078ec0ff */
[----:B------:R-:W-:Y:S01]  /*51d0*/  UIMAD UR26, UR11, 0x4e, URZ ;  /* 0x0000004e0b1a78a4 */ /* 0x000fe2000f8e02ff */
[----:B------:R-:W-:Y:S01]  /*51e0*/  IADD3.X R24, PT, PT, R29, UR24, RZ, P0, !PT ;  /* 0x000000181d187c10 */ /* 0x000fe200087fe4ff */
[----:B------:R1:W-:Y:S01]  /*51f0*/  STL [R1+0xf50], R7 ;  /* 0x000f500701007387 */ /* 0x0003e20000100800 */
[----:B0-----:R-:W-:-:S03]  /*5200*/  IADD3 R8, P1, PT, R20, UR27, RZ ;  /* 0x0000001b14087c10 */ /* 0x001fc6000ff3e0ff */
[----:B-1----:R-:W3:Y:S01]  /*5210*/  LDL.LU R7, [R1+0x8] ;  /* 0x0000080001077983 */ /* 0x002ee20000300800 */
[----:B------:R-:W-:-:S03]  /*5220*/  IMAD.SHL.U32 R5, R19, 0x2, RZ ;  /* 0x0000000213057824 */ /* 0x000fc600078e00ff */
[----:B------:R0:W-:Y:S01]  /*5230*/  STL [R1+0xf5c], R10 ;  /* 0x000f5c0a01007387 */ /* 0x0001e20000100800 */
[----:B------:R-:W-:-:S03]  /*5240*/  IMAD R4, R4, 0x90, RZ ;  /* 0x0000009004047824 */ /* 0x000fc600078e02ff */
[----:B------:R1:W-:Y:S01]  /*5250*/  STL [R1+0xf64], R8 ;  /* 0x000f640801007387 */ /* 0x0003e20000100800 */
[----:B0-----:R-:W-:-:S03]  /*5260*/  IADD3.X R10, PT, PT, R14, UR24, RZ, P1, !PT ;  /* 0x000000180e0a7c10 */ /* 0x001fc60008ffe4ff */
[----:B-1----:R-:W4:Y:S01]  /*5270*/  LDL.LU R8, [R1+0x18] ;  /* 0x0000180001087983 */ /* 0x002f220000300800 */
[----:B------:R-:W-:-:S03]  /*5280*/  USHF.R.S32.HI UR27, URZ, 0x1f, UR26 ;  /* 0x0000001fff1b7899 */ /* 0x000fc6000801141a */
[----:B------:R0:W-:Y:S01]  /*5290*/  STL [R1+0xf58], R24 ;  /* 0x000f581801007387 */ /* 0x0001e20000100800 */
[----:B------:R-:W-:-:S03]  /*52a0*/  LOP3.LUT R4, R4, 0x30, R5, 0x78, !PT ;  /* 0x0000003004047812 */ /* 0x000fc600078e7805 */
[----:B------:R1:W-:Y:S01]  /*52b0*/  STL [R1+0xf60], R10 ;  /* 0x000f600a01007387 */ /* 0x0003e20000100800 */
[----:B0-----:R-:W-:Y:S02]  /*52c0*/  IADD3 R24, P0, PT, R2, UR26, RZ ;  /* 0x0000001a02187c10 */ /* 0x001fe4000ff1e0ff */
[----:B-1----:R-:W-:-:S03]  /*52d0*/  IADD3 R10, P1, PT, R20, UR26, RZ ;  /* 0x0000001a140a7c10 */ /* 0x002fc6000ff3e0ff */
[----:B------:R0:W-:Y:S01]  /*52e0*/  STL [R1+0xf6c], R24 ;  /* 0x000f6c1801007387 */ /* 0x0001e20000100800 */
[----:B------:R-:W-:Y:S01]  /*52f0*/  UIMAD UR76, UR11, 0x4d, URZ ;  /* 0x0000004d0b4c78a4 */ /* 0x000fe2000f8e02ff */
[----:B------:R-:W-:Y:S02]  /*5300*/  IADD3.X R5, PT, PT, R29, UR27, RZ, P0, !PT ;  /* 0x0000001b1d057c10 */ /* 0x000fe400087fe4ff */
[----:B0-----:R-:W5:Y:S04]  /*5310*/  LDL.LU R24, [R1+0x10] ;  /* 0x0000100001187983 */ /* 0x001f680000300800 */
[----:B------:R-:W-:Y:S04]  /*5320*/  STL [R1+0xf74], R10 ;  /* 0x000f740a01007387 */ /* 0x000fe80000100800 */
[----:B------:R0:W-:Y:S01]  /*5330*/  STL [R1+0x4ac], R4 ;  /* 0x0004ac0401007387 */ /* 0x0001e20000100800 */
[----:B------:R-:W-:-:S03]  /*5340*/  USHF.R.S32.HI UR26, URZ, 0x1f, UR76 ;  /* 0x0000001fff1a7899 */ /* 0x000fc6000801144c */
[----:B------:R1:W-:Y:S01]  /*5350*/  STL [R1+0xf68], R5 ;  /* 0x000f680501007387 */ /* 0x0003e20000100800 */
[----:B0-----:R-:W-:Y:S02]  /*5360*/  IADD3.X R4, PT, PT, R14, UR27, RZ, P1, !PT ;  /* 0x0000001b0e047c10 */ /* 0x001fe40008ffe4ff */
[----:B-1----:R-:W-:-:S03]  /*5370*/  IADD3 R5, P0, PT, R2, UR76, RZ ;  /* 0x0000004c02057c10 */ /* 0x002fc6000ff1e0ff */
[----:B------:R0:W-:Y:S04]  /*5380*/  STL [R1+0xf70], R4 ;  /* 0x000f700401007387 */ /* 0x0001e80000100800 */
[----:B------:R-:W2:Y:S01]  /*5390*/  LDL.LU R10, [R1+0xc] ;  /* 0x00000c00010a7983 */ /* 0x000ea20000300800 */
[----:B0-----:R-:W-:-:S03]  /*53a0*/  IADD3 R4, P1, PT, R20, UR76, RZ ;  /* 0x0000004c14047c10 */ /* 0x001fc6000ff3e0ff */
[----:B------:R0:W-:Y:S04]  /*53b0*/  STL [R1+0xf7c], R5 ;  /* 0x000f7c0501007387 */ /* 0x0001e80000100800 */
[----:B------:R1:W-:Y:S01]  /*53c0*/  STL [R1+0xf84], R4 ;  /* 0x000f840401007387 */ /* 0x0003e20000100800 */
[----:B------:R-:W-:Y:S01]  /*53d0*/  UIMAD UR77, UR11, 0x4c, URZ ;  /* 0x0000004c0b4d78a4 */ /* 0x000fe2000f8e02ff */
[----:B0-----:R-:W-:Y:S02]  /*53e0*/  SHF.R.U32.HI R5, RZ, 0x1, R19 ;  /* 0x00000001ff057819 */ /* 0x001fe40000011613 */
[----:B------:R-:W2:Y:S01]  /*53f0*/  LDL.LU R19, [R1+0x4] ;  /* 0x0000040001137983 */ /* 0x000ea20000300800 */
[----:B-1----:R-:W-:-:S05]  /*5400*/  IADD3.X R4, PT, PT, R29, UR26, RZ, P0, !PT ;  /* 0x0000001a1d047c10 */ /* 0x002fca00087fe4ff */
[----:B------:R0:W-:Y:S02]  /*5410*/  STL [R1+0xf78], R4 ;  /* 0x000f780401007387 */ /* 0x0001e40000100800 */
[----:B0-----:R-:W-:-:S05]  /*5420*/  IADD3.X R4, PT, PT, R14, UR26, RZ, P1, !PT ;  /* 0x0000001a0e047c10 */ /* 0x001fca0008ffe4ff */
[----:B------:R0:W-:Y:S02]  /*5430*/  STL [R1+0xf80], R4 ;  /* 0x000f800401007387 */ /* 0x0001e40000100800 */
[----:B0-----:R-:W-:Y:S02]  /*5440*/  IADD3 R4, P0, PT, R2, UR77, RZ ;  /* 0x0000004d02047c10 */ /* 0x001fe4000ff1e0ff */
[----:B------:R-:W2:Y:S01]  /*5450*/  LDL.LU R2, [R1+0x1040] ;  /* 0x0010400001027983 */ /* 0x000ea20000300800 */
[----:B------:R-:W-:-:S03]  /*5460*/  USHF.R.S32.HI UR76, URZ, 0x1f, UR77 ;  /* 0x0000001fff4c7899 */ /* 0x000fc6000801144d */
[----:B------:R0:W-:Y:S01]  /*5470*/  STL [R1+0xf8c], R4 ;  /* 0x000f8c0401007387 */ /* 0x0001e20000100800 */
[----:B------:R-:W-:Y:S02]  /*5480*/  LOP3.LUT R0, R0, 0x10, R5, 0xf8, !PT ;  /* 0x0000001000007812 */ /* 0x000fe400078ef805 */
[----:B------:R-:W-:Y:S02]  /*5490*/  IADD3.X R5, PT, PT, R29, UR76, RZ, P0, !PT ;  /* 0x0000004c1d057c10 */ /* 0x000fe400087fe4ff */
[----:B0-----:R-:W-:Y:S02]  /*54a0*/  IADD3 R4, P1, PT, R20, UR77, RZ ;  /* 0x0000004d14047c10 */ /* 0x001fe4000ff3e0ff */
[----:B------:R-:W5:Y:S04]  /*54b0*/  LDL.LU R20, [R1] ;  /* 0x0000000001147983 */ /* 0x000f680000300800 */
[----:B------:R0:W-:Y:S04]  /*54c0*/  STL [R1+0xf94], R4 ;  /* 0x000f940401007387 */ /* 0x0001e80000100800 */
[----:B------:R-:W5:Y:S01]  /*54d0*/  LDL.LU R29, [R1+0x103c] ;  /* 0x00103c00011d7983 */ /* 0x000f620000300800 */
[----:B0-----:R-:W-:-:S03]  /*54e0*/  IADD3.X R4, PT, PT, R14, UR76, RZ, P1, !PT ;  /* 0x0000004c0e047c10 */ /* 0x001fc60008ffe4ff */
[----:B------:R-:W5:Y:S04]  /*54f0*/  LDL.LU R14, [R1+0x1c] ;  /* 0x00001c00010e7983 */ /* 0x000f680000300800 */
[----:B------:R-:W-:Y:S04]  /*5500*/  STL [R1+0xf88], R5 ;  /* 0x000f880501007387 */ /* 0x000fe80000100800 */
[----:B------:R3:W-:Y:S02]  /*5510*/  STL [R1+0xf90], R4 ;  /* 0x000f900401007387 */ /* 0x0007e40000100800 */
[----:B---3--:R-:W-:-:S02]  /*5520*/  SHF.R.S32.HI R4, RZ, 0x1f, R7 ;  /* 0x0000001fff047819 */ /* 0x008fc40000011407 */
[C---:B--2---:R-:W-:Y:S02]  /*5530*/  IADD3 R5, P2, PT, R7.reuse, R2, RZ ;  /* 0x0000000207057210 */ /* 0x044fe40007f5e0ff */
[----:B------:R-:W-:-:S03]  /*5540*/  IADD3 R7, P6, PT, R7, R3, RZ ;  /* 0x0000000307077210 */ /* 0x000fc60007fde0ff */
[----:B------:R4:W-:Y:S04]  /*5550*/  STL [R1+0xa80], R5 ;  /* 0x000a800501007387 */ /* 0x0009e80000100800 */
[----:B------:R0:W-:Y:S01]  /*5560*/  STL [R1+0xa88], R7 ;  /* 0x000a880701007387 */ /* 0x0001e20000100800 */
[----:B----4-:R-:W-:Y:S02]  /*5570*/  SHF.R.S32.HI R5, RZ, 0x1f, R8 ;  /* 0x0000001fff057819 */ /* 0x010fe40000011408 */
[C---:B0-----:R-:W-:Y:S02]  /*5580*/  IADD3 R7, P1, PT, R8.reuse, R2, RZ ;  /* 0x0000000208077210 */ /* 0x041fe40007f3e0ff */
[----:B------:R-:W-:-:S03]  /*5590*/  IADD3 R8, P0, PT, R8, R3, RZ ;  /* 0x0000000308087210 */ /* 0x000fc60007f1e0ff */
[----:B------:R0:W-:Y:S04]  /*55a0*/  STL [R1+0xa90], R7 ;  /* 0x000a900701007387 */ /* 0x0001e80000100800 */
[----:B------:R1:W-:Y:S01]  /*55b0*/  STL [R1+0xa98], R8 ;  /* 0x000a980801007387 */ /* 0x0003e20000100800 */
[----:B0-----:R-:W-:Y:S02]  /*55c0*/  SHF.R.S32.HI R7, RZ, 0x1f, R6 ;  /* 0x0000001fff077819 */ /* 0x001fe40000011406 */
[C---:B-1----:R-:W-:Y:S02]  /*55d0*/  IADD3 R8, P4, PT, R6.reuse, R2, RZ ;  /* 0x0000000206087210 */ /* 0x042fe40007f9e0ff */
[----:B------:R-:W-:-:S03]  /*55e0*/  IADD3 R6, P5, PT, R6, R3, RZ ;  /* 0x0000000306067210 */ /* 0x000fc60007fbe0ff */
[----:B------:R-:W-:Y:S04]  /*55f0*/  STL [R1+0xaa0], R8 ;  /* 0x000aa00801007387 */ /* 0x000fe80000100800 */
[----:B------:R5:W-:Y:S02]  /*5600*/  STL [R1+0xaa8], R6 ;  /* 0x000aa80601007387 */ /* 0x000be40000100800 */
[----:B-----5:R-:W-:-:S05]  /*5610*/  IMAD.X R6, R4, 0x1, R29, P2 ;  /* 0x0000000104067824 */ /* 0x020fca00010e061d */
[----:B------:R0:W-:Y:S02]  /*5620*/  STL [R1+0xa7c], R6 ;  /* 0x000a7c0601007387 */ /* 0x0001e40000100800 */
[----:B0-----:R-:W-:-:S05]  /*5630*/  IADD3 R6, P3, PT, R24, R2, RZ ;  /* 0x0000000218067210 */ /* 0x001fca0007f7e0ff */
[----:B------:R0:W-:Y:S04]  /*5640*/  STL [R1+0xab0], R6 ;  /* 0x000ab00601007387 */ /* 0x0001e80000100800 */
[----:B0-----:R-:W2:Y:S01]  /*5650*/  LDL.LU R6, [R1+0x1038] ;  /* 0x0010380001067983 */ /* 0x001ea20000300800 */
[----:B------:R-:W-:Y:S02]  /*5660*/  SHF.R.S32.HI R8, RZ, 0x1f, R24 ;  /* 0x0000001fff087819 */ /* 0x000fe40000011418 */
[----:B------:R-:W-:Y:S01]  /*5670*/  IADD3 R24, P2, PT, R24, R3, RZ ;  /* 0x0000000318187210 */ /* 0x000fe20007f5e0ff */
[----:B--2---:R-:W-:-:S05]  /*5680*/  IMAD.X R4, R4, 0x1, R6, P6 ;  /* 0x0000000104047824 */ /* 0x004fca00030e0606 */
[----:B------:R-:W-:Y:S04]  /*5690*/  STL [R1+0xa84], R4 ;  /* 0x000a840401007387 */ /* 0x000fe80000100800 */
[----:B------:R0:W-:Y:S02]  /*56a0*/  STL [R1+0xab8], R24 ;  /* 0x000ab81801007387 */ /* 0x0001e40000100800 */
[C---:B0-----:R-:W-:Y:S01]  /*56b0*/  IMAD.X R24, R5.reuse, 0x1, R29, P1 ;  /* 0x0000000105187824 */ /* 0x041fe200008e061d */
[----:B------:R-:W-:Y:S01]  /*56c0*/  SHF.R.S32.HI R4, RZ, 0x1f, R10 ;  /* 0x0000001fff047819 */ /* 0x000fe2000001140a */
[----:B------:R-:W-:-:S03]  /*56d0*/  IMAD.X R5, R5, 0x1, R6, P0 ;  /* 0x0000000105057824 */ /* 0x000fc600000e0606 */
[----:B------:R0:W-:Y:S02]  /*56e0*/  STL [R1+0xa8c], R24 ;  /* 0x000a8c1801007387 */ /* 0x0001e40000100800 */
[C---:B0-----:R-:W-:Y:S02]  /*56f0*/  IADD3 R24, P1, PT, R10.reuse, R2, RZ ;  /* 0x000000020a187210 */ /* 0x041fe40007f3e0ff */
[----:B------:R-:W-:-:S03]  /*5700*/  IADD3 R10, P0, PT, R10, R3, RZ ;  /* 0x000000030a0a7210 */ /* 0x000fc60007f1e0ff */
[----:B------:R0:W-:Y:S04]  /*5710*/  STL [R1+0xac0], R24 ;  /* 0x000ac01801007387 */ /* 0x0001e80000100800 */
[----:B0-----:R-:W2:Y:S04]  /*5720*/  LDL.LU R24, [R1+0x1034] ;  /* 0x0010340001187983 */ /* 0x001ea80000300800 */
        /* <DEDUP_REMOVED lines=9> */
[----:B0-----:R-:W3:Y:S04]  /*57c0*/  LDL.LU R10, [R1+0x1030] ;  /* 0x00103000010a7983 */ /* 0x001ee80000300800 */
        /* <DEDUP_REMOVED lines=9> */
[----:B0-----:R-:W4:Y:S04]  /*5860*/  LDL.LU R19, [R1+0x102c] ;  /* 0x00102c0001137983 */ /* 0x001f280000300800 */
[----:B------:R-:W-:Y:S04]  /*5870*/  STL [R1+0xab4], R8 ;  /* 0x000ab40801007387 */ /* 0x000fe80000100800 */
[----:B------:R0:W-:Y:S02]  /*5880*/  STL [R1+0xae8], R20 ;  /* 0x000ae81401007387 */ /* 0x0001e40000100800 */
[----:B0-----:R-:W-:-:S05]  /*5890*/  IMAD.X R20, R4, 0x1, R29, P1 ;  /* 0x0000000104147824 */ /* 0x001fca00008e061d */
[----:B------:R0:W-:Y:S02]  /*58a0*/  STL [R1+0xabc], R20 ;  /* 0x000abc1401007387 */ /* 0x0001e40000100800 */
[----:B0-----:R-:W-:-:S05]  /*58b0*/  IADD3 R20, P1, PT, R14, R2, RZ ;  /* 0x000000020e147210 */ /* 0x001fca0007f3e0ff */
[----:B------:R0:W-:Y:S04]  /*58c0*/  STL [R1+0xaf0], R20 ;  /* 0x000af01401007387 */ /* 0x0001e80000100800 */
[----:B0-----:R-:W5:Y:S01]  /*58d0*/  LDL.LU R20, [R1+0x1028] ;  /* 0x0010280001147983 */ /* 0x001f620000300800 */
[----:B------:R-:W-:Y:S01]  /*58e0*/  SHF.R.S32.HI R8, RZ, 0x1f, R14 ;  /* 0x0000001fff087819 */ /* 0x000fe2000001140e */
[----:B------:R-:W-:Y:S01]  /*58f0*/  IMAD.X R4, R4, 0x1, R6, P0 ;  /* 0x0000000104047824 */ /* 0x000fe200000e0606 */
[----:B------:R-:W-:-:S04]  /*5900*/  IADD3 R14, P0, PT, R14, R3, RZ ;  /* 0x000000030e0e7210 */ /* 0x000fc80007f1e0ff */
[----:B------:R-:W-:Y:S04]  /*5910*/  STL [R1+0xac4], R4 ;  /* 0x000ac40401007387 */ /* 0x000fe80000100800 */
[----:B------:R0:W-:Y:S02]  /*5920*/  STL [R1+0xaf8], R14 ;  /* 0x000af80e01007387 */ /* 0x0001e40000100800 */
[----:B0-----:R-:W-:-:S05]  /*5930*/  IMAD.X R14, R5, 0x1, R29, P4 ;  /* 0x00000001050e7824 */ /* 0x001fca00020e061d */
[----:B------:R5:W-:Y:S02]  /*5940*/  STL [R1+0xacc], R14 ;  /* 0x000acc0e01007387 */ /* 0x000be40000100800 */
[----:B-----5:R-:W-:-:S05]  /*5950*/  IADD3 R14, P4, PT, R20, R2, RZ ;  /* 0x00000002140e7210 */ /* 0x020fca0007f9e0ff */
        /* <DEDUP_REMOVED lines=8> */
[----:B------:R5:W-:Y:S01]  /*59e0*/  STL [R1+0xadc], R20 ;  /* 0x000adc1401007387 */ /* 0x000be20000100800 */
[----:B------:R-:W-:Y:S01]  /*59f0*/  IMAD.X R7, R7, 0x1, R6, P2 ;  /* 0x0000000107077824 */ /* 0x000fe200010e0606 */
[----:B-----5:R-:W-:Y:S02]  /*5a00*/  IADD3 R20, P3, PT, R14, R2, RZ ;  /* 0x000000020e147210 */ /* 0x020fe40007f7e0ff */
[----:B------:R-:W-:-:S03]  /*5a10*/  SHF.R.S32.HI R5, RZ, 0x1f, R14 ;  /* 0x0000001fff057819 */ /* 0x000fc6000001140e */
[----:B------:R0:W-:Y:S02]  /*5a20*/  STL [R1+0xb10], R20 ;  /* 0x000b101401007387 */ /* 0x0001e40000100800 */
[----:B0-----:R-:W-:Y:S02]  /*5a30*/  IADD3 R20, P2, PT, R14, R3, RZ ;  /* 0x000000030e147210 */ /* 0x001fe40007f5e0ff */
[----:B------:R-:W5:Y:S04]  /*5a40*/  LDL.LU R14, [R1+0x24] ;  /* 0x00002400010e7983 */ /* 0x000f680000300800 */
[----:B------:R-:W-:Y:S04]  /*5a50*/  STL [R1+0xae4], R7 ;  /* 0x000ae40701007387 */ /* 0x000fe80000100800 */
[----:B------:R0:W-:Y:S02]  /*5a60*/  STL [R1+0xb18], R20 ;  /* 0x000b181401007387 */ /* 0x0001e40000100800 */
[----:B0-----:R-:W-:-:S05]  /*5a70*/  IMAD.X R20, R8, 0x1, R29, P1 ;  /* 0x0000000108147824 */ /* 0x001fca00008e061d */
[----:B------:R0:W-:Y:S01]  /*5a80*/  STL [R1+0xaec], R20 ;  /* 0x000aec1401007387 */ /* 0x0001e20000100800 */
[----:B------:R-:W-:Y:S01]  /*5a90*/  IMAD.X R8, R8, 0x1, R6, P0 ;  /* 0x0000000108087824 */ /* 0x000fe200000e0606 */
[----:B----4-:R-:W-:Y:S02]  /*5aa0*/  SHF.R.S32.HI R7, RZ, 0x1f, R19 ;  /* 0x0000001fff077819 */ /* 0x010fe40000011413 */
[----:B0-----:R-:W-:-:S05]  /*5ab0*/  IADD3 R20, P1, PT, R19, R2, RZ ;  /* 0x0000000213147210 */ /* 0x001fca0007f3e0ff */
[----:B------:R0:W-:Y:S02]  /*5ac0*/  STL [R1+0xb20], R20 ;  /* 0x000b201401007387 */ /* 0x0001e40000100800 */
[----:B0-----:R-:W-:Y:S02]  /*5ad0*/  IADD3 R20, P0, PT, R19, R3, RZ ;  /* 0x0000000313147210 */ /* 0x001fe40007f1e0ff */
[----:B------:R-:W4:Y:S04]  /*5ae0*/  LDL.LU R19, [R1+0x20] ;  /* 0x0000200001137983 */ /* 0x000f280000300800 */
[----:B------:R-:W-:Y:S04]  /*5af0*/  STL [R1+0xaf4], R8 ;  /* 0x000af40801007387 */ /* 0x000fe80000100800 */
[----:B------:R0:W-:Y:S02]  /*5b00*/  STL [R1+0xb28], R20 ;  /* 0x000b281401007387 */ /* 0x0001e40000100800 */
[----:B0-----:R-:W-:-:S05]  /*5b10*/  IMAD.X R20, R4, 0x1, R29, P4 ;  /* 0x0000000104147824 */ /* 0x001fca00020e061d */
[----:B------:R3:W-:Y:S02]  /*5b20*/  STL [R1+0xafc], R20 ;  /* 0x000afc1401007387 */ /* 0x0007e40000100800 */
[----:B---3--:R-:W-:-:S05]  /*5b30*/  IADD3 R20, P4, PT, R10, R2, RZ ;  /* 0x000000020a147210 */ /* 0x008fca0007f9e0ff */
[----:B------:R0:W-:Y:S04]  /*5b40*/  STL [R1+0xb30], R20 ;  /* 0x000b301401007387 */ /* 0x0001e80000100800 */
[----:B0-----:R-:W3:Y:S01]  /*5b50*/  LDL.LU R20, [R1+0x28] ;  /* 0x0000280001147983 */ /* 0x001ee20000300800 */
        /* <DEDUP_REMOVED lines=8> */
[----:B--2---:R-:W-:-:S05]  /*5be0*/  IADD3 R10, P3, PT, R24, R2, RZ ;  /* 0x00000002180a7210 */ /* 0x004fca0007f7e0ff */
[----:B------:R0:W-:Y:S01]  /*5bf0*/  STL [R1+0xb40], R10 ;  /* 0x000b400a01007387 */ /* 0x0001e20000100800 */
[----:B------:R-:W-:-:S03]  /*5c00*/  SHF.R.S32.HI R4, RZ, 0x1f, R24 ;  /* 0x0000001fff047819 */ /* 0x000fc60000011418 */
[----:B------:R-:W-:Y:S01]  /*5c10*/  STL [R1+0xb14], R5 ;  /* 0x000b140501007387 */ /* 0x000fe20000100800 */
[----:B0-----:R-:W-:Y:S01]  /*5c20*/  IADD3 R10, P2, PT, R24, R3, RZ ;  /* 0x00000003180a7210 */ /* 0x001fe20007f5e0ff */
[----:B------:R-:W-:-:S04]  /*5c30*/  IMAD.X R24, R7, 0x1, R29, P1 ;  /* 0x0000000107187824 */ /* 0x000fc800008e061d */
[----:B------:R-:W-:Y:S04]  /*5c40*/  STL [R1+0xb48], R10 ;  /* 0x000b480a01007387 */ /* 0x000fe80000100800 */
[----:B------:R0:W-:Y:S02]  /*5c50*/  STL [R1+0xb1c], R24 ;  /* 0x000b1c1801007387 */ /* 0x0001e40000100800 */
[----:B0-----:R-:W-:Y:S01]  /*5c60*/  IMAD.X R24, R7, 0x1, R6, P0 ;  /* 0x0000000107187824 */ /* 0x001fe200000e0606 */
[----:B------:R-:W-:Y:S02]  /*5c70*/  SHF.R.S32.HI R7, RZ, 0x1f, R26 ;  /* 0x0000001fff077819 */ /* 0x000fe4000001141a */
[----:B----4-:R-:W-:-:S05]  /*5c80*/  IADD3 R10, P1, PT, R19, R2, RZ ;  /* 0x00000002130a7210 */ /* 0x010fca0007f3e0ff */
[----:B------:R0:W-:Y:S01]  /*5c90*/  STL [R1+0xb50], R10 ;  /* 0x000b500a01007387 */ /* 0x0001e20000100800 */
[----:B------:R-:W-:-:S03]  /*5ca0*/  SHF.R.S32.HI R5, RZ, 0x1f, R19 ;  /* 0x0000001fff057819 */ /* 0x000fc60000011413 */
[----:B------:R1:W-:Y:S01]  /*5cb0*/  STL [R1+0xb24], R24 ;  /* 0x000b241801007387 */ /* 0x0003e20000100800 */
[----:B0-----:R-:W-:Y:S01]  /*5cc0*/  IADD3 R10, P0, PT, R19, R3, RZ ;  /* 0x00000003130a7210 */ /* 0x001fe20007f1e0ff */
[----:B------:R-:W-:Y:S01]  /*5cd0*/  IMAD.X R19, R8, 0x1, R29, P4 ;  /* 0x0000000108137824 */ /* 0x000fe200020e061d */
[----:B-1----:R-:W-:-:S03]  /*5ce0*/  IADD3 R24, P4, PT, R26, R2, RZ ;  /* 0x000000021a187210 */ /* 0x002fc60007f9e0ff */
[----:B------:R0:W-:Y:S04]  /*5cf0*/  STL [R1+0xb58], R10 ;  /* 0x000b580a01007387 */ /* 0x0001e80000100800 */
[----:B------:R1:W-:Y:S01]  /*5d00*/  STL [R1+0xb2c], R19 ;  /* 0x000b2c1301007387 */ /* 0x0003e20000100800 */
[----:B0-----:R-:W-:-:S03]  /*5d10*/  IMAD.X R10, R8, 0x1, R6, P5 ;  /* 0x00000001080a7824 */ /* 0x001fc600028e0606 */
[----:B------:R-:W-:Y:S01]  /*5d20*/  STL [R1+0xb60], R24 ;  /* 0x000b601801007387 */ /* 0x000fe20000100800 */
[----:B-1----:R-:W-:-:S03]  /*5d30*/  IADD3 R19, P5, PT, R26, R3, RZ ;  /* 0x000000031a137210 */ /* 0x002fc60007fbe0ff */
[----:B------:R0:W-:Y:S04]  /*5d40*/  STL [R1+0xb34], R10 ;  /* 0x000b340a01007387 */ /* 0x0001e80000100800 */
[----:B------:R1:W-:Y:S01]  /*5d50*/  STL [R1+0xb68], R19 ;  /* 0x000b681301007387 */ /* 0x0003e20000100800 */
[----:B0-----:R-:W-:Y:S01]  /*5d60*/  IMAD.X R10, R4, 0x1, R29, P3 ;  /* 0x00000001040a7824 */ /* 0x001fe200018e061d */
[----:B------:R-:W-:Y:S01]  /*5d70*/  IADD3 R24, P3, PT, R22, R2, RZ ;  /* 0x0000000216187210 */ /* 0x000fe20007f7e0ff */
[----:B-1----:R-:W-:-:S03]  /*5d80*/  IMAD.X R19, R4, 0x1, R6, P2 ;  /* 0x0000000104137824 */ /* 0x002fc600010e0606 */
[----:B------:R0:W-:Y:S01]  /*5d90*/  STL [R1+0xb3c], R10 ;  /* 0x000b3c0a01007387 */ /* 0x0001e20000100800 */
[----:B------:R-:W-:-:S03]  /*5da0*/  SHF.R.S32.HI R8, RZ, 0x1f, R22 ;  /* 0x0000001fff087819 */ /* 0x000fc60000011416 */
[----:B------:R-:W-:Y:S01]  /*5db0*/  STL [R1+0xb70], R24 ;  /* 0x000b701801007387 */ /* 0x000fe20000100800 */
[----:B0-----:R-:W-:-:S03]  /*5dc0*/  IADD3 R10, P2, PT, R22, R3, RZ ;  /* 0x00000003160a7210 */ /* 0x001fc60007f5e0ff */
[----:B------:R0:W-:Y:S01]  /*5dd0*/  STL [R1+0xb44], R19 ;  /* 0x000b441301007387 */ /* 0x0001e20000100800 */
[----:B------:R-:W-:-:S03]  /*5de0*/  IMAD.X R22, R5, 0x1, R29, P1 ;  /* 0x0000000105167824 */ /* 0x000fc600008e061d */
[----:B------:R1:W-:Y:S01]  /*5df0*/  STL [R1+0xb78], R10 ;  /* 0x000b780a01007387 */ /* 0x0003e20000100800 */
[----:B-----5:R-:W-:Y:S02]  /*5e00*/  SHF.R.S32.HI R4, RZ, 0x1f, R14 ;  /* 0x0000001fff047819 */ /* 0x020fe4000001140e */
[----:B0-----:R-:W-:Y:S01]  /*5e10*/  IADD3 R19, P1, PT, R14, R2, RZ ;  /* 0x000000020e137210 */ /* 0x001fe20007f3e0ff */
[----:B------:R-:W-:Y:S01]  /*5e20*/  STL [R1+0xb4c], R22 ;  /* 0x000b4c1601007387 */ /* 0x000fe20000100800 */
[----:B-1----:R-:W-:-:S03]  /*5e30*/  IMAD.X R10, R5, 0x1, R6, P0 ;  /* 0x00000001050a7824 */ /* 0x002fc600000e0606 */
[----:B------:R-:W-:Y:S01]  /*5e40*/  STL [R1+0xb80], R19 ;  /* 0x000b801301007387 */ /* 0x000fe20000100800 */
[----:B------:R-:W-:-:S03]  /*5e50*/  IADD3 R14, P0, PT, R14, R3, RZ ;  /* 0x000000030e0e7210 */ /* 0x000fc60007f1e0ff */
        /* <DEDUP_REMOVED lines=8> */
[----:B0-----:R-:W-:Y:S01]  /*5ee0*/  IADD3 R10, P5, PT, R11, R3, RZ ;  /* 0x000000030b0a7210 */ /* 0x001fe20007fbe0ff */
[----:B------:R-:W-:Y:S02]  /*5ef0*/  IMAD.X R11, R8, 0x1, R29, P3 ;  /* 0x00000001080b7824 */ /* 0x000fe400018e061d */
[----:B------:R3:W-:Y:S04]  /*5f00*/  STL [R1+0xb64], R14 ;  /* 0x000b640e01007387 */ /* 0x0007e80000100800 */
[----:B------:R0:W-:Y:S01]  /*5f10*/  STL [R1+0xb98], R10 ;  /* 0x000b980a01007387 */ /* 0x0001e20000100800 */
[----:B---3--:R-:W-:-:S03]  /*5f20*/  IADD3 R14, P3, PT, R20, R2, RZ ;  /* 0x00000002140e7210 */ /* 0x008fc60007f7e0ff */
[----:B------:R1:W-:Y:S01]  /*5f30*/  STL [R1+0xb6c], R11 ;  /* 0x000b6c0b01007387 */ /* 0x0003e20000100800 */
[----:B0-----:R-:W-:-:S03]  /*5f40*/  IMAD.X R10, R8, 0x1, R6, P2 ;  /* 0x00000001080a7824 */ /* 0x001fc600010e0606 */
[----:B------:R-:W-:Y:S04]  /*5f50*/  STL [R1+0xba0], R14 ;  /* 0x000ba00e01007387 */ /* 0x000fe80000100800 */
[----:B------:R0:W-:Y:S01]  /*5f60*/  STL [R1+0xb74], R10 ;  /* 0x000b740a01007387 */ /* 0x0001e20000100800 */
[----:B-1----:R-:W-:-:S05]  /*5f70*/  IADD3 R11, P2, PT, R20, R3, RZ ;  /* 0x00000003140b7210 */ /* 0x002fca0007f5e0ff */
[----:B------:R1:W-:Y:S01]  /*5f80*/  STL [R1+0xba8], R11 ;  /* 0x000ba80b01007387 */ /* 0x0003e20000100800 */
[----:B0-----:R-:W-:Y:S01]  /*5f90*/  IMAD.X R10, R4, 0x1, R29, P1 ;  /* 0x00000001040a7824 */ /* 0x001fe200008e061d */
[----:B------:R-:W-:-:S04]  /*5fa0*/  IADD3 R14, P1, PT, R13, R2, RZ ;  /* 0x000000020d0e7210 */ /* 0x000fc80007f3e0ff */
[----:B------:R0:W-:Y:S01]  /*5fb0*/  STL [R1+0xb7c], R10 ;  /* 0x000b7c0a01007387 */ /* 0x0001e20000100800 */
[----:B-1----:R-:W-:-:S03]  /*5fc0*/  IMAD.X R11, R4, 0x1, R6, P0 ;  /* 0x00000001040b7824 */ /* 0x002fc600000e0606 */
[----:B------:R-:W-:Y:S01]  /*5fd0*/  STL [R1+0xbb0], R14 ;  /* 0x000bb00e01007387 */ /* 0x000fe20000100800 */
[----:B------:R-:W-:-:S03]  /*5fe0*/  SHF.R.S32.HI R8, RZ, 0x1f, R13 ;  /* 0x0000001fff087819 */ /* 0x000fc6000001140d */
[----:B------:R1:W-:Y:S01]  /*5ff0*/  STL [R1+0xb84], R11 ;  /* 0x000b840b01007387 */ /* 0x0003e20000100800 */
[----:B0-----:R-:W-:Y:S02]  /*6000*/  IADD3 R10, P0, PT, R13, R3, RZ ;  /* 0x000000030d0a7210 */ /* 0x001fe40007f1e0ff */
[----:B------:R-:W-:-:S03]  /*6010*/  SHF.R.S32.HI R7, RZ, 0x1f, R20 ;  /* 0x0000001fff077819 */ /* 0x000fc60000011414 */
[----:B------:R0:W-:Y:S01]  /*6020*/  STL [R1+0xbb8], R10 ;  /* 0x000bb80a01007387 */ /* 0x0001e20000100800 */
[----:B-1----:R-:W-:Y:S01]  /*6030*/  IMAD.X R11, R5, 0x1, R29, P4 ;  /* 0x00000001050b7824 */ /* 0x002fe200020e061d */
[----:B------:R-:W-:-:S04]  /*6040*/  IADD3 R13, P4, PT, R16, R2, RZ ;  /* 0x00000002100d7210 */ /* 0x000fc80007f9e0ff */
        /* <DEDUP_REMOVED lines=10> */
[----:B------:R-:W-:Y:S04]  /*60f0*/  STL [R1+0xbd0], R13 ;  /* 0x000bd00d01007387 */ /* 0x000fe80000100800 */
        /* <DEDUP_REMOVED lines=10> */
[----:B-1----:R-:W-:Y:S02]  /*61a0*/  IADD3 R11, P0, PT, R21, R3, RZ ;  /* 0x00000003150b7210 */ /* 0x002fe40007f1e0ff */
[----:B------:R-:W-:-:S03]  /*61b0*/  SHF.R.S32.HI R5, RZ, 0x1f, R18 ;  /* 0x0000001fff057819 */ /* 0x000fc60000011412 */
        /* <DEDUP_REMOVED lines=18> */
[C---:B0-----:R-:W-:Y:S02]  /*62e0*/  IMAD.X R10, R7.reuse, 0x1, R29, P1 ;  /* 0x00000001070a7824 */ /* 0x041fe400008e061d */
[----:B------:R-:W-:Y:S01]  /*62f0*/  IMAD.X R7, R7, 0x1, R6, P0 ;  /* 0x0000000107077824 */ /* 0x000fe200000e0606 */
[----:B------:R-:W-:Y:S02]  /*6300*/  SHF.R.S32.HI R8, RZ, 0x1f, R23 ;  /* 0x0000001fff087819 */ /* 0x000fe40000011417 */
[----:B------:R0:W-:Y:S01]  /*6310*/  STL [R1+0xbdc], R10 ;  /* 0x000bdc0a01007387 */ /* 0x0001e20000100800 */
[----:B-1----:R-:W-:-:S05]  /*6320*/  IADD3 R11, P1, PT, R27, R2, RZ ;  /* 0x000000021b0b7210 */ /* 0x002fca0007f3e0ff */
[----:B------:R1:W-:Y:S01]  /*6330*/  STL [R1+0xc10], R11 ;  /* 0x000c100b01007387 */ /* 0x0003e20000100800 */
[----:B0-----:R-:W-:-:S03]  /*6340*/  IADD3 R10, P0, PT, R27, R3, RZ ;  /* 0x000000031b0a7210 */ /* 0x001fc60007f1e0ff */
[----:B------:R-:W2:Y:S04]  /*6350*/  LDL.LU R24, [R1+0x2c] ;  /* 0x00002c0001187983 */ /* 0x000ea80000300800 */
[----:B------:R-:W-:Y:S04]  /*6360*/  STL [R1+0xbe4], R7 ;  /* 0x000be40701007387 */ /* 0x000fe80000100800 */
[----:B------:R0:W-:Y:S01]  /*6370*/  STL [R1+0xc18], R10 ;  /* 0x000c180a01007387 */ /* 0x0001e20000100800 */
[----:B------:R-:W-:Y:S01]  /*6380*/  SHF.R.S32.HI R4, RZ, 0x1f, R25 ;  /* 0x0000001fff047819 */ /* 0x000fe20000011419 */
[----:B-1----:R-:W-:-:S02]  /*6390*/  IMAD.X R11, R8, 0x1, R6, P5 ;  /* 0x00000001080b7824 */ /* 0x002fc400028e0606 */
[--C-:B0-----:R-:W-:Y:S01]  /*63a0*/  IMAD.X R10, R8, 0x1, R29.reuse, P4 ;  /* 0x00000001080a7824 */ /* 0x101fe200020e061d */
[C---:B------:R-:W-:Y:S02]  /*63b0*/  IADD3 R13, P4, PT, R12.reuse, R2, RZ ;  /* 0x000000020c0d7210 */ /* 0x040fe40007f9e0ff */
[----:B------:R-:W-:Y:S02]  /*63c0*/  SHF.R.S32.HI R7, RZ, 0x1f, R12 ;  /* 0x0000001fff077819 */ /* 0x000fe4000001140c */
[----:B------:R0:W-:Y:S04]  /*63d0*/  STL [R1+0xbec], R10 ;  /* 0x000bec0a01007387 */ /* 0x0001e80000100800 */
[----:B------:R-:W-:Y:S01]  /*63e0*/  STL [R1+0xc20], R13 ;  /* 0x000c200d01007387 */ /* 0x000fe20000100800 */
[----:B0-----:R-:W-:Y:S01]  /*63f0*/  IADD3 R10, P5, PT, R12, R3, RZ ;  /* 0x000000030c0a7210 */ /* 0x001fe20007fbe0ff */
[----:B------:R-:W-:-:S02]  /*6400*/  IMAD.X R12, R4, 0x1, R29, P3 ;  /* 0x00000001040c7824 */ /* 0x000fc400018e061d */
[----:B------:R0:W-:Y:S04]  /*6410*/  STL [R1+0xbf4], R11 ;  /* 0x000bf40b01007387 */ /* 0x0001e80000100800 */
[----:B------:R1:W-:Y:S01]  /*6420*/  STL [R1+0xc28], R10 ;  /* 0x000c280a01007387 */ /* 0x0003e20000100800 */
[----:B0-----:R-:W-:-:S03]  /*6430*/  IADD3 R11, P3, PT, R28, R2, RZ ;  /* 0x000000021c0b7210 */ /* 0x001fc60007f7e0ff */
[----:B-1----:R-:W3:Y:S04]  /*6440*/  LDL R10, [R1+0x2c4] ;  /* 0x0002c400010a7983 */ /* 0x002ee80000100800 */
[----:B------:R-:W-:Y:S04]  /*6450*/  STL [R1+0xbfc], R12 ;  /* 0x000bfc0c01007387 */ /* 0x000fe80000100800 */
[----:B------:R-:W4:Y:S04]  /*6460*/  LDL R19, [R1+0x2bc] ;  /* 0x0002bc0001137983 */ /* 0x000f280000100800 */
[----:B------:R0:W-:Y:S04]  /*6470*/  STL [R1+0xc30], R11 ;  /* 0x000c300b01007387 */ /* 0x0001e80000100800 */
[----:B------:R-:W5:Y:S01]  /*6480*/  LDL R14, [R1+0x2c0] ;  /* 0x0002c000010e7983 */ /* 0x000f620000100800 */
[----:B0-----:R-:W-:-:S05]  /*6490*/  IMAD.X R11, R4, 0x1, R6, P2 ;  /* 0x00000001040b7824 */ /* 0x001fca00010e0606 */
[----:B------:R0:W-:Y:S04]  /*64a0*/  STL [R1+0xc04], R11 ;  /* 0x000c040b01007387 */ /* 0x0001e80000100800 */
[----:B------:R-:W5:Y:S01]  /*64b0*/  LDL R20, [R1+0x2b8] ;  /* 0x0002b80001147983 */ /* 0x000f620000100800 */
[----:B------:R-:W-:Y:S02]  /*64c0*/  SHF.R.S32.HI R5, RZ, 0x1f, R27 ;  /* 0x0000001fff057819 */ /* 0x000fe4000001141b */
[----:B------:R-:W-:-:S03]  /*64d0*/  IADD3 R4, P2, PT, R28, R3, RZ ;  /* 0x000000031c047210 */ /* 0x000fc60007f5e0ff */
[----:B------:R-:W-:Y:S01]  /*64e0*/  IMAD.X R13, R5, 0x1, R29, P1 ;  /* 0x00000001050d7824 */ /* 0x000fe200008e061d */
[----:B------:R-:W-:Y:S01]  /*64f0*/  IADD3 R12, P1, PT, R9, R2, RZ ;  /* 0x00000002090c7210 */ /* 0x000fe20007f3e0ff */
[----:B0-----:R-:W-:Y:S01]  /*6500*/  IMAD.X R11, R5, 0x1, R6, P0 ;  /* 0x00000001050b7824 */ /* 0x001fe200000e0606 */
[----:B------:R-:W-:Y:S01]  /*6510*/  IADD3 R5, P0, PT, R9, R3, RZ ;  /* 0x0000000309057210 */ /* 0x000fe20007f1e0ff */
[----:B------:R-:W-:Y:S04]  /*6520*/  STL [R1+0xc38], R4 ;  /* 0x000c380401007387 */ /* 0x000fe80000100800 */
[----:B------:R-:W-:Y:S04]  /*6530*/  STL [R1+0xc0c], R13 ;  /* 0x000c0c0d01007387 */ /* 0x000fe80000100800 */
[----:B------:R-:W-:Y:S04]  /*6540*/  STL [R1+0xc40], R12 ;  /* 0x000c400c01007387 */ /* 0x000fe80000100800 */
[----:B------:R0:W-:Y:S01]  /*6550*/  STL [R1+0xc14], R11 ;  /* 0x000c140b01007387 */ /* 0x0001e20000100800 */
[----:B------:R-:W-:-:S03]  /*6560*/  SHF.R.S32.HI R8, RZ, 0x1f, R28 ;  /* 0x0000001fff087819 */ /* 0x000fc6000001141c */
[----:B------:R1:W-:Y:S01]  /*6570*/  STL [R1+0xc44], R5 ;  /* 0x000c440501007387 */ /* 0x0003e20000100800 */
[C---:B0-----:R-:W-:Y:S02]  /*6580*/  IMAD.X R11, R7.reuse, 0x1, R29, P4 ;  /* 0x00000001070b7824 */ /* 0x041fe400020e061d */
[----:B------:R-:W-:Y:S01]  /*6590*/  IMAD.X R7, R7, 0x1, R6, P5 ;  /* 0x0000000107077824 */ /* 0x000fe200028e0606 */
[C---:B-1----:R-:W-:Y:S02]  /*65a0*/  IADD3 R5, P4, PT, R17.reuse, R2, RZ ;  /* 0x0000000211057210 */ /* 0x042fe40007f9e0ff */
[----:B------:R0:W-:Y:S04]  /*65b0*/  STL [R1+0xc1c], R11 ;  /* 0x000c1c0b01007387 */ /* 0x0001e80000100800 */
[----:B------:R-:W-:Y:S04]  /*65c0*/  STL [R1+0xc48], R5 ;  /* 0x000c480501007387 */ /* 0x000fe80000100800 */
[----:B------:R1:W-:Y:S01]  /*65d0*/  STL [R1+0xc24], R7 ;  /* 0x000c240701007387 */ /* 0x0003e20000100800 */
[----:B0-----:R-:W-:-:S02]  /*65e0*/  IADD3 R11, P5, PT, R17, R3, RZ ;  /* 0x00000003110b7210 */ /* 0x001fc40007fbe0ff */
[----:B------:R-:W-:Y:S01]  /*65f0*/  SHF.R.S32.HI R4, RZ, 0x1f, R9 ;  /* 0x0000001fff047819 */ /* 0x000fe20000011409 */
[----:B-1----:R-:W-:Y:S02]  /*6600*/  IMAD.X R7, R8, 0x1, R29, P3 ;  /* 0x0000000108077824 */ /* 0x002fe400018e061d */
[----:B------:R0:W-:Y:S01]  /*6610*/  STL [R1+0xc4c], R11 ;  /* 0x000c4c0b01007387 */ /* 0x0001e20000100800 */
[----:B------:R-:W-:-:S03]  /*6620*/  IADD3 R12, P3, PT, R15, R2, RZ ;  /* 0x000000020f0c7210 */ /* 0x000fc60007f7e0ff */
[----:B------:R1:W-:Y:S01]  /*6630*/  STL [R1+0xc2c], R7 ;  /* 0x000c2c0701007387 */ /* 0x0003e20000100800 */
[----:B------:R-:W-:Y:S01]  /*6640*/  SHF.R.S32.HI R9, RZ, 0x1f, R17 ;  /* 0x0000001fff097819 */ /* 0x000fe20000011411 */
[----:B0-----:R-:W-:Y:S02]  /*6650*/  IMAD.X R11, R8, 0x1, R6, P2 ;  /* 0x00000001080b7824 */ /* 0x001fe400010e0606 */
[----:B------:R-:W-:Y:S01]  /*6660*/  STL [R1+0xc50], R12 ;  /* 0x000c500c01007387 */ /* 0x000fe20000100800 */
[----:B-1----:R-:W-:Y:S01]  /*6670*/  IADD3 R7, P2, PT, R15, R3, RZ ;  /* 0x000000030f077210 */ /* 0x002fe20007f5e0ff */
[----:B------:R-:W-:Y:S02]  /*6680*/  IMAD.X R8, R4, 0x1, R29, P1 ;  /* 0x0000000104087824 */ /* 0x000fe400008e061d */
[----:B------:R-:W-:Y:S01]  /*6690*/  STL [R1+0xc34], R11 ;  /* 0x000c340b01007387 */ /* 0x000fe20000100800 */
[----:B------:R-:W-:-:S03]  /*66a0*/  SHF.R.S32.HI R5, RZ, 0x1f, R15 ;  /* 0x0000001fff057819 */ /* 0x000fc6000001140f */
[----:B------:R0:W-:Y:S04]  /*66b0*/  STL [R1+0xc54], R7 ;  /* 0x000c540701007387 */ /* 0x0001e80000100800 */
[----:B------:R-:W-:Y:S01]  /*66c0*/  STL [R1+0xc3c], R8 ;  /* 0x000c3c0801007387 */ /* 0x000fe20000100800 */
[----:B0-----:R-:W-:Y:S01]  /*66d0*/  IMAD.X R7, R4, 0x1, R6, P0 ;  /* 0x0000000104077824 */ /* 0x001fe200000e0606 */
[----:B------:R-:W-:-:S04]  /*66e0*/  UIMAD UR25, UR11, 0x4b, URZ ;  /* 0x0000004b0b1978a4 */ /* 0x000fc8000f8e02ff */
[----:B------:R-:W-:Y:S02]  /*66f0*/  USHF.R.S32.HI UR76, URZ, 0x1f, UR25 ;  /* 0x0000001fff4c7899 */ /* 0x000fe40008011419 */
[----:B------:R-:W-:Y:S02]  /*6700*/  UIMAD UR24, UR11, 0x4a, URZ ;  /* 0x0000004a0b1878a4 */ /* 0x000fe4000f8e02ff */
[----:B------:R-:W-:Y:S02]  /*6710*/  UIMAD UR27, UR11, 0x49, URZ ;  /* 0x000000490b1b78a4 */ /* 0x000fe4000f8e02ff */
[----:B------:R-:W-:Y:S02]  /*6720*/  UIMAD UR26, UR11, 0x48, URZ ;  /* 0x000000480b1a78a4 */ /* 0x000fe4000f8e02ff */
[----:B------:R-:W-:Y:S01]  /*6730*/  UIMAD UR77, UR11, 0x47, URZ ;  /* 0x000000470b4d78a4 */ /* 0x000fe2000f8e02ff */
[C---:B--2---:R-:W-:Y:S02]  /*6740*/  IADD3 R2, P1, PT, R24.reuse, R2, RZ ;  /* 0x0000000218027210 */ /* 0x044fe40007f3e0ff */
[----:B------:R-:W-:Y:S01]  /*6750*/  IADD3 R4, P0, PT, R24, R3, RZ ;  /* 0x0000000318047210 */ /* 0x000fe20007f1e0ff */
[----:B------:R-:W-:-:S02]  /*6760*/  IMAD.X R3, R9, 0x1, R29, P4 ;  /* 0x0000000109037824 */ /* 0x000fc400020e061d */
[----:B------:R0:W-:Y:S04]  /*6770*/  STL [R1+0xa78], R2 ;  /* 0x000a780201007387 */ /* 0x0001e80000100800 */
[----:B------:R1:W-:Y:S04]  /*6780*/  STL [R1+0xa74], R7 ;  /* 0x000a740701007387 */ /* 0x0003e80000100800 */
[----:B------:R2:W-:Y:S01]  /*6790*/  STL [R1+0xa70], R4 ;  /* 0x000a700401007387 */ /* 0x0005e20000100800 */
[----:B0-----:R-:W-:-:S03]  /*67a0*/  SHF.R.S32.HI R2, RZ, 0x1f, R24 ;  /* 0x0000001fff027819 */ /* 0x001fc60000011418 */
[----:B------:R0:W-:Y:S01]  /*67b0*/  STL [R1+0xa60], R3 ;  /* 0x000a600301007387 */ /* 0x0001e20000100800 */
[----:B-1----:R-:W-:Y:S02]  /*67c0*/  IMAD.X R7, R9, 0x1, R6, P5 ;  /* 0x0000000109077824 */ /* 0x002fe400028e0606 */
[----:B--2---:R-:W-:-:S03]  /*67d0*/  IMAD.X R4, R5, 0x1, R29, P3 ;  /* 0x0000000105047824 */ /* 0x004fc600018e061d */
[----:B------:R-:W-:Y:S01]  /*67e0*/  STL [R1+0xa64], R7 ;  /* 0x000a640701007387 */ /* 0x000fe20000100800 */
[----:B0-----:R-:W-:-:S03]  /*67f0*/  IMAD.X R3, R5, 0x1, R6, P2 ;  /* 0x0000000105037824 */ /* 0x001fc600010e0606 */
[----:B------:R3:W-:Y:S01]  /*6800*/  STL [R1+0xa68], R4 ;  /* 0x000a680401007387 */ /* 0x0007e20000100800 */
[----:B------:R-:W-:-:S03]  /*6810*/  IMAD.X R5, R2, 0x1, R29, P1 ;  /* 0x0000000102057824 */ /* 0x000fc600008e061d */
[----:B------:R4:W-:Y:S01]  /*6820*/  STL [R1+0xa6c], R3 ;  /* 0x000a6c0301007387 */ /* 0x0009e20000100800 */
[----:B------:R-:W-:-:S03]  /*6830*/  IMAD.X R2, R2, 0x1, R6, P0 ;  /* 0x0000000102027824 */ /* 0x000fc600000e0606 */
[----:B------:R-:W-:Y:S01]  /*6840*/  STL [R1+0xa54], R5 ;  /* 0x000a540501007387 */ /* 0x000fe20000100800 */
[----:B---3--:R-:W-:Y:S02]  /*6850*/  IADD3 R4, P1, PT, R10, UR25, RZ ;  /* 0x000000190a047c10 */ /* 0x008fe4000ff3e0ff */
[----:B----4-:R-:W-:-:S03]  /*6860*/  IADD3 R3, P2, PT, R19, UR25, RZ ;  /* 0x0000001913037c10 */ /* 0x010fc6000ff5e0ff */
[----:B------:R-:W-:Y:S04]  /*6870*/  STL [R1+0xa58], R4 ;  /* 0x000a580401007387 */ /* 0x000fe80000100800 */
[----:B------:R5:W-:Y:S04]  /*6880*/  STL [R1+0xa5c], R3 ;  /* 0x000a5c0301007387 */ /* 0x000be80000100800 */
[----:B------:R0:W-:Y:S01]  /*6890*/  STL [R1+0x5a8], R2 ;  /* 0x0005a80201007387 */ /* 0x0001e20000100800 */
[----:B-----5:R-:W-:Y:S01]  /*68a0*/  IADD3.X R3, PT, PT, R14, UR76, RZ, P1, !PT ;  /* 0x0000004c0e037c10 */ /* 0x020fe20008ffe4ff */
[----:B------:R-:W-:-:S04]  /*68b0*/  USHF.R.S32.HI UR25, URZ, 0x1f, UR24 ;  /* 0x0000001fff197899 */ /* 0x000fc80008011418 */
[----:B------:R1:W-:Y:S01]  /*68c0*/  STL [R1+0x5ac], R3 ;  /* 0x0005ac0301007387 */ /* 0x0003e20000100800 */
[----:B0-----:R-:W-:-:S05]  /*68d0*/  IADD3.X R2, PT, PT, R20, UR76, RZ, P2, !PT ;  /* 0x0000004c14027c10 */ /* 0x001fca00097fe4ff */
[----:B------:R0:W-:Y:S01]  /*68e0*/  STL [R1+0x5b0], R2 ;  /* 0x0005b00201007387 */ /* 0x0001e20000100800 */
[----:B-1----:R-:W-:-:S05]  /*68f0*/  IADD3 R3, P0, PT, R10, UR24, RZ ;  /* 0x000000180a037c10 */ /* 0x002fca000ff1e0ff */
[----:B------:R1:W-:Y:S01]  /*6900*/  STL [R1+0x5b8], R3 ;  /* 0x0005b80301007387 */ /* 0x0003e20000100800 */
[----:B0-----:R-:W-:-:S05]  /*6910*/  IADD3 R2, P1, PT, R19, UR24, RZ ;  /* 0x0000001813027c10 */ /* 0x001fca000ff3e0ff */
[----:B------:R0:W-:Y:S01]  /*6920*/  STL [R1+0x5c0], R2 ;  /* 0x0005c00201007387 */ /* 0x0001e20000100800 */
[----:B-1----:R-:W-:Y:S01]  /*6930*/  IADD3.X R3, PT, PT, R14, UR25, RZ, P0, !PT ;  /* 0x000000190e037c10 */ /* 0x002fe200087fe4ff */
        /* <DEDUP_REMOVED lines=22> */
[----:B-1----:R-:W-:Y:S01]  /*6aa0*/  IADD3 R3, P0, PT, R10, UR77, RZ ;  /* 0x0000004d0a037c10 */ /* 0x002fe2000ff1e0ff */
[----:B------:R-:W-:-:S04]  /*6ab0*/  UIMAD UR76, UR11, 0x46, URZ ;  /* 0x000000460b4c78a4 */ /* 0x000fc8000f8e02ff */
        /* <DEDUP_REMOVED lines=41> */
[----:B0-----:R-:W-:-:S03]  /*6d50*/  IADD3 R2, P1, PT, R19, UR27, RZ ;  /* 0x0000001b13027c10 */ /* 0x001fc6000ff3e0ff */
[----:B------:R-:W-:Y:S04]  /*6d60*/  STL [R1+0x4f4], RZ ;  /* 0x0004f4ff01007387 */ /* 0x000fe80000100800 */
        /* <DEDUP_REMOVED lines=8> */
[----:B0-----:R-:W-:-:S03]  /*6df0*/  IADD3 R2, P1, PT, R19, UR26, RZ ;  /* 0x0000001a13027c10 */ /* 0x001fc6000ff3e0ff */
[----:B------:R-:W-:Y:S04]  /*6e00*/  STL [R1+0x250], RZ ;  /* 0x000250ff01007387 */ /* 0x000fe80000100800 */
[----:B------:R0:W-:Y:S01]  /*6e10*/  STL [R1+0x640], R2 ;  /* 0x0006400201007387 */ /* 0x0001e20000100800 */
[----:B-1----:R-:W-:Y:S02]  /*6e20*/  IADD3.X R3, PT, PT, R14, UR27, RZ, P0, !PT ;  /* 0x0000001b0e037c10 */ /* 0x002fe400087fe4ff */
[----:B0-----:R-:W-:-:S03]  /*6e30*/  IADD3.X R2, PT, PT, R20, UR27, RZ, P1, !PT ;  /* 0x0000001b14027c10 */ /* 0x001fc60008ffe4ff */
[----:B------:R0:W-:Y:S04]  /*6e40*/  STL [R1+0x634], R3 ;  /* 0x0006340301007387 */ /* 0x0001e80000100800 */
[----:B------:R1:W-:Y:S04]  /*6e50*/  STL [R1+0x63c], R2 ;  /* 0x00063c0201007387 */ /* 0x0003e80000100800 */
[----:B------:R-:W-:Y:S04]  /*6e60*/  STL [R1+0x254], RZ ;  /* 0x000254ff01007387 */ /* 0x000fe80000100800 */
        /* <DEDUP_REMOVED lines=45> */
[----:B------:R-:W-:Y:S01]  /*7140*/  STL [R1+0x26c], RZ ;  /* 0x00026cff01007387 */ /* 0x000fe20000100800 */
[----:B------:R-:W-:-:S03]  /*7150*/  UIMAD UR77, UR11, 0x41, URZ ;  /* 0x000000410b4d78a4 */ /* 0x000fc6000f8e02ff */
[----:B------:R-:W-:Y:S04]  /*7160*/  STL [R1+0xd0], RZ ;  /* 0x0000d0ff01007387 */ /* 0x000fe80000100800 */
[----:B------:R-:W-:Y:S04]  /*7170*/  STL [R1+0xd4], RZ ;  /* 0x0000d4ff01007387 */ /* 0x000fe80000100800 */
[----:B------:R-:W-:Y:S04]  /*7180*/  STL [R1+0xd8], RZ ;  /* 0x0000d8ff01007387 */ /* 0x000fe80000100800 */
[----:B------:R-:W-:Y:S04]  /*7190*/  STL [R1+0xdc], RZ ;  /* 0x0000dcff01007387 */ /* 0x000fe80000100800 */
[----:B------:R-:W-:Y:S04]  /*71a0*/  STL [R1+0xf0], RZ ;  /* 0x0000f0ff01007387 */ /* 0x000fe80000100800 */
[----:B------:R-:W-:Y:S01]  /*71b0*/  STL [R1+0xf4], RZ ;  /* 0x0000f4ff01007387 */ /* 0x000fe20000100800 */
[----:B------:R-:W-:-:S03]  /*71c0*/  USHF.L.U32 UR76, UR11, 0x6, URZ ;  /* 0x000000060b4c7899 */ /* 0x000fc600080006ff */
[----:B------:R-:W-:Y:S01]  /*71d0*/  STL [R1+0xf8], RZ ;  /* 0x0000f8ff01007387 */ /* 0x000fe20000100800 */
[----:B0-----:R-:W-:-:S03]  /*71e0*/  IADD3 R3, P6, PT, R10, UR77, RZ ;  /* 0x0000004d0a037c10 */ /* 0x001fc6000ffde0ff */
[----:B------:R-:W-:Y:S01]  /*71f0*/  STL [R1+0xfc], RZ ;  /* 0x0000fcff01007387 */ /* 0x000fe20000100800 */
[----:B-1----:R-:W-:-:S03]  /*7200*/  IADD3 R2, P1, PT, R19, UR77, RZ ;  /* 0x0000004d13027c10 */ /* 0x002fc6000ff3e0ff */
[----:B------:R-:W-:Y:S04]  /*7210*/  STL [R1+0xe0], RZ ;  /* 0x0000e0ff01007387 */ /* 0x000fe80000100800 */
[----:B------:R-:W-:Y:S04]  /*7220*/  STL [R1+0xe4], RZ ;  /* 0x0000e4ff01007387 */ /* 0x000fe80000100800 */
[----:B------:R-:W-:Y:S04]  /*7230*/  STL [R1+0xe8], RZ ;  /* 0x0000e8ff01007387 */ /* 0x000fe80000100800 */
[----:B------:R-:W-:Y:S01]  /*7240*/  STL [R1+0xec], RZ ;  /* 0x0000ecff01007387 */ /* 0x000fe20000100800 */
[----:B------:R-:W-:-:S03]  /*7250*/  UIMAD UR25, UR11, 0x3f, URZ ;  /* 0x0000003f0b1978a4 */ /* 0x000fc6000f8e02ff */
[----:B------:R-:W-:Y:S04]  /*7260*/  STL [R1+0x100], RZ ;  /* 0x000100ff01007387 */ /* 0x000fe80000100800 */
[----:B------:R-:W-:Y:S04]  /*7270*/  STL [R1+0x104], RZ ;  /* 0x000104ff01007387 */ /* 0x000fe80000100800 */
[----:B------:R0:W-:Y:S04]  /*7280*/  STL [R1+0x648], R3 ;  /* 0x0006480301007387 */ /* 0x0001e80000100800 */
[----:B------:R1:W-:Y:S01]  /*7290*/  STL [R1+0x650], R2 ;  /* 0x0006500201007387 */ /* 0x0003e20000100800 */
[----:B0-----:R-:W-:-:S02]  /*72a0*/  IADD3 R3, P2, PT, R10, UR76, RZ ;  /* 0x0000004c0a037c10 */ /* 0x001fc4000ff5e0ff */
[----:B-1----:R-:W-:-:S03]  /*72b0*/  IADD3 R2, P3, PT, R19, UR76, RZ ;  /* 0x0000004c13027c10 */ /* 0x002fc6000ff7e0ff */
[----:B------:R0:W-:Y:S01]  /*72c0*/  STL [R1+0x658], R3 ;  /* 0x0006580301007387 */ /* 0x0001e20000100800 */
[----:B------:R-:W-:Y:S02]  /*72d0*/  UIMAD UR24, UR11, 0x3e, URZ ;  /* 0x0000003e0b1878a4 */ /* 0x000fe4000f8e02ff */
[----:B------:R-:W-:Y:S01]  /*72e0*/  USHF.R.S32.HI UR77, URZ, 0x1f, UR77 ;  /* 0x0000001fff4d7899 */ /* 0x000fe2000801144d */
[----:B------:R1:W-:Y:S01]  /*72f0*/  STL [R1+0x660], R2 ;  /* 0x0006600201007387 */ /* 0x0003e20000100800 */
[----:B0-----:R-:W-:Y:S02]  /*7300*/  IADD3 R3, P4, PT, R10, UR25, RZ ;  /* 0x000000190a037c10 */ /* 0x001fe4000ff9e0ff */
[----:B-1----:R-:W-:-:S03]  /*7310*/  IADD3 R2, P5, PT, R19, UR25, RZ ;  /* 0x0000001913027c10 */ /* 0x002fc6000ffbe0ff */
[----:B------:R-:W-:Y:S01]  /*7320*/  STL [R1+0x668], R3 ;  /* 0x0006680301007387 */ /* 0x000fe20000100800 */
[----:B------:R-:W-:-:S03]  /*7330*/  IADD3 R4, P0, PT, R10, UR24, RZ ;  /* 0x000000180a047c10 */ /* 0x000fc6000ff1e0ff */
[----:B------:R0:W-:Y:S01]  /*7340*/  STL [R1+0x670], R2 ;  /* 0x0006700201007387 */ /* 0x0001e20000100800 */
[----:B------:R-:W-:-:S03]  /*7350*/  UIMAD UR26, UR11, 0x3d, URZ ;  /* 0x0000003d0b1a78a4 */ /* 0x000fc6000f8e02ff */
[----:B------:R-:W-:Y:S01]  /*7360*/  STL [R1+0x678], R4 ;  /* 0x0006780401007387 */ /* 0x000fe20000100800 */
[----:B0-----:R-:W-:Y:S01]  /*7370*/  IADD3.X R2, PT, PT, R14, UR77, RZ, P6, !PT ;  /* 0x0000004d0e027c10 */ /* 0x001fe2000b7fe4ff */
[----:B------:R-:W-:Y:S01]  /*7380*/  USHF.R.S32.HI UR76, URZ, 0x1f, UR76 ;  /* 0x0000001fff4c7899 */ /* 0x000fe2000801144c */
[----:B------:R-:W-:-:S03]  /*7390*/  IADD3 R3, P6, PT, R19, UR24, RZ ;  /* 0x0000001813037c10 */ /* 0x000fc6000ffde0ff */
[----:B------:R0:W-:Y:S04]  /*73a0*/  STL [R1+0x644], R2 ;  /* 0x0006440201007387 */ /* 0x0001e80000100800 */
[----:B------:R-:W-:Y:S01]  /*73b0*/  STL [R1+0x680], R3 ;  /* 0x0006800301007387 */ /* 0x000fe20000100800 */
[----:B0-----:R-:W-:Y:S02]  /*73c0*/  IADD3.X R2, PT, PT, R20, UR77, RZ, P1, !PT ;  /* 0x0000004d14027c10 */ /* 0x001fe40008ffe4ff */
        /* <DEDUP_REMOVED lines=17> */
[----:B------:R0:W-:Y:S01]  /*74e0*/  STL [R1+0x664], R2 ;  /* 0x0006640201007387 */ /* 0x0001e20000100800 */
[----:B------:R-:W-:-:S03]  /*74f0*/  USHF.R.S32.HI UR6, URZ, 0x1f, UR10 ;  /* 0x0000001fff067899 */ /* 0x000fc6000801140a */
[----:B------:R-:W-:Y:S01]  /*7500*/  STL [R1+0x6a0], R3 ;  /* 0x0006a00301007387 */ /* 0x000fe20000100800 */
[----:B0-----:R-:W-:Y:S02]  /*7510*/  IADD3.X R2, PT, PT, R20, UR25, RZ, P5, !PT ;  /* 0x0000001914027c10 */ /* 0x001fe4000affe4ff */
[----:B------:R-:W-:-:S03]  /*7520*/  IADD3 R4, P5, PT, R10, UR70, RZ ;  /* 0x000000460a047c10 */ /* 0x000fc6000ffbe0ff */
[----:B------:R0:W-:Y:S01]  /*7530*/  STL [R1+0x66c], R2 ;  /* 0x00066c0201007387 */ /* 0x0001e20000100800 */
[----:B------:R-:W-:Y:S02]  /*7540*/  UIMAD UR55, UR55, 0x3a, URZ ;  /* 0x0000003a373778a4 */ /* 0x000fe4000f8e02ff */
[----:B------:R-:W-:Y:S01]  /*7550*/  ULEA.HI UR6, UR6, UR10, URZ, 0x7 ;  /* 0x0000000a06067291 */ /* 0x000fe2000f8f38ff */
        /* <DEDUP_REMOVED lines=215> */
[----:B------:R-:W-:-:S03]  /*82d0*/  UIMAD UR32, UR32, 0x24, URZ ;  /* 0x00000024202078a4 */ /* 0x000fc6000f8e02ff */
[----:B------:R-:W-:Y:S01]  /*82e0*/  STL [R1+0x800], R3 ;  /* 0x0008000301007387 */ /* 0x000fe20000100800 */
[----:B0-----:R-:W-:Y:S02]  /*82f0*/  IADD3.X R2, PT, PT, R20, UR24, RZ, P6, !PT ;  /* 0x0000001814027c10 */ /* 0x001fe4000b7fe4ff */
[----:B------:R-:W-:-:S03]  /*8300*/  IADD3 R4, P6, PT, R10, UR36, RZ ;  /* 0x000000240a047c10 */ /* 0x000fc6000ffde0ff */
[----:B------:R0:W-:Y:S04]  /*8310*/  STL [R1+0x7cc], R2 ;  /* 0x0007cc0201007387 */ /* 0x0001e80000100800 */
[----:B------:R-:W-:Y:S01]  /*8320*/  STL [R1+0x808], R4 ;  /* 0x0008080401007387 */ /* 0x000fe20000100800 */
[----:B0-----:R-:W-:Y:S02]  /*8330*/  IADD3.X R2, PT, PT, R14, UR44, RZ, P1, !PT ;  /* 0x0000002c0e027c10 */ /* 0x001fe40008ffe4ff */
[----:B------:R-:W-:-:S03]  /*8340*/  IADD3 R3, P1, PT, R19, UR36, RZ ;  /* 0x0000002413037c10 */ /* 0x000fc6000ff3e0ff */
[----:B------:R0:W-:Y:S04]  /*8350*/  STL [R1+0x7d4], R2 ;  /* 0x0007d40201007387 */ /* 0x0001e80000100800 */
[----:B------:R1:W-:Y:S01]  /*8360*/  STL [R1+0x810], R3 ;  /* 0x0008100301007387 */ /* 0x0003e20000100800 */
[----:B0-----:R-:W-:Y:S02]  /*8370*/  IADD3.X R2, PT, PT, R20, UR44, RZ, P2, !PT ;  /* 0x0000002c14027c10 */ /* 0x001fe400097fe4ff */
[----:B------:R-:W-:-:S03]  /*8380*/  IADD3 R4, P2, PT, R10, UR32, RZ ;  /* 0x000000200a047c10 */ /* 0x000fc6000ff5e0ff */
[----:B------:R0:W-:Y:S04]  /*8390*/  STL [R1+0x7dc], R2 ;  /* 0x0007dc0201007387 */ /* 0x0001e80000100800 */
[----:B------:R-:W-:Y:S04]  /*83a0*/  STL [R1+0x818], R4 ;  /* 0x0008180401007387 */ /* 0x000fe80000100800 */
[----:B------:R-:W2:Y:S01]  /*83b0*/  LDL R24, [R1+0x4ac] ;  /* 0x0004ac0001187983 */ /* 0x000ea20000100800 */
[----:B------:R-:W-:-:S06]  /*83c0*/  USHF.R.S32.HI UR55, URZ, 0x1f, UR46 ;  /* 0x0000001fff377899 */ /* 0x000fcc000801142e */
[----:B-1----:R-:W-:Y:S02]  /*83d0*/  IADD3.X R3, PT, PT, R14, UR55, RZ, P3, !PT ;  /* 0x000000370e037c10 */ /* 0x002fe40009ffe4ff */
[----:B0-----:R-:W-:Y:S01]  /*83e0*/  IADD3 R2, P3, PT, R19, UR32, RZ ;  /* 0x0000002013027c10 */ /* 0x001fe2000ff7e0ff */
[----:B------:R-:W-:Y:S02]  /*83f0*/  UIMAD UR29, UR29, 0x23, URZ ;  /* 0x000000231d1d78a4 */ /* 0x000fe4000f8e02ff */
[----:B------:R-:W-:Y:S01]  /*8400*/  STL [R1+0x7e4], R3 ;  /* 0x0007e40301007387 */ /* 0x000fe20000100800 */
[----:B------:R-:W-:-:S03]  /*8410*/  USHF.R.S32.HI UR34, URZ, 0x1f, UR40 ;  /* 0x0000001fff227899 */ /* 0x000fc60008011428 */
[----:B------:R0:W-:Y:S02]  /*8420*/  STL [R1+0x820], R2 ;  /* 0x0008200201007387 */ /* 0x0001e40000100800 */
        /* <DEDUP_REMOVED lines=13> */
[----:B------:R-:W-:-:S03]  /*8500*/  USHF.R.S32.HI UR23, URZ, 0x1f, UR32 ;  /* 0x0000001fff177899 */ /* 0x000fc60008011420 */
[----:B------:R-:W-:Y:S01]  /*8510*/  STL [R1+0x838], R4 ;  /* 0x0008380401007387 */ /* 0x000fe20000100800 */
[----:B0-----:R-:W-:Y:S02]  /*8520*/  IADD3.X R2, PT, PT, R14, UR10, RZ, P6, !PT ;  /* 0x0000000a0e027c10 */ /* 0x001fe4000b7fe4ff */
[----:B------:R-:W-:-:S03]  /*8530*/  IADD3 R3, P6, PT, R19, UR21, RZ ;  /* 0x0000001513037c10 */ /* 0x000fc6000ffde0ff */
[----:B------:R0:W-:Y:S01]  /*8540*/  STL [R1+0x804], R2 ;  /* 0x0008040201007387 */ /* 0x0001e20000100800 */
[----:B------:R-:W-:-:S03]  /*8550*/  USHF.R.S32.HI UR38, URZ, 0x1f, UR29 ;  /* 0x0000001fff267899 */ /* 0x000fc6000801141d */
[----:B------:R1:W-:Y:S01]  /*8560*/  STL [R1+0x840], R3 ;  /* 0x0008400301007387 */ /* 0x0003e20000100800 */
[----:B0-----:R-:W-:Y:S02]  /*8570*/  IADD3.X R2, PT, PT, R20, UR10, RZ, P1, !PT ;  /* 0x0000000a14027c10 */ /* 0x001fe40008ffe4ff */
[----:B-1----:R-:W-:-:S03]  /*8580*/  IADD3.X R3, PT, PT, R14, UR23, RZ, P2, !PT ;  /* 0x000000170e037c10 */ /* 0x002fc600097fe4ff */
[----:B------:R0:W-:Y:S01]  /*8590*/  STL [R1+0x80c], R2 ;  /* 0x00080c0201007387 */ /* 0x0001e20000100800 */
[----:B------:R-:W-:-:S03]  /*85a0*/  UIMAD UR17, UR17, 0x21, URZ ;  /* 0x00000021111178a4 */ /* 0x000fc6000f8e02ff */
[----:B------:R1:W-:Y:S01]  /*85b0*/  STL [R1+0x814], R3 ;  /* 0x0008140301007387 */ /* 0x0003e20000100800 */
[----:B0-----:R-:W-:Y:S02]  /*85c0*/  IADD3.X R2, PT, PT, R20, UR23, RZ, P3, !PT ;  /* 0x0000001714027c10 */ /* 0x001fe40009ffe4ff */
[----:B-1----:R-:W-:-:S03]  /*85d0*/  IADD3.X R3, PT, PT, R14, UR38, RZ, P4, !PT ;  /* 0x000000260e037c10 */ /* 0x002fc6000a7fe4ff */
[----:B------:R0:W-:Y:S01]  /*85e0*/  STL [R1+0x81c], R2 ;  /* 0x00081c0201007387 */ /* 0x0001e20000100800 */
[----:B------:R-:W-:-:S03]  /*85f0*/  USHF.L.U32 UR7, UR7, 0x5, URZ ;  /* 0x0000000507077899 */ /* 0x000fc600080006ff */
[----:B------:R1:W-:Y:S01]  /*8600*/  STL [R1+0x824], R3 ;  /* 0x0008240301007387 */ /* 0x0003e20000100800 */
[----:B0-----:R-:W-:Y:S02]  /*8610*/  IADD3.X R2, PT, PT, R20, UR38, RZ, P5, !PT ;  /* 0x0000002614027c10 */ /* 0x001fe4000affe4ff */
[----:B-1----:R-:W-:-:S03]  /*8620*/  IADD3 R3, P5, PT, R10, UR17, RZ ;  /* 0x000000110a037c10 */ /* 0x002fc6000ffbe0ff */
[----:B------:R0:W-:Y:S04]  /*8630*/  STL [R1+0x82c], R2 ;  /* 0x00082c0201007387 */ /* 0x0001e80000100800 */
[----:B------:R-:W-:Y:S01]  /*8640*/  STL [R1+0x108], RZ ;  /* 0x000108ff01007387 */ /* 0x000fe20000100800 */
[----:B0-----:R-:W-:-:S03]  /*8650*/  IADD3 R2, P4, PT, R19, UR17, RZ ;  /* 0x0000001113027c10 */ /* 0x001fc6000ff9e0ff */
[----:B------:R-:W-:Y:S04]  /*8660*/  STL [R1+0x10c], RZ ;  /* 0x00010cff01007387 */ /* 0x000fe80000100800 */
[----:B------:R0:W-:Y:S04]  /*8670*/  STL [R1+0x848], R3 ;  /* 0x0008480301007387 */ /* 0x0001e80000100800 */
[----:B------:R1:W-:Y:S01]  /*8680*/  STL [R1+0x850], R2 ;  /* 0x0008500201007387 */ /* 0x0003e20000100800 */
[----:B0-----:R-:W-:Y:S02]  /*8690*/  IADD3 R3, P3, PT, R10, UR7, RZ ;  /* 0x000000070a037c10 */ /* 0x001fe4000ff7e0ff */
[----:B-1----:R-:W-:-:S03]  /*86a0*/  IADD3 R2, P2, PT, R19, UR7, RZ ;  /* 0x0000000713027c10 */ /* 0x002fc6000ff5e0ff */
[----:B------:R0:W-:Y:S04]  /*86b0*/  STL [R1+0x858], R3 ;  /* 0x0008580301007387 */ /* 0x0001e80000100800 */
[----:B------:R1:W-:Y:S01]  /*86c0*/  STL [R1+0x860], R2 ;  /* 0x0008600201007387 */ /* 0x0003e20000100800 */
[----:B------:R-:W-:Y:S01]  /*86d0*/  UIMAD UR8, UR8, 0x1f, URZ ;  /* 0x0000001f080878a4 */ /* 0x000fe2000f8e02ff */
[C---:B0-----:R-:W-:Y:S02]  /*86e0*/  LOP3.LUT R3, R0.reuse, 0x110, RZ, 0x3c, !PT ;  /* 0x0000011000037812 */ /* 0x041fe400078e3cff */
[C---:B-1----:R-:W-:Y:S02]  /*86f0*/  LOP3.LUT R2, R0.reuse, 0x20, RZ, 0x3c, !PT ;  /* 0x0000002000027812 */ /* 0x042fe400078e3cff */
[----:B------:R-:W-:-:S03]  /*8700*/  LOP3.LUT R3, R0, 0x40, RZ, 0x3c, !PT ;  /* 0x0000004000037812 */ /* 0x000fc600078e3cff */
[----:B------:R0:W-:Y:S01]  /*8710*/  STL [R1+0x1018], R2 ;  /* 0x0010180201007387 */ /* 0x0001e20000100800 */
[----:B------:R-:W-:Y:S01]  /*8720*/  USHF.R.S32.HI UR15, URZ, 0x1f, UR21 ;  /* 0x0000001fff0f7899 */ /* 0x000fe20008011415 */
[----:B0-----:R-:W-:Y:S01]  /*8730*/  LOP3.LUT R2, R0, 0x150, RZ, 0x3c, !PT ;  /* 0x0000015000027812 */ /* 0x001fe200078e3cff */
[----:B------:R-:W-:Y:S02]  /*8740*/  UIMAD UR9, UR9, 0x1e, URZ ;  /* 0x0000001e090978a4 */ /* 0x000fe4000f8e02ff */
[----:B------:R-:W-:Y:S02]  /*8750*/  USHF.R.S32.HI UR26, URZ, 0x1f, UR17 ;  /* 0x0000001fff1a7899 */ /* 0x000fe40008011411 */
[----:B------:R-:W-:Y:S02]  /*8760*/  UIMAD UR73, UR73, 0x1d, URZ ;  /* 0x0000001d494978a4 */ /* 0x000fe4000f8e02ff */
[----:B------:R-:W-:Y:S02]  /*8770*/  USHF.R.S32.HI UR13, URZ, 0x1f, UR7 ;  /* 0x0000001fff0d7899 */ /* 0x000fe40008011407 */
[----:B------:R-:W-:-:S02]  /*8780*/  UIMAD UR71, UR71, 0x1c, URZ ;  /* 0x0000001c474778a4 */ /* 0x000fc4000f8e02ff */
[----:B------:R-:W-:Y:S02]  /*8790*/  USHF.R.S32.HI UR19, URZ, 0x1f, UR8 ;  /* 0x0000001fff137899 */ /* 0x000fe40008011408 */
        /* <DEDUP_REMOVED lines=11> */
[----:B------:R-:W-:Y:S01]  /*8850*/  USHF.R.S32.HI UR27, URZ, 0x1f, UR65 ;  /* 0x0000001fff1b7899 */ /* 0x000fe20008011441 */
[----:B--2---:R-:W-:Y:S02]  /*8860*/  LOP3.LUT R4, R24, 0x40, RZ, 0x3c, !PT ;  /* 0x0000004018047812 */ /* 0x004fe400078e3cff */
[----:B------:R-:W-:-:S05]  /*8870*/  LOP3.LUT R4, R0, 0x130, RZ, 0x3c, !PT ;  /* 0x0000013000047812 */ /* 0x000fca00078e3cff */
[----:B------:R0:W-:Y:S04]  /*8880*/  STL [R1+0x1014], R4 ;  /* 0x0010140401007387 */ /* 0x0001e80000100800 */
[----:B------:R1:W-:Y:S04]  /*8890*/  STL [R1+0x1010], R3 ;  /* 0x0010100301007387 */ /* 0x0003e80000100800 */
[----:B------:R2:W-:Y:S01]  /*88a0*/  STL [R1+0x100c], R2 ;  /* 0x00100c0201007387 */ /* 0x0005e20000100800 */
[C---:B0-----:R-:W-:Y:S02]  /*88b0*/  LOP3.LUT R4, R0.reuse, 0x60, RZ, 0x3c, !PT ;  /* 0x0000006000047812 */ /* 0x041fe400078e3cff */
[----:B-1----:R-:W-:-:S03]  /*88c0*/  LOP3.LUT R3, R0, 0x170, RZ, 0x3c, !PT ;  /* 0x0000017000037812 */ /* 0x002fc600078e3cff */
[----:B------:R0:W-:Y:S01]  /*88d0*/  STL [R1+0x1008], R4 ;  /* 0x0010080401007387 */ /* 0x0001e20000100800 */
[----:B--2---:R-:W-:-:S03]  /*88e0*/  IADD3 R2, P1, PT, R10, UR8, RZ ;  /* 0x000000080a027c10 */ /* 0x004fc6000ff3e0ff */
[----:B------:R1:W-:Y:S04]  /*88f0*/  STL [R1+0x1004], R3 ;  /* 0x0010040301007387 */ /* 0x0003e80000100800 */
[----:B------:R2:W-:Y:S01]  /*8900*/  STL [R1+0x868], R2 ;  /* 0x0008680201007387 */ /* 0x0005e20000100800 */
[----:B0-----:R-:W-:Y:S02]  /*8910*/  IADD3.X R4, PT, PT, R14, UR15, RZ, P0, !PT ;  /* 0x0000000f0e047c10 */ /* 0x001fe400087fe4ff */
[----:B-1----:R-:W-:-:S03]  /*8920*/  IADD3 R3, P0, PT, R19, UR8, RZ ;  /* 0x0000000813037c10 */ /* 0x002fc6000ff1e0ff */
[----:B------:R0:W-:Y:S01]  /*8930*/  STL [R1+0x834], R4 ;  /* 0x0008340401007387 */ /* 0x0001e20000100800 */
[----:B--2---:R-:W-:-:S03]  /*8940*/  IADD3.X R2, PT, PT, R20, UR15, RZ, P6, !PT ;  /* 0x0000000f14027c10 */ /* 0x004fc6000b7fe4ff */
[----:B------:R1:W-:Y:S04]  /*8950*/  STL [R1+0x870], R3 ;  /* 0x0008700301007387 */ /* 0x0003e80000100800 */
[----:B------:R2:W-:Y:S01]  /*8960*/  STL [R1+0x83c], R2 ;  /* 0x00083c0201007387 */ /* 0x0005e20000100800 */
[----:B0-----:R-:W-:Y:S02]  /*8970*/  IADD3 R4, P6, PT, R10, UR9, RZ ;  /* 0x000000090a047c10 */ /* 0x001fe4000ffde0ff */
[----:B-1----:R-:W-:-:S03]  /*8980*/  IADD3.X R3, PT, PT, R14, UR26, RZ, P5, !PT ;  /* 0x0000001a0e037c10 */ /* 0x002fc6000affe4ff */
        /* <DEDUP_REMOVED lines=61> */
[----:B--2---:R-:W-:Y:S01]  /*8d60*/  IADD3 R2, P4, PT, R10, UR60, RZ ;  /* 0x0000003c0a027c10 */ /* 0x004fe2000ff9e0ff */
[----:B------:R-:W-:Y:S02]  /*8d70*/  UIMAD UR58, UR58, 0x15, URZ ;  /* 0x000000153a3a78a4 */ /* 0x000fe4000f8e02ff */
[----:B------:R1:W-:Y:S01]  /*8d80*/  STL [R1+0x8bc], R3 ;  /* 0x0008bc0301007387 */ /* 0x0003e20000100800 */
[----:B------:R-:W-:-:S03]  /*8d90*/  USHF.R.S32.HI UR61, URZ, 0x1f, UR63 ;  /* 0x0000001fff3d7899 */ /* 0x000fc6000801143f */
[----:B------:R2:W-:Y:S01]  /*8da0*/  STL [R1+0x8f8], R2 ;  /* 0x0008f80201007387 */ /* 0x0005e20000100800 */
[----:B0-----:R-:W-:Y:S02]  /*8db0*/  IADD3.X R4, PT, PT, R14, UR27, RZ, P3, !PT ;  /* 0x0000001b0e047c10 */ /* 0x001fe40009ffe4ff */
[----:B-1----:R-:W-:-:S03]  /*8dc0*/  IADD3 R3, P3, PT, R19, UR60, RZ ;  /* 0x0000003c13037c10 */ /* 0x002fc6000ff7e0ff */
[----:B------:R0:W-:Y:S01]  /*8dd0*/  STL [R1+0x8c4], R4 ;  /* 0x0008c40401007387 */ /* 0x0001e20000100800 */
[----:B--2---:R-:W-:-:S03]  /*8de0*/  IADD3.X R2, PT, PT, R20, UR27, RZ, P2, !PT ;  /* 0x0000001b14027c10 */ /* 0x004fc600097fe4ff */
[----:B------:R1:W-:Y:S01]  /*8df0*/  STL [R1+0x900], R3 ;  /* 0x0009000301007387 */ /* 0x0003e20000100800 */
[----:B------:R-:W-:Y:S02]  /*8e00*/  UIMAD UR56, UR56, 0x14, URZ ;  /* 0x00000014383878a4 */ /* 0x000fe4000f8e02ff */
[----:B------:R-:W-:Y:S01]  /*8e10*/  USHF.R.S32.HI UR66, URZ, 0x1f, UR62 ;  /* 0x0000001fff427899 */ /* 0x000fe2000801143e */
[----:B------:R2:W-:Y:S01]  /*8e20*/  STL [R1+0x8cc], R2 ;  /* 0x0008cc0201007387 */ /* 0x0005e20000100800 */
[----:B0-----:R-:W-:Y:S02]  /*8e30*/  IADD3 R4, P2, PT, R10, UR58, RZ ;  /* 0x0000003a0a047c10 */ /* 0x001fe4000ff5e0ff */
[----:B-1----:R-:W-:-:S03]  /*8e40*/  IADD3.X R3, PT, PT, R14, UR61, RZ, P1, !PT ;  /* 0x0000003d0e037c10 */ /* 0x002fc60008ffe4ff */
[----:B------:R0:W-:Y:S01]  /*8e50*/  STL [R1+0x908], R4 ;  /* 0x0009080401007387 */ /* 0x0001e20000100800 */
[----:B--2---:R-:W-:-:S03]  /*8e60*/  IADD3 R2, P1, PT, R19, UR58, RZ ;  /* 0x0000003a13027c10 */ /* 0x004fc6000ff3e0ff */
[----:B------:R1:W-:Y:S01]  /*8e70*/  STL [R1+0x8d4], R3 ;  /* 0x0008d40301007387 */ /* 0x0003e20000100800 */
[----:B------:R-:W-:-:S03]  /*8e80*/  UIMAD UR54, UR54, 0x13, URZ ;  /* 0x00000013363678a4 */ /* 0x000fc6000f8e02ff */
[----:B------:R2:W-:Y:S01]  /*8e90*/  STL [R1+0x910], R2 ;  /* 0x0009100201007387 */ /* 0x0005e20000100800 */
[----:B0-----:R-:W-:Y:S02]  /*8ea0*/  IADD3.X R4, PT, PT, R20, UR61, RZ, P0, !PT ;  /* 0x0000003d14047c10 */ /* 0x001fe400087fe4ff */
[----:B-1----:R-:W-:-:S03]  /*8eb0*/  IADD3 R3, P0, PT, R10, UR56, RZ ;  /* 0x000000380a037c10 */ /* 0x002fc6000ff1e0ff */
[----:B------:R0:W-:Y:S01]  /*8ec0*/  STL [R1+0x8dc], R4 ;  /* 0x0008dc0401007387 */ /* 0x0001e20000100800 */
[----:B--2---:R-:W-:Y:S01]  /*8ed0*/  IADD3.X R2, PT, PT, R14, UR66, RZ, P6, !PT ;  /* 0x000000420e027c10 */ /* 0x004fe2000b7fe4ff */
[----:B------:R-:W-:Y:S02]  /*8ee0*/  USHF.R.S32.HI UR57, URZ, 0x1f, UR60 ;  /* 0x0000001fff397899 */ /* 0x000fe4000801143c */
        /* <DEDUP_REMOVED lines=23> */
[----:B------:R-:W-:-:S03]  /*9060*/  USHF.L.U32 UR48, UR48, 0x4, URZ ;  /* 0x0000000430307899 */ /* 0x000fc600080006ff */
        /* <DEDUP_REMOVED lines=81> */
[----:B------:R-:W-:Y:S02]  /*9580*/  USHF.L.U32 UR31, UR31, 0x3, URZ ;  /* 0x000000031f1f7899 */ /* 0x000fe400080006ff */
        /* <DEDUP_REMOVED lines=79> */
[----:B------:R-:W-:Y:S02]  /*9a80*/  USHF.R.S32.HI UR38, URZ, 0x1f, UR18 ;  /* 0x0000001fff267899 */ /* 0x000fe40008011412 */
        /* <DEDUP_REMOVED lines=8> */
[----:B------:R-:W-:-:S03]  /*9b10*/  USHF.R.S32.HI UR14, URZ, 0x1f, UR14 ;  /* 0x0000001fff0e7899 */ /* 0x000fc6000801140e */
[----:B------:R2:W-:Y:S01]  /*9b20*/  STL [R1+0xa1c], R2 ;  /* 0x000a1c0201007387 */ /* 0x0005e20000100800 */
[----:B0-----:R-:W-:Y:S02]  /*9b30*/  IADD3.X R4, PT, PT, R14, UR38, RZ, P1, !PT ;  /* 0x000000260e047c10 */ /* 0x001fe40008ffe4ff */
[----:B-1----:R-:W-:-:S03]  /*9b40*/  IADD3.X R3, PT, PT, R20, UR38, RZ, P0, !PT ;  /* 0x0000002614037c10 */ /* 0x002fc600087fe4ff */
[----:B------:R0:W-:Y:S01]  /*9b50*/  STL [R1+0xa24], R4 ;  /* 0x000a240401007387 */ /* 0x0001e20000100800 */
[----:B--2---:R-:W-:-:S03]  /*9b60*/  IADD3.X R2, PT, PT, R14, UR77, RZ, P6, !PT ;  /* 0x0000004d0e027c10 */ /* 0x004fc6000b7fe4ff */
[----:B------:R1:W-:Y:S04]  /*9b70*/  STL [R1+0xa2c], R3 ;  /* 0x000a2c0301007387 */ /* 0x0003e80000100800 */
[----:B------:R2:W-:Y:S01]  /*9b80*/  STL [R1+0xa34], R2 ;  /* 0x000a340201007387 */ /* 0x0005e20000100800 */
[----:B0-----:R-:W-:Y:S02]  /*9b90*/  IADD3.X R4, PT, PT, R20, UR77, RZ, P5, !PT ;  /* 0x0000004d14047c10 */ /* 0x001fe4000affe4ff */
[----:B-1----:R-:W-:Y:S02]  /*9ba0*/  IADD3.X R3, PT, PT, R14, UR14, RZ, P4, !PT ;  /* 0x0000000e0e037c10 */ /* 0x002fe4000a7fe4ff */
[----:B--2---:R-:W-:Y:S01]  /*9bb0*/  IADD3.X R2, PT, PT, R20, UR14, RZ, P3, !PT ;  /* 0x0000000e14027c10 */ /* 0x004fe20009ffe4ff */
[----:B------:R0:W-:Y:S04]  /*9bc0*/  STL [R1+0xa3c], R4 ;  /* 0x000a3c0401007387 */ /* 0x0001e80000100800 */
[----:B------:R0:W-:Y:S04]  /*9bd0*/  STL [R1+0xa4c], R2 ;  /* 0x000a4c0201007387 */ /* 0x0001e80000100800 */
[----:B------:R0:W-:Y:S01]  /*9be0*/  STL [R1+0xa44], R3 ;  /* 0x000a440301007387 */ /* 0x0001e20000100800 */
[----:B------:R-:W-:-:S02]  /*9bf0*/  USHF.L.U32 UR5, UR5, 0x7, URZ ;  /* 0x0000000705057899 */ /* 0x000fc400080006ff */
[----:B------:R-:W-:Y:S02]  /*9c00*/  USHF.L.U32 UR11, UR11, 0x7, URZ ;  /* 0x000000070b0b7899 */ /* 0x000fe400080006ff */
[----:B------:R-:W-:Y:S02]  /*9c10*/  USHF.R.S32.HI UR6, URZ, 0x7, UR6 ;  /* 0x00000007ff067899 */ /* 0x000fe40008011406 */
[----:B------:R-:W-:Y:S02]  /*9c20*/  USHF.R.S32.HI UR17, URZ, 0x1f, UR11 ;  /* 0x0000001fff117899 */ /* 0x000fe4000801140b */
[----:B------:R-:W-:-:S12]  /*9c30*/  USHF.R.S32.HI UR7, URZ, 0x1f, UR5 ;  /* 0x0000001fff077899 */ /* 0x000fd80008011405 */
.L_x_1:
[----:B-1----:R-:W2:Y:S01]  /*9c40*/  LDL R5, [R1+0x2b8] ;  /* 0x0002b80001057983 */ /* 0x002ea20000100800 */
[----:B0-----:R-:W0:Y:S03]  /*9c50*/  LDC R2, c[0x0][0x3a0] ;  /* 0x0000e800ff027b82 */ /* 0x001e260000000800 */
[----:B--2---:R1:W-:Y:S04]  /*9c60*/  STL [R1+0x1bd0], R5 ;  /* 0x001bd00501007387 */ /* 0x0043e80000100800 */
[----:B------:R-:W2:Y:S04]  /*9c70*/  LDL R4, [R1+0x2bc] ;  /* 0x0002bc0001047983 */ /* 0x000ea80000100800 */
[----:B-1----:R-:W0:Y:S04]  /*9c80*/  LDL R5, [R1+0x4f4] ;  /* 0x0004f40001057983 */ /* 0x002e280000100800 */
[----:B------:R-:W-:Y:S04]  /*9c90*/  STL [R1+0x18e4], R28 ;  /* 0x0018e41c01007387 */ /* 0x000fe80000100800 */
        /* <DEDUP_REMOVED lines=187> */
[----:B------:R1:W-:Y:S04]  /*a850*/  STL [R1+0x1bcc], R27 ;  /* 0x001bcc1b01007387 */ /* 0x0003e80000100800 */
        /* <DEDUP_REMOVED lines=26> */
[----:B-----5:R-:W-:Y:S04]  /*aa00*/  STL [R1+0x1764], R0 ;  /* 0x0017640001007387 */ /* 0x020fe80000100800 */
[----:B------:R-:W-:Y:S04]  /*aa10*/  STL [R1+0x1768], R0 ;  /* 0x0017680001007387 */ /* 0x000fe80000100800 */
[----:B------:R-:W-:Y:S04]  /*aa20*/  STL [R1+0x1770], R0 ;  /* 0x0017700001007387 */ /* 0x000fe80000100800 */
[----:B------:R-:W-:Y:S04]  /*aa30*/  STL [R1+0x1778], R0 ;  /* 0x0017780001007387 */ /* 0x000fe80000100800 */
[----:B------:R-:W-:Y:S01]  /*aa40*/  STL [R1+0x1780], R0 ;  /* 0x0017800001007387 */ /* 0x000fe20000100800 */
[----:B0-----:R-:W-:-:S03]  /*aa50*/  IMAD R2, R5, -0x80, R2 ;  /* 0xffffff8005027824 */ /* 0x001fc600078e0202 */
[----:B------:R-:W-:Y:S04]  /*aa60*/  STL [R1+0x1788], R0 ;  /* 0x0017880001007387 */ /* 0x000fe80000100800 */
[----:B------:R-:W-:Y:S04]  /*aa70*/  STL [R1+0x1790], R0 ;  /* 0x0017900001007387 */ /* 0x000fe80000100800 */
[----:B------:R-:W-:Y:S04]  /*aa80*/  STL [R1+0x1798], R0 ;  /* 0x0017980001007387 */ /* 0x000fe80000100800 */
[----:B------:R-:W-:Y:S04]  /*aa90*/  STL [R1+0x179c], R0 ;  /* 0x00179c0001007387 */ /* 0x000fe80000100800 */
[----:B------:R-:W2:Y:S01]  /*aaa0*/  LDL.LU R5, [R1+0x1bd0] ;  /* 0x001bd00001057983 */ /* 0x000ea20000300800 */
[----:B------:R-:W-:-:S02]  /*aab0*/  ISETP.GT.AND P0, PT, R2, RZ, PT ;  /* 0x000000ff0200720c */ /* 0x000fc40003f04270 */
[----:B-1----:R-:W-:-:S11]  /*aac0*/  PRMT R27, RZ, 0x7610, R27 ;  /* 0x00007610ff1b7816 */ /* 0x002fd6000000001b */
[----:B--2---:R-:W2:Y:S04]  /*aad0*/  @P0 LDG.E.U8 R27, desc[UR42][R4.64] ;  /* 0x0000002a041b0981 */ /* 0x004ea8000c1e1100 */
[----:B--2---:R0:W-:Y:S04]  /*aae0*/  STL [R1+0x4a8], R27 ;  /* 0x0004a81b01007387 */ /* 0x0041e80000100800 */
[----:B0-----:R-:W2:Y:S04]  /*aaf0*/  LDL.LU R27, [R1+0x1bcc] ;  /* 0x001bcc00011b7983 */ /* 0x001ea80000300800 */
[----:B------:R-:W3:Y:S04]  /*ab00*/  LDL R4, [R1+0x2c0] ;  /* 0x0002c00001047983 */ /* 0x000ee80000100800 */
[----:B------:R-:W3:Y:S01]  /*ab10*/  LDL R5, [R1+0x2c4] ;  /* 0x0002c40001057983 */ /* 0x000ee20000100800 */
[----:B------:R-:W-:-:S02]  /*ab20*/  PRMT R28, RZ, 0x7610, R28 ;  /* 0x00007610ff1c7816 */ /* 0x000fc4000000001c */
[----:B---3--:R-:W-:-:S04]  /*ab30*/  @P0 LOP3.LUT R5, R5, R4, RZ, 0x3c, !PT ;  /* 0x0000000405050212 */ /* 0x008fc800078e3cff */
[----:B------:R-:W-:-:S04]  /*ab40*/  @P0 LOP3.LUT R4, R5, R4, RZ, 0x3c, !PT ;  /* 0x0000000405040212 */ /* 0x000fc800078e3cff */
[----:B------:R-:W-:-:S05]  /*ab50*/  @P0 LOP3.LUT R5, R5, R4, RZ, 0x3c, !PT ;  /* 0x0000000405050212 */ /* 0x000fca00078e3cff */
[----:B------:R-:W3:Y:S01]  /*ab60*/  @P0 LDG.E.U8 R28, desc[UR42][R4.64] ;  /* 0x0000002a041c0981 */ /* 0x000ee2000c1e1100 */
[----:B------:R-:W-:-:S03]  /*ab70*/  ISETP.GT.AND P1, PT, R2, 0x1, PT ;  /* 0x000000010200780c */ /* 0x000fc60003f24270 */
[----:B---3--:R0:W-:Y:S04]  /*ab80*/  STL [R1+0x4a4], R28 ;  /* 0x0004a41c01007387 */ /* 0x0081e80000100800 */
[----:B0-----:R-:W3:Y:S04]  /*ab90*/  LDL.LU R28, [R1+0x1bc8] ;  /* 0x001bc800011c7983 */ /* 0x001ee80000300800 */
[----:B------:R-:W4:Y:S04]  /*aba0*/  LDL R4, [R1+0xa4c] ;  /* 0x000a4c0001047983 */ /* 0x000f280000100800 */
[----:B------:R-:W4:Y:S01]  /*abb0*/  LDL R5, [R1+0xa50] ;  /* 0x000a500001057983 */ /* 0x000f220000100800 */
[----:B--2---:R-:W-:-:S02]  /*abc0*/  PRMT R27, RZ, 0x7610, R27 ;  /* 0x00007610ff1b7816 */ /* 0x004fc4000000001b */
[----:B----4-:R-:W-:-:S04]  /*abd0*/  @P1 LOP3.LUT R5, R5, R4, RZ, 0x3c, !PT ;  /* 0x0000000405051212 */ /* 0x010fc800078e3cff */
[----:B------:R-:W-:-:S04]  /*abe0*/  @P1 LOP3.LUT R4, R5, R4, RZ, 0x3c, !PT ;  /* 0x0000000405041212 */ /* 0x000fc800078e3cff */
[----:B------:R-:W-:-:S05]  /*abf0*/  @P1 LOP3.LUT R5, R5, R4, RZ, 0x3c, !PT ;  /* 0x0000000405051212 */ /* 0x000fca00078e3cff */
[----:B------:R-:W2:Y:S04]  /*ac00*/  @P1 LDG.E.U8 R27, desc[UR42][R4.64] ;  /* 0x0000002a041b1981 */ /* 0x000ea8000c1e1100 */
[----:B--2---:R0:W-:Y:S04]  /*ac10*/  STL [R1+0x4a0], R27 ;  /* 0x0004a01b01007387 */ /* 0x0041e80000100800 */
[----:B0-----:R-:W2:Y:S04]  /*ac20*/  LDL.LU R27, [R1+0x1bc4] ;  /* 0x001bc400011b7983 */ /* 0x001ea80000300800 */
[----:B------:R-:W4:Y:S04]  /*ac30*/  LDL R4, [R1+0xa44] ;  /* 0x000a440001047983 */ /* 0x000f280000100800 */
[----:B------:R-:W4:Y:S01]  /*ac40*/  LDL R5, [R1+0xa48] ;  /* 0x000a480001057983 */ /* 0x000f220000100800 */
[----:B---3--:R-:W-:-:S02]  /*ac50*/  PRMT R28, RZ, 0x7610, R28 ;  /* 0x00007610ff1c7816 */ /* 0x008fc4000000001c */
[----:B----4-:R-:W-:-:S04]  /*ac60*/  @P1 LOP3.LUT R5, R5, R4, RZ, 0x3c, !PT ;  /* 0x0000000405051212 */ /* 0x010fc800078e3cff */
        /* <DEDUP_REMOVED lines=1566> */
[----:B------:R-:W-:-:S02]  /*10e50*/  PRMT R13, RZ, 0x7610, R13 ;  /* 0x00007610ff0d7816 */ /* 0x000fc4000000000d */
[----:B----4-:R-:W-:-:S04]  /*10e60*/  @P0 LOP3.LUT R5, R5, R4, RZ, 0x3c, !PT ;  /* 0x0000000405050212 */ /* 0x010fc800078e3cff */
[----:B------:R-:W-:-:S04]  /*10e70*/  @P0 LOP3.LUT R4, R5, R4, RZ, 0x3c, !PT ;  /* 0x0000000405040212 */ /* 0x000fc800078e3cff */
[----:B------:R-:W-:-:S05]  /*10e80*/  @P0 LOP3.LUT R5, R5, R4, RZ, 0x3c, !PT ;  /* 0x0000000405050212 */ /* 0x000fca00078e3cff */
[----:B------:R-:W4:Y:S04]  /*10e90*/  @P0 LDG.E.U8 R13, desc[UR42][R4.64] ;  /* 0x0000002a040d0981 */ /* 0x000f28000c1e1100 */
[----:B----4-:R0:W-:Y:S04]  /*10ea0*/  STL [R1+0x148], R13 ;  /* 0x0001480d01007387 */ /* 0x0101e80000100800 */
[----:B0-----:R-:W4:Y:S04]  /*10eb0*/  LDL.LU R13, [R1+0x192c] ;  /* 0x00192c00010d7983 */ /* 0x001f280000300800 */
[----:B------:R-:W3:Y:S04]  /*10ec0*/  LDL R4, [R1+0xf08] ;  /* 0x000f080001047983 */ /* 0x000ee80000100800 */
[----:B------:R-:W3:Y:S01]  /*10ed0*/  LDL R5, [R1+0xf0c] ;  /* 0x000f0c0001057983 */ /* 0x000ee20000100800 */
[----:B--2---:R-:W-:-:S02]  /*10ee0*/  PRMT R27, RZ, 0x7610, R27 ;  /* 0x00007610ff1b7816 */ /* 0x004fc4000000001b */
[----:B---3--:R-:W-:-:S04]  /*10ef0*/  @P0 LOP3.LUT R5, R5, R4, RZ, 0x3c, !PT ;  /* 0x0000000405050212 */ /* 0x008fc800078e3cff */
[----:B------:R-:W-:-:S04]  /*10f00*/  @P0 LOP3.LUT R4, R5, R4, RZ, 0x3c, !PT ;  /* 0x0000000405040212 */ /* 0x000fc800078e3cff */
[----:B------:R-:W-:-:S05]  /*10f10*/  @P0 LOP3.LUT R5, R5, R4, RZ, 0x3c, !PT ;  /* 0x0000000405050212 */ /* 0x000fca00078e3cff */
[----:B------:R-:W2:Y:S01]  /*10f20*/  @P0 LDG.E.U8 R27, desc[UR42][R4.64] ;  /* 0x0000002a041b0981 */ /* 0x000ea2000c1e1100 */
[----:B------:R-:W-:-:S03]  /*10f30*/  ISETP.GT.AND P1, PT, R2, 0x55, PT ;  /* 0x000000550200780c */ /* 0x000fc60003f24270 */
        /* <DEDUP_REMOVED lines=8> */
[----:B------:R-:W3:Y:S04]  /*10fc0*/  @P1 LDG.E.U8 R28, desc[UR42][R4.64] ;  /* 0x0000002a041c1981 */ /* 0x000ee8000c1e1100 */
[----:B---3--:R0:W-:Y:S04]  /*10fd0*/  STL [R1+0x140], R28 ;  /* 0x0001401c01007387 */ /* 0x0081e80000100800 */
[----:B0-----:R-:W3:Y:S04]  /*10fe0*/  LDL.LU R28, [R1+0x1924] ;  /* 0x00192400011c7983 */ /* 0x001ee80000300800 */
[----:B------:R-:W2:Y:S04]  /*10ff0*/  LDL R4, [R1+0xef8] ;  /* 0x000ef80001047983 */ /* 0x000ea80000100800 */
[----:B------:R-:W2:Y:S02]  /*11000*/  LDL R5, [R1+0xefc] ;  /* 0x000efc0001057983 */ /* 0x000ea40000100800 */
[----:B--2---:R-:W-:-:S02]  /*11010*/  @P1 LOP3.LUT R5, R5, R4, RZ, 0x3c, !PT ;  /* 0x0000000405051212 */ /* 0x004fc400078e3cff */
[----:B---3--:R-:W-:Y:S02]  /*11020*/  PRMT R28, RZ, 0x7610, R28 ;  /* 0x00007610ff1c7816 */ /* 0x008fe4000000001c */
        /* <DEDUP_REMOVED lines=31> */
[----:B------:R0:W3:Y:S04]  /*11220*/  @P0 LDG.E.U8 R0, desc[UR42][R4.64] ;  /* 0x0000002a04000981 */ /* 0x0000e8000c1e1100 */
[----:B------:R-:W0:Y:S04]  /*11230*/  LDL R4, [R1+0xed0] ;  /* 0x000ed00001047983 */ /* 0x000e280000100800 */
[----:B------:R-:W0:Y:S01]  /*11240*/  LDL R5, [R1+0xed4] ;  /* 0x000ed40001057983 */ /* 0x000e220000100800 */
[----:B------:R-:W-:Y:S02]  /*11250*/  ISETP.GT.AND P3, PT, R2, 0x58, PT ;  /* 0x000000580200780c */ /* 0x000fe40003f64270 */
[----:B--2---:R-:W-:-:S11]  /*11260*/  PRMT R28, RZ, 0x7610, R28 ;  /* 0x00007610ff1c7816 */ /* 0x004fd6000000001c */
[----:B0-----:R-:W-:-:S04]  /*11270*/  @P3 LOP3.LUT R5, R5, R4, RZ, 0x3c, !PT ;  /* 0x0000000405053212 */ /* 0x001fc800078e3cff */
[----:B------:R-:W-:-:S04]  /*11280*/  @P3 LOP3.LUT R4, R5, R4, RZ, 0x3c, !PT ;  /* 0x0000000405043212 */ /* 0x000fc800078e3cff */
[----:B------:R-:W-:-:S05]  /*11290*/  @P3 LOP3.LUT R5, R5, R4, RZ, 0x3c, !PT ;  /* 0x0000000405053212 */ /* 0x000fca00078e3cff */
[----:B------:R-:W2:Y:S04]  /*112a0*/  @P3 LDG.E.U8 R28, desc[UR42][R4.64] ;  /* 0x0000002a041c3981 */ /* 0x000ea8000c1e1100 */
[----:B---3--:R-:W-:Y:S04]  /*112b0*/  STL [R1+0x17a0], R0 ;  /* 0x0017a00001007387 */ /* 0x008fe80000100800 */
        /* <DEDUP_REMOVED lines=18> */
[----:B------:R-:W2:Y:S04]  /*113e0*/  @P4 LDG.E.U8 R28, desc[UR42][R4.64] ;  /* 0x0000002a041c4981 */ /* 0x000ea8000c1e1100 */
        /* <DEDUP_REMOVED lines=113> */
[----:B------:R0:W2:Y:S04]  /*11b00*/  @P3 LDG.E.U8 R28, desc[UR42][R4.64] ;  /* 0x0000002a041c3981 */ /* 0x0000a8000c1e1100 */
[----:B------:R-:W0:Y:S04]  /*11b10*/  LDL R4, [R1+0xe98] ;  /* 0x000e980001047983 */ /* 0x000e280000100800 */
[----:B------:R-:W0:Y:S01]  /*11b20*/  LDL R5, [R1+0xe9c] ;  /* 0x000e9c0001057983 */ /* 0x000e220000100800 */
[----:B----4-:R-:W-:Y:S02]  /*11b30*/  PRMT R13, RZ, 0x7610, R13 ;  /* 0x00007610ff0d7816 */ /* 0x010fe4000000000d */
[----:B0-----:R-:W-:-:S04]  /*11b40*/  @P1 LOP3.LUT R5, R5, R4, RZ, 0x3c, !PT ;  /* 0x0000000405051212 */ /* 0x001fc800078e3cff */
[----:B------:R-:W-:-:S04]  /*11b50*/  @P1 LOP3.LUT R4, R5, R4, RZ, 0x3c, !PT ;  /* 0x0000000405041212 */ /* 0x000fc800078e3cff */
[----:B------:R-:W-:-:S05]  /*11b60*/  @P1 LOP3.LUT R5, R5, R4, RZ, 0x3c, !PT ;  /* 0x0000000405051212 */ /* 0x000fca00078e3cff */
[----:B------:R-:W3:Y:S04]  /*11b70*/  @P1 LDG.E.U8 R13, desc[UR42][R4.64] ;  /* 0x0000002a040d1981 */ /* 0x000ee8000c1e1100 */
[----:B--2---:R-:W-:Y:S01]  /*11b80*/  STL [R1+0x1868], R28 ;  /* 0x0018681c01007387 */ /* 0x004fe20000100800 */
[----:B------:R-:W-:-:S03]  /*11b90*/  ISETP.GT.AND P2, PT, R2, 0x61, PT ;  /* 0x000000610200780c */ /* 0x000fc60003f44270 */
[----:B---3--:R0:W-:Y:S04]  /*11ba0*/  STL [R1+0xac], R13 ;  /* 0x0000ac0d01007387 */ /* 0x0081e80000100800 */
        /* <DEDUP_REMOVED lines=16> */
[----:B------:R-:W2:Y:S01]  /*11cb0*/  @P2 LDG.E.U8 R13, desc[UR42][R4.64] ;  /* 0x0000002a040d2981 */ /* 0x000ea2000c1e1100 */
[----:B------:R-:W-:-:S03]  /*11cc0*/  ISETP.GT.AND P3, PT, R2, 0x69, PT ;  /* 0x000000690200780c */ /* 0x000fc60003f64270 */
        /* <DEDUP_REMOVED lines=30> */
[----:B------:R-:W2:Y:S04]  /*11eb0*/  LDL R4, [R1+0xd38] ;  /* 0x000d380001047983 */ /* 0x000ea80000100800 */
[----:B------:R-:W2:Y:S01]  /*11ec0*/  LDL R5, [R1+0xd3c] ;  /* 0x000d3c0001057983 */ /* 0x000ea20000100800 */
[----:B------:R-:W-:-:S02]  /*11ed0*/  PRMT R11, RZ, 0x7610, R11 ;  /* 0x00007610ff0b7816 */ /* 0x000fc4000000000b */
[----:B--2---:R-:W-:-:S04]  /*11ee0*/  @P4 LOP3.LUT R5, R5, R4, RZ, 0x3c, !PT ;  /* 0x0000000405054212 */ /* 0x004fc800078e3cff */
[----:B------:R-:W-:-:S04]  /*11ef0*/  @P4 LOP3.LUT R4, R5, R4, RZ, 0x3c, !PT ;  /* 0x0000000405044212 */ /* 0x000fc800078e3cff */
[----:B------:R-:W-:-:S05]  /*11f00*/  @P4 LOP3.LUT R5, R5, R4, RZ, 0x3c, !PT ;  /* 0x0000000405054212 */ /* 0x000fca00078e3cff */
[----:B------:R-:W2:Y:S01]  /*11f10*/  @P4 LDG.E.U8 R11, desc[UR42][R4.64] ;  /* 0x0000002a040b4981 */ /* 0x000ea2000c1e1100 */
[----:B------:R-:W-:-:S03]  /*11f20*/  ISETP.GT.AND P5, PT, R2, 0x79, PT ;  /* 0x000000790200780c */ /* 0x000fc60003fa4270 */
[----:B--2---:R0:W-:Y:S04]  /*11f30*/  STL [R1+0x64], R11 ;  /* 0x0000640b01007387 */ /* 0x0041e80000100800 */
[----:B0-----:R-:W2:Y:S04]  /*11f40*/  LDL.LU R11, [R1+0x18c4] ;  /* 0x0018c400010b7983 */ /* 0x001ea80000300800 */
[----:B------:R-:W2:Y:S04]  /*11f50*/  LDL R4, [R1+0xcc0] ;  /* 0x000cc00001047983 */ /* 0x000ea80000100800 */
[----:B------:R-:W2:Y:S01]  /*11f60*/  LDL R5, [R1+0xcc4] ;  /* 0x000cc40001057983 */ /* 0x000ea20000100800 */
[----:B---3--:R-:W-:-:S02]  /*11f70*/  PRMT R27, RZ, 0x7610, R27 ;  /* 0x00007610ff1b7816 */ /* 0x008fc4000000001b */
[----:B--2---:R-:W-:-:S04]  /*11f80*/  @P5 LOP3.LUT R5, R5, R4, RZ, 0x3c, !PT ;  /* 0x0000000405055212 */ /* 0x004fc800078e3cff */
[----:B------:R-:W-:-:S04]  /*11f90*/  @P5 LOP3.LUT R4, R5, R4, RZ, 0x3c, !PT ;  /* 0x0000000405045212 */ /* 0x000fc800078e3cff */
[----:B------:R-:W-:-:S05]  /*11fa0*/  @P5 LOP3.LUT R5, R5, R4, RZ, 0x3c, !PT ;  /* 0x0000000405055212 */ /* 0x000fca00078e3cff */
[----:B------:R0:W2:Y:S04]  /*11fb0*/  @P5 LDG.E.U8 R27, desc[UR42][R4.64] ;  /* 0x0000002a041b5981 */ /* 0x0000a8000c1e1100 */
[----:B------:R-:W0:Y:S04]  /*11fc0*/  LDL R4, [R1+0xcb8] ;  /* 0x000cb80001047983 */ /* 0x000e280000100800 */
[----:B------:R-:W0:Y:S01]  /*11fd0*/  LDL R5, [R1+0xcbc] ;  /* 0x000cbc0001057983 */ /* 0x000e220000100800 */
[----:B------:R-:W-:Y:S02]  /*11fe0*/  PRMT R13, RZ, 0x7610, R13 ;  /* 0x00007610ff0d7816 */ /* 0x000fe4000000000d */
[----:B0-----:R-:W-:-:S04]  /*11ff0*/  @P5 LOP3.LUT R5, R5, R4, RZ, 0x3c, !PT ;  /* 0x0000000405055212 */ /* 0x001fc800078e3cff */
[----:B------:R-:W-:-:S04]  /*12000*/  @P5 LOP3.LUT R4, R5, R4, RZ, 0x3c, !PT ;  /* 0x0000000405045212 */ /* 0x000fc800078e3cff */
[----:B------:R-:W-:Y:S01]  /*12010*/  @P5 LOP3.LUT R5, R5, R4, RZ, 0x3c, !PT ;  /* 0x0000000405055212 */ /* 0x000fe200078e3cff */
[----:B--2---:R-:W-:Y:S04]  /*12020*/  STL [R1+0x1854], R27 ;  /* 0x0018541b01007387 */ /* 0x004fe80000100800 */
[----:B------:R0:W2:Y:S04]  /*12030*/  @P5 LDG.E.U8 R13, desc[UR42][R4.64] ;  /* 0x0000002a040d5981 */ /* 0x0000a8000c1e1100 */
[----:B------:R-:W0:Y:S04]  /*12040*/  LDL R4, [R1+0xe90] ;  /* 0x000e900001047983 */ /* 0x000e280000100800 */
[----:B------:R-:W0:Y:S01]  /*12050*/  LDL R5, [R1+0xe94] ;  /* 0x000e940001057983 */ /* 0x000e220000100800 */
[----:B------:R-:W-:-:S02]  /*12060*/  ISETP.GT.AND P1, PT, R2, 0x5c, PT ;  /* 0x0000005c0200780c */ /* 0x000fc40003f24270 */
[----:B------:R-:W-:-:S11]  /*12070*/  PRMT R14, RZ, 0x7610, R14 ;  /* 0x00007610ff0e7816 */ /* 0x000fd6000000000e */
[----:B0-----:R-:W-:-:S04]  /*12080*/  @P1 LOP3.LUT R5, R5, R4, RZ, 0x3c, !PT ;  /* 0x0000000405051212 */ /* 0x001fc800078e3cff */
[----:B------:R-:W-:-:S04]  /*12090*/  @P1 LOP3.LUT R4, R5, R4, RZ, 0x3c, !PT ;  /* 0x0000000405041212 */ /* 0x000fc800078e3cff */
[----:B------:R-:W-:-:S05]  /*120a0*/  @P1 LOP3.LUT R5, R5, R4, RZ, 0x3c, !PT ;  /* 0x0000000405051212 */ /* 0x000fca00078e3cff */
[----:B------:R-:W3:Y:S04]  /*120b0*/  @P1 LDG.E.U8 R14, desc[UR42][R4.64] ;  /* 0x0000002a040e1981 */ /* 0x000ee8000c1e1100 */
[----:B--2---:R-:W-:Y:S04]  /*120c0*/  STL [R1+0x1858], R13 ;  /* 0x0018580d01007387 */ /* 0x004fe80000100800 */
        /* <DEDUP_REMOVED lines=12> */
[----:B------:R-:W2:Y:S04]  /*12190*/  LDL R4, [R1+0xe30] ;  /* 0x000e300001047983 */ /* 0x000ea80000100800 */
[----:B------:R-:W2:Y:S01]  /*121a0*/  LDL R5, [R1+0xe34] ;  /* 0x000e340001057983 */ /* 0x000ea20000100800 */
[----:B------:R-:W-:-:S02]  /*121b0*/  PRMT R9, RZ, 0x7610, R9 ;  /* 0x00007610ff097816 */ /* 0x000fc40000000009 */
[----:B--2---:R-:W-:-:S04]  /*121c0*/  @P2 LOP3.LUT R5, R5, R4, RZ, 0x3c, !PT ;  /* 0x0000000405052212 */ /* 0x004fc800078e3cff */
[----:B------:R-:W-:-:S04]  /*121d0*/  @P2 LOP3.LUT R4, R5, R4, RZ, 0x3c, !PT ;  /* 0x0000000405042212 */ /* 0x000fc800078e3cff */
[----:B------:R-:W-:-:S05]  /*121e0*/  @P2 LOP3.LUT R5, R5, R4, RZ, 0x3c, !PT ;  /* 0x0000000405052212 */ /* 0x000fca00078e3cff */
[----:B------:R-:W2:Y:S04]  /*121f0*/  @P2 LDG.E.U8 R9, desc[UR42][R4.64] ;  /* 0x0000002a04092981 */ /* 0x000ea8000c1e1100 */
[----:B--2---:R0:W-:Y:S04]  /*12200*/  STL [R1+0x98], R9 ;  /* 0x0000980901007387 */ /* 0x0041e80000100800 */
[----:B0-----:R-:W2:Y:S04]  /*12210*/  LDL.LU R9, [R1+0x18b8] ;  /* 0x0018b80001097983 */ /* 0x001ea80000300800 */
        /* <DEDUP_REMOVED lines=50> */
[----:B----4-:R-:W-:-:S02]  /*12540*/  PRMT R12, RZ, 0x7610, R12 ;  /* 0x00007610ff0c7816 */ /* 0x010fc4000000000c */
        /* <DEDUP_REMOVED lines=19> */
[----:B------:R-:W4:Y:S04]  /*12680*/  @P1 LDG.E.U8 R3, desc[UR42][R4.64] ;  /* 0x0000002a04031981 */ /* 0x000f28000c1e1100 */
[----:B--2---:R-:W-:Y:S01]  /*12690*/  STL [R1+0x1840], R11 ;  /* 0x0018400b01007387 */ /* 0x004fe20000100800 */
[----:B------:R-:W-:-:S03]  /*126a0*/  ISETP.GT.AND P2, PT, R2, 0x63, PT ;  /* 0x000000630200780c */ /* 0x000fc60003f44270 */
[----:B----4-:R0:W-:Y:S04]  /*126b0*/  STL [R1+0x80], R3 ;  /* 0x0000800301007387 */ /* 0x0101e80000100800 */
        /* <DEDUP_REMOVED lines=16> */
[----:B------:R0:W2:Y:S04]  /*127c0*/  @P2 LDG.E.U8 R13, desc[UR42][R4.64] ;  /* 0x0000002a040d2981 */ /* 0x0000a8000c1e1100 */
[----:B------:R-:W0:Y:S04]  /*127d0*/  LDL R4, [R1+0xda0] ;  /* 0x000da00001047983 */ /* 0x000e280000100800 */
[----:B------:R-:W0:Y:S01]  /*127e0*/  LDL R5, [R1+0xda4] ;  /* 0x000da40001057983 */ /* 0x000e220000100800 */
[----:B------:R-:W-:Y:S02]  /*127f0*/  ISETP.GT.AND P3, PT, R2, 0x6b, PT ;  /* 0x0000006b0200780c */ /* 0x000fe40003f64270 */
[----:B------:R-:W-:-:S11]  /*12800*/  PRMT R14, RZ, 0x7610, R14 ;  /* 0x00007610ff0e7816 */ /* 0x000fd6000000000e */
[----:B0-----:R-:W-:-:S04]  /*12810*/  @P3 LOP3.LUT R5, R5, R4, RZ, 0x3c, !PT ;  /* 0x0000000405053212 */ /* 0x001fc800078e3cff */
[----:B------:R-:W-:-:S04]  /*12820*/  @P3 LOP3.LUT R4, R5, R4, RZ, 0x3c, !PT ;  /* 0x0000000405043212 */ /* 0x000fc800078e3cff */
[----:B------:R-:W-:Y:S01]  /*12830*/  @P3 LOP3.LUT R5, R5, R4, RZ, 0x3c, !PT ;  /* 0x0000000405053212 */ /* 0x000fe200078e3cff */
[----:B--2---:R0:W-:Y:S04]  /*12840*/  STL [R1+0x78], R13 ;  /* 0x0000780d01007387 */ /* 0x0041e80000100800 */
[----:B------:R1:W2:Y:S01]  /*12850*/  @P3 LDG.E.U8 R14, desc[UR42][R4.64] ;  /* 0x0000002a040e3981 */ /* 0x0002a2000c1e1100 */
[----:B------:R-:W-:-:S03]  /*12860*/  PRMT R22, RZ, 0x7610, R22 ;  /* 0x00007610ff167816 */ /* 0x000fc60000000016 */
[----:B0-----:R-:W2:Y:S04]  /*12870*/  LDL R13, [R1+0xca4] ;  /* 0x000ca400010d7983 */ /* 0x001ea80000100800 */
[----:B------:R-:W1:Y:S04]  /*12880*/  LDL R4, [R1+0xd98] ;  /* 0x000d980001047983 */ /* 0x000e680000100800 */
[----:B------:R-:W1:Y:S02]  /*12890*/  LDL R5, [R1+0xd9c] ;  /* 0x000d9c0001057983 */ /* 0x000e640000100800 */
[----:B-1----:R-:W-:-:S04]  /*128a0*/  @P3 LOP3.LUT R5, R5, R4, RZ, 0x3c, !PT ;  /* 0x0000000405053212 */ /* 0x002fc800078e3cff */
[----:B------:R-:W-:-:S04]  /*128b0*/  @P3 LOP3.LUT R4, R5, R4, RZ, 0x3c, !PT ;  /* 0x0000000405043212 */ /* 0x000fc800078e3cff */
[----:B------:R-:W-:-:S05]  /*128c0*/  @P3 LOP3.LUT R5, R5, R4, RZ, 0x3c, !PT ;  /* 0x0000000405053212 */ /* 0x000fca00078e3cff */
[----:B------:R-:W3:Y:S04]  /*128d0*/  @P3 LDG.E.U8 R22, desc[UR42][R4.64] ;  /* 0x0000002a04163981 */ /* 0x000ee8000c1e1100 */
[----:B--2---:R0:W-:Y:S04]  /*128e0*/  STL [R1+0x74], R14 ;  /* 0x0000740e01007387 */ /* 0x0041e80000100800 */
[----:B0-----:R-:W2:Y:S04]  /*128f0*/  LDL R14, [R1+0xc9c] ;  /* 0x000c9c00010e7983 */ /* 0x001ea80000100800 */
[----:B---3--:R0:W-:Y:S04]  /*12900*/  STL [R1+0x70], R22 ;  /* 0x0000701601007387 */ /* 0x0081e80000100800 */
[----:B0-----:R-:W3:Y:S04]  /*12910*/  LDL.LU R22, [R1+0x1898] ;  /* 0x0018980001167983 */ /* 0x001ee80000300800 */
[----:B------:R-:W2:Y:S04]  /*12920*/  LDL R4, [R1+0xd20] ;  /* 0x000d200001047983 */ /* 0x000ea80000100800 */
[----:B------:R-:W2:Y:S01]  /*12930*/  LDL R5, [R1+0xd24] ;  /* 0x000d240001057983 */ /* 0x000ea20000100800 */
[----:B------:R-:W-:-:S02]  /*12940*/  ISETP.GT.AND P4, PT, R2, 0x73, PT ;  /* 0x000000730200780c */ /* 0x000fc40003f84270 */
[----:B------:R-:W-:-:S11]  /*12950*/  PRMT R20, RZ, 0x7610, R20 ;  /* 0x00007610ff147816 */ /* 0x000fd60000000014 */
        /* <DEDUP_REMOVED lines=13> */
[----:B------:R-:W-:Y:S02]  /*12a30*/  ISETP.GT.AND P5, PT, R2, 0x7b, PT ;  /* 0x0000007b0200780c */ /* 0x000fe40003fa4270 */
[----:B------:R-:W-:Y:S01]  /*12a40*/  PRMT R10, RZ, 0x7610, R10 ;  /* 0x00007610ff0a7816 */ /* 0x000fe2000000000a */
[----:B--2---:R0:W-:Y:S04]  /*12a50*/  STL [R1+0x40], R18 ;  /* 0x0000401201007387 */ /* 0x0041e80000100800 */
[----:B0-----:R-:W2:Y:S04]  /*12a60*/  LDL.LU R18, [R1+0x1890] ;  /* 0x0018900001127983 */ /* 0x001ea80000300800 */
[----:B------:R-:W2:Y:S02]  /*12a70*/  LDL R5, [R1+0xca0] ;  /* 0x000ca00001057983 */ /* 0x000ea40000100800 */
[----:B------:R-:W-:Y:S01]  /*12a80*/  @P5 IMAD.MOV.U32 R4, RZ, RZ, R13 ;  /* 0x000000ffff045224 */ /* 0x000fe200078e000d */
[----:B------:R-:W-:Y:S01]  /*12a90*/  PRMT R9, RZ, 0x7610, R9 ;  /* 0x00007610ff097816 */ /* 0x000fe20000000009 */
[----:B------:R-:W3:Y:S04]  /*12aa0*/  LDL R13, [R1+0xe0c] ;  /* 0x000e0c00010d7983 */ /* 0x000ee80000100800 */
[----:B--2---:R0:W2:Y:S04]  /*12ab0*/  @P5 LDG.E.U8 R10, desc[UR42][R4.64] ;  /* 0x0000002a040a5981 */ /* 0x0040a8000c1e1100 */
[----:B------:R-:W3:Y:S01]  /*12ac0*/  LDL R5, [R1+0xc98] ;  /* 0x000c980001057983 */ /* 0x000ee20000100800 */
[----:B0-----:R-:W-:-:S03]  /*12ad0*/  @P5 IMAD.MOV.U32 R4, RZ, RZ, R14 ;  /* 0x000000ffff045224 */ /* 0x001fc600078e000e */
[----:B--2---:R-:W-:Y:S01]  /*12ae0*/  STL [R1+0x1828], R10 ;  /* 0x0018280a01007387 */ /* 0x004fe20000100800 */
[----:B------:R-:W-:-:S03]  /*12af0*/  PRMT R16, RZ, 0x7610, R16 ;  /* 0x00007610ff107816 */ /* 0x000fc60000000010 */
[----:B------:R-:W2:Y:S04]  /*12b00*/  LDL R14, [R1+0xd8c] ;  /* 0x000d8c00010e7983 */ /* 0x000ea80000100800 */
[----:B---3--:R0:W3:Y:S04]  /*12b10*/  @P5 LDG.E.U8 R9, desc[UR42][R4.64] ;  /* 0x0000002a04095981 */ /* 0x0080e8000c1e1100 */
[----:B------:R-:W0:Y:S04]  /*12b20*/  LDL R4, [R1+0xe78] ;  /* 0x000e780001047983 */ /* 0x000e280000100800 */
[----:B------:R-:W0:Y:S02]  /*12b30*/  LDL R5, [R1+0xe7c] ;  /* 0x000e7c0001057983 */ /* 0x000e240000100800 */
[----:B0-----:R-:W-:-:S04]  /*12b40*/  @P1 LOP3.LUT R5, R5, R4, RZ, 0x3c, !PT ;  /* 0x0000000405051212 */ /* 0x001fc800078e3cff */
[----:B------:R-:W-:-:S04]  /*12b50*/  @P1 LOP3.LUT R4, R5, R4, RZ, 0x3c, !PT ;  /* 0x0000000405041212 */ /* 0x000fc800078e3cff */
[----:B------:R-:W-:-:S05]  /*12b60*/  @P1 LOP3.LUT R5, R5, R4, RZ, 0x3c, !PT ;  /* 0x0000000405051212 */ /* 0x000fca00078e3cff */
[----:B------:R-:W2:Y:S04]  /*12b70*/  @P1 LDG.E.U8 R16, desc[UR42][R4.64] ;  /* 0x0000002a04101981 */ /* 0x000ea8000c1e1100 */
[----:B---3--:R-:W-:Y:S01]  /*12b80*/  STL [R1+0x182c], R9 ;  /* 0x00182c0901007387 */ /* 0x008fe20000100800 */
        /* <DEDUP_REMOVED lines=10> */
[----:B------:R-:W-:-:S03]  /*12c30*/  PRMT R9, RZ, 0x7610, R9 ;  /* 0x00007610ff097816 */ /* 0x000fc60000000009 */
[----:B---3--:R0:W-:Y:S04]  /*12c40*/  STL [R1+0x58], R17 ;  /* 0x0000581101007387 */ /* 0x0081e80000100800 */
[----:B0-----:R-:W3:Y:S04]  /*12c50*/  LDL.LU R17, [R1+0x1888] ;  /* 0x0018880001117983 */ /* 0x001ee80000300800 */
[----:B------:R-:W2:Y:S01]  /*12c60*/  LDL R5, [R1+0xe08] ;  /* 0x000e080001057983 */ /* 0x000ea20000100800 */
[----:B------:R-:W-:Y:S01]  /*12c70*/  @P2 IMAD.MOV.U32 R4, RZ, RZ, R13 ;  /* 0x000000ffff042224 */ /* 0x000fe200078e000d */
[----:B------:R-:W-:-:S02]  /*12c80*/  ISETP.GT.AND P3, PT, R2, 0x6c, PT ;  /* 0x0000006c0200780c */ /* 0x000fc40003f64270 */
[----:B------:R-:W-:Y:S01]  /*12c90*/  PRMT R19, RZ, 0x7610, R19 ;  /* 0x00007610ff137816 */ /* 0x000fe20000000013 */
[----:B------:R-:W3:Y:S04]  /*12ca0*/  LDL R13, [R1+0xc90] ;  /* 0x000c9000010d7983 */ /* 0x000ee80000100800 */
[----:B--2---:R0:W2:Y:S04]  /*12cb0*/  @P2 LDG.E.U8 R9, desc[UR42][R4.64] ;  /* 0x0000002a04092981 */ /* 0x0040a8000c1e1100 */
[----:B------:R-:W0:Y:S04]  /*12cc0*/  LDL R4, [R1+0xd90] ;  /* 0x000d900001047983 */ /* 0x000e280000100800 */
[----:B------:R-:W0:Y:S02]  /*12cd0*/  LDL R5, [R1+0xd94] ;  /* 0x000d940001057983 */ /* 0x000e240000100800 */
[----:B0-----:R-:W-:-:S04]  /*12ce0*/  @P3 LOP3.LUT R5, R5, R4, RZ, 0x3c, !PT ;  /* 0x0000000405053212 */ /* 0x001fc800078e3cff */
[----:B------:R-:W-:-:S04]  /*12cf0*/  @P3 LOP3.LUT R4, R5, R4, RZ, 0x3c, !PT ;  /* 0x0000000405043212 */ /* 0x000fc800078e3cff */
[----:B------:R-:W-:-:S05]  /*12d00*/  @P3 LOP3.LUT R5, R5, R4, RZ, 0x3c, !PT ;  /* 0x0000000405053212 */ /* 0x000fca00078e3cff */
[----:B------:R-:W3:Y:S04]  /*12d10*/  @P3 LDG.E.U8 R19, desc[UR42][R4.64] ;  /* 0x0000002a04133981 */ /* 0x000ee8000c1e1100 */
[----:B--2---:R0:W-:Y:S04]  /*12d20*/  STL [R1+0x54], R9 ;  /* 0x0000540901007387 */ /* 0x0041e80000100800 */
[----:B0-----:R-:W2:Y:S04]  /*12d30*/  LDL R9, [R1+0xc94] ;  /* 0x000c940001097983 */ /* 0x001ea80000100800 */
[----:B---3--:R0:W-:Y:S04]  /*12d40*/  STL [R1+0x50], R19 ;  /* 0x0000501301007387 */ /* 0x0081e80000100800 */
[----:B0-----:R-:W3:Y:S04]  /*12d50*/  LDL.LU R19, [R1+0x1884] ;  /* 0x0018840001137983 */ /* 0x001ee80000300800 */
[----:B------:R-:W2:Y:S01]  /*12d60*/  LDL R5, [R1+0xd88] ;  /* 0x000d880001057983 */ /* 0x000ea20000100800 */
[----:B------:R-:W-:Y:S01]  /*12d70*/  PRMT R21, RZ, 0x7610, R21 ;  /* 0x00007610ff157816 */ /* 0x000fe20000000015 */
[----:B------:R-:W-:-:S02]  /*12d80*/  @P3 IMAD.MOV.U32 R4, RZ, RZ, R14 ;  /* 0x000000ffff043224 */ /* 0x000fc400078e000e */
[----:B------:R-:W3:Y:S04]  /*12d90*/  LDL R14, [R1+0xc8c] ;  /* 0x000c8c00010e7983 */ /* 0x000ee80000100800 */
[----:B--2---:R-:W2:Y:S01]  /*12da0*/  @P3 LDG.E.U8 R21, desc[UR42][R4.64] ;  /* 0x0000002a04153981 */ /* 0x004ea2000c1e1100 */
        /* <DEDUP_REMOVED lines=15> */
[----:B------:R-:W-:Y:S02]  /*12ea0*/  ISETP.GT.AND P5, PT, R2, 0x7c, PT ;  /* 0x0000007c0200780c */ /* 0x000fe40003fa4270 */
[----:B--2---:R-:W-:-:S04]  /*12eb0*/  @P4 LOP3.LUT R5, R5, R4, RZ, 0x3c, !PT ;  /* 0x0000000405054212 */ /* 0x004fc800078e3cff */
[----:B------:R-:W-:-:S04]  /*12ec0*/  @P4 LOP3.LUT R4, R5, R4, RZ, 0x3c, !PT ;  /* 0x0000000405044212 */ /* 0x000fc800078e3cff */
[----:B------:R-:W-:-:S05]  /*12ed0*/  @P4 LOP3.LUT R5, R5, R4, RZ, 0x3c, !PT ;  /* 0x0000000405054212 */ /* 0x000fca00078e3cff */
[----:B------:R0:W2:Y:S01]  /*12ee0*/  @P4 LDG.E.U8 R24, desc[UR42][R4.64] ;  /* 0x0000002a04184981 */ /* 0x0000a2000c1e1100 */
[----:B------:R-:W-:Y:S01]  /*12ef0*/  PRMT R8, RZ, 0x7610, R8 ;  /* 0x00007610ff087816 */ /* 0x000fe20000000008 */
[----:B0-----:R-:W-:Y:S02]  /*12f00*/  @P5 IMAD.MOV.U32 R4, RZ, RZ, R9 ;  /* 0x000000ffff045224 */ /* 0x001fe400078e0009 */
[----:B------:R-:W-:-:S05]  /*12f10*/  @P5 IMAD.MOV.U32 R5, RZ, RZ, R13 ;  /* 0x000000ffff055224 */ /* 0x000fca00078e000d */
[----:B------:R3:W4:Y:S04]  /*12f20*/  @P5 LDG.E.U8 R8, desc[UR42][R4.64] ;  /* 0x0000002a04085981 */ /* 0x000728000c1e1100 */
[----:B--2---:R0:W-:Y:S04]  /*12f30*/  STL [R1+0x24], R24 ;  /* 0x0000241801007387 */ /* 0x0041e80000100800 */
[----:B0-----:R-:W2:Y:S04]  /*12f40*/  LDL.LU R24, [R1+0x1878] ;  /* 0x0018780001187983 */ /* 0x001ea80000300800 */
[----:B------:R-:W2:Y:S01]  /*12f50*/  LDL R5, [R1+0xc88] ;  /* 0x000c880001057983 */ /* 0x000ea20000100800 */
[----:B------:R-:W-:Y:S01]  /*12f60*/  PRMT R7, RZ, 0x7610, R7 ;  /* 0x00007610ff077816 */ /* 0x000fe20000000007 */
[----:B---3--:R-:W-:-:S02]  /*12f70*/  @P5 IMAD.MOV.U32 R4, RZ, RZ, R14 ;  /* 0x000000ffff045224 */ /* 0x008fc400078e000e */
[----:B------:R-:W3:Y:S04]  /*12f80*/  LDL R13, [R1+0xdf8] ;  /* 0x000df800010d7983 */ /* 0x000ee80000100800 */
[----:B------:R-:W3:Y:S04]  /*12f90*/  LDL R9, [R1+0xdfc] ;  /* 0x000dfc0001097983 */ /* 0x000ee80000100800 */
[----:B----4-:R-:W-:Y:S01]  /*12fa0*/  STL [R1+0x1810], R8 ;  /* 0x0018100801007387 */ /* 0x010fe20000100800 */
[----:B------:R-:W-:Y:S02]  /*12fb0*/  ISETP.GT.AND P1, PT, R2, 0x5e, PT ;  /* 0x0000005e0200780c */ /* 0x000fe40003f24270 */
[----:B------:R-:W-:Y:S01]  /*12fc0*/  PRMT R27, RZ, 0x7610, R27 ;  /* 0x00007610ff1b7816 */ /* 0x000fe2000000001b */
[----:B------:R-:W4:Y:S04]  /*12fd0*/  LDL R14, [R1+0xd84] ;  /* 0x000d8400010e7983 */ /* 0x000f280000100800 */
[----:B--2---:R0:W2:Y:S04]  /*12fe0*/  @P5 LDG.E.U8 R7, desc[UR42][R4.64] ;  /* 0x0000002a04075981 */ /* 0x0040a8000c1e1100 */
[----:B------:R-:W0:Y:S04]  /*12ff0*/  LDL R4, [R1+0xe70] ;  /* 0x000e700001047983 */ /* 0x000e280000100800 */
[----:B------:R-:W0:Y:S02]  /*13000*/  LDL R5, [R1+0xe74] ;  /* 0x000e740001057983 */ /* 0x000e240000100800 */
        /* <DEDUP_REMOVED lines=8> */
[----:B------:R-:W-:Y:S02]  /*13090*/  PRMT R28, RZ, 0x7610, R28 ;  /* 0x00007610ff1c7816 */ /* 0x000fe4000000001c */
[----:B------:R-:W-:-:S09]  /*130a0*/  PRMT R25, RZ, 0x7610, R25 ;  /* 0x00007610ff197816 */ /* 0x000fd20000000019 */
[----:B0-----:R-:W-:-:S04]  /*130b0*/  @P2 LOP3.LUT R5, R5, R4, RZ, 0x3c, !PT ;  /* 0x0000000405052212 */ /* 0x001fc800078e3cff */
[----:B------:R-:W-:-:S04]  /*130c0*/  @P2 LOP3.LUT R4, R5, R4, RZ, 0x3c, !PT ;  /* 0x0000000405042212 */ /* 0x000fc800078e3cff */
[----:B------:R-:W-:-:S05]  /*130d0*/  @P2 LOP3.LUT R5, R5, R4, RZ, 0x3c, !PT ;  /* 0x0000000405052212 */ /* 0x000fca00078e3cff */
[----:B------:R3:W4:Y:S02]  /*130e0*/  @P2 LDG.E.U8 R28, desc[UR42][R4.64] ;  /* 0x0000002a041c2981 */ /* 0x000724000c1e1100 */
[----:B---3--:R-:W-:Y:S02]  /*130f0*/  @P2 IMAD.MOV.U32 R4, RZ, RZ, R9 ;  /* 0x000000ffff042224 */ /* 0x008fe400078e0009 */
[----:B------:R-:W-:-:S05]  /*13100*/  @P2 IMAD.MOV.U32 R5, RZ, RZ, R13 ;  /* 0x000000ffff052224 */ /* 0x000fca00078e000d */
[----:B------:R-:W3:Y:S04]  /*13110*/  @P2 LDG.E.U8 R25, desc[UR42][R4.64] ;  /* 0x0000002a04192981 */ /* 0x000ee8000c1e1100 */
[----:B--2---:R0:W-:Y:S04]  /*13120*/  STL [R1+0x38], R27 ;  /* 0x0000381b01007387 */ /* 0x0041e80000100800 */
[----:B0-----:R-:W2:Y:S04]  /*13130*/  LDL R27, [R1+0xd7c] ;  /* 0x000d7c00011b7983 */ /* 0x001ea80000100800 */
[----:B----4-:R0:W-:Y:S04]  /*13140*/  STL [R1+0x34], R28 ;  /* 0x0000341c01007387 */ /* 0x0101e80000100800 */
[----:B------:R-:W4:Y:S04]  /*13150*/  LDL R13, [R1+0xcf8] ;  /* 0x000cf800010d7983 */ /* 0x000f280000100800 */
[----:B------:R-:W2:Y:S04]  /*13160*/  LDL R9, [R1+0xcfc] ;  /* 0x000cfc0001097983 */ /* 0x000ea80000100800 */
[----:B0-----:R-:W2:Y:S04]  /*13170*/  LDL R28, [R1+0xd04] ;  /* 0x000d0400011c7983 */ /* 0x001ea80000100800 */
[----:B---3--:R0:W-:Y:S04]  /*13180*/  STL [R1+0x30], R25 ;  /* 0x0000301901007387 */ /* 0x0081e80000100800 */
[----:B0-----:R-:W3:Y:S04]  /*13190*/  LDL.LU R25, [R1+0x1874] ;  /* 0x0018740001197983 */ /* 0x001ee80000300800 */
[----:B------:R-:W2:Y:S01]  /*131a0*/  LDL R5, [R1+0xd80] ;  /* 0x000d800001057983 */ /* 0x000ea20000100800 */
[----:B------:R-:W-:-:S02]  /*131b0*/  ISETP.GT.AND P3, PT, R2, 0x6d, PT ;  /* 0x0000006d0200780c */ /* 0x000fc40003f64270 */
[----:B------:R-:W-:-:S11]  /*131c0*/  PRMT R12, RZ, 0x7610, R12 ;  /* 0x00007610ff0c7816 */ /* 0x000fd6000000000c */
[----:B------:R-:W-:Y:S01]  /*131d0*/  @P3 IMAD.MOV.U32 R4, RZ, RZ, R14 ;  /* 0x000000ffff043224 */ /* 0x000fe200078e000e */
[----:B------:R-:W-:Y:S01]  /*131e0*/  PRMT R7, RZ, 0x7610, R7 ;  /* 0x00007610ff077816 */ /* 0x000fe20000000007 */
[----:B------:R-:W3:Y:S04]  /*131f0*/  LDL R14, [R1+0xc80] ;  /* 0x000c8000010e7983 */ /* 0x000ee80000100800 */
[----:B--2---:R0:W2:Y:S04]  /*13200*/  @P3 LDG.E.U8 R12, desc[UR42][R4.64] ;  /* 0x0000002a040c3981 */ /* 0x0040a8000c1e1100 */
[----:B------:R-:W3:Y:S01]  /*13210*/  LDL R5, [R1+0xd78] ;  /* 0x000d780001057983 */ /* 0x000ee20000100800 */
[----:B0-----:R-:W-:Y:S01]  /*13220*/  @P3 IMAD.MOV.U32 R4, RZ, RZ, R27 ;  /* 0x000000ffff043224 */ /* 0x001fe200078e001b */
[----:B------:R-:W-:-:S02]  /*13230*/  ISETP.GT.AND P4, PT, R2, 0x75, PT ;  /* 0x000000750200780c */ /* 0x000fc40003f84270 */
[----:B--2---:R0:W-:Y:S01]  /*13240*/  STL [R1+0x2c], R12 ;  /* 0x00002c0c01007387 */ /* 0x0041e20000100800 */
[----:B------:R-:W-:Y:S02]  /*13250*/  PRMT R15, RZ, 0x7610, R15 ;  /* 0x00007610ff0f7816 */ /* 0x000fe4000000000f */
[----:B------:R-:W-:Y:S01]  /*13260*/  PRMT R0, RZ, 0x7610, R0 ;  /* 0x00007610ff007816 */ /* 0x000fe20000000000 */
[----:B------:R-:W2:Y:S04]  /*13270*/  LDL R27, [R1+0xc78] ;  /* 0x000c7800011b7983 */ /* 0x000ea80000100800 */
[----:B---3--:R1:W3:Y:S04]  /*13280*/  @P3 LDG.E.U8 R7, desc[UR42][R4.64] ;  /* 0x0000002a04073981 */ /* 0x0082e8000c1e1100 */
[----:B0-----:R-:W2:Y:S04]  /*13290*/  LDL R12, [R1+0xc84] ;  /* 0x000c8400010c7983 */ /* 0x001ea80000100800 */
[----:B------:R-:W2:Y:S01]  /*132a0*/  LDL R5, [R1+0xd00] ;  /* 0x000d000001057983 */ /* 0x000ea20000100800 */
[----:B-1----:R-:W-:Y:S01]  /*132b0*/  @P4 IMAD.MOV.U32 R4, RZ, RZ, R28 ;  /* 0x000000ffff044224 */ /* 0x002fe200078e001c */
[----:B------:R-:W-:-:S04]  /*132c0*/  ISETP.GT.AND P5, PT, R2, 0x7d, PT ;  /* 0x0000007d0200780c */ /* 0x000fc80003fa4270 */
[----:B--2---:R0:W2:Y:S02]  /*132d0*/  @P4 LDG.E.U8 R15, desc[UR42][R4.64] ;  /* 0x0000002a040f4981 */ /* 0x0040a4000c1e1100 */
[----:B0-----:R-:W-:Y:S02]  /*132e0*/  @P4 IMAD.MOV.U32 R4, RZ, RZ, R9 ;  /* 0x000000ffff044224 */ /* 0x001fe400078e0009 */
[----:B----4-:R-:W-:-:S05]  /*132f0*/  @P4 IMAD.MOV.U32 R5, RZ, RZ, R13 ;  /* 0x000000ffff054224 */ /* 0x010fca00078e000d */
[----:B------:R0:W4:Y:S04]  /*13300*/  @P4 LDG.E.U8 R0, desc[UR42][R4.64] ;  /* 0x0000002a04004981 */ /* 0x000128000c1e1100 */
[----:B---3--:R1:W-:Y:S04]  /*13310*/  STL [R1+0x28], R7 ;  /* 0x0000280701007387 */ /* 0x0083e80000100800 */
[----:B------:R-:W3:Y:S04]  /*13320*/  LDL R13, [R1+0xe68] ;  /* 0x000e6800010d7983 */ /* 0x000ee80000100800 */
[----:B------:R-:W3:Y:S04]  /*13330*/  LDL R9, [R1+0xe6c] ;  /* 0x000e6c0001097983 */ /* 0x000ee80000100800 */
[----:B-1----:R-:W3:Y:S01]  /*13340*/  LDL R7, [R1+0xc7c] ;  /* 0x000c7c0001077983 */ /* 0x002ee20000100800 */
[----:B------:R-:W-:-:S02]  /*13350*/  PRMT R6, RZ, 0x7610, R6 ;  /* 0x00007610ff067816 */ /* 0x000fc40000000006 */
[----:B0-----:R-:W-:Y:S01]  /*13360*/  PRMT R5, RZ, 0x7610, R5 ;  /* 0x00007610ff057816 */ /* 0x001fe20000000005 */
[----:B----4-:R-:W-:Y:S04]  /*13370*/  STL [R1+0x1808], R0 ;  /* 0x0018080001007387 */ /* 0x010fe80000100800 */
[----:B--2---:R0:W-:Y:S02]  /*13380*/  STL [R1+0x20], R15 ;  /* 0x0000200f01007387 */ /* 0x0041e40000100800 */
[----:B0-----:R-:W-:Y:S02]  /*13390*/  @P5 IMAD.MOV.U32 R15, RZ, RZ, R14 ;  /* 0x000000ffff0f5224 */ /* 0x001fe400078e000e */
[----:B------:R-:W-:Y:S01]  /*133a0*/  @P5 IMAD.MOV.U32 R14, RZ, RZ, R12 ;  /* 0x000000ffff0e5224 */ /* 0x000fe200078e000c */
[----:B------:R-:W-:Y:S01]  /*133b0*/  PRMT R8, RZ, 0x7610, R8 ;  /* 0x00007610ff087816 */ /* 0x000fe20000000008 */
[----:B------:R-:W2:Y:S04]  /*133c0*/  LDL R12, [R1+0xdf4] ;  /* 0x000df400010c7983 */ /* 0x000ea80000100800 */
[----:B------:R3:W4:Y:S02]  /*133d0*/  @P5 LDG.E.U8 R6, desc[UR42][R14.64] ;  /* 0x0000002a0e065981 */ /* 0x000724000c1e1100 */
[----:B---3--:R-:W-:-:S02]  /*133e0*/  @P5 IMAD.MOV.U32 R14, RZ, RZ, R7 ;  /* 0x000000ffff0e5224 */ /* 0x008fc400078e0007 */
[----:B------:R-:W-:-:S05]  /*133f0*/  @P5 IMAD.MOV.U32 R15, RZ, RZ, R27 ;  /* 0x000000ffff0f5224 */ /* 0x000fca00078e001b */
[----:B------:R0:W3:Y:S02]  /*13400*/  @P5 LDG.E.U8 R5, desc[UR42][R14.64] ;  /* 0x0000002a0e055981 */ /* 0x0000e4000c1e1100 */
[----:B0-----:R-:W-:Y:S02]  /*13410*/  @P1 IMAD.MOV.U32 R14, RZ, RZ, R9 ;  /* 0x000000ffff0e1224 */ /* 0x001fe400078e0009 */
[----:B------:R-:W-:-:S05]  /*13420*/  @P1 IMAD.MOV.U32 R15, RZ, RZ, R13 ;  /* 0x000000ffff0f1224 */ /* 0x000fca00078e000d */
[----:B------:R-:W2:Y:S04]  /*13430*/  @P1 LDG.E.U8 R8, desc[UR42][R14.64] ;  /* 0x0000002a0e081981 */ /* 0x000ea8000c1e1100 */
[----:B----4-:R-:W-:Y:S04]  /*13440*/  STL [R1+0x180c], R6 ;  /* 0x00180c0601007387 */ /* 0x010fe80000100800 */
[----:B------:R-:W4:Y:S04]  /*13450*/  LDL R28, [R1+0xde8] ;  /* 0x000de800011c7983 */ /* 0x000f280000100800 */
[----:B------:R-:W4:Y:S04]  /*13460*/  LDL R7, [R1+0xdec] ;  /* 0x000dec0001077983 */ /* 0x000f280000100800 */
[----:B---3--:R-:W-:Y:S04]  /*13470*/  STL [R1+0x1818], R5 ;  /* 0x0018180501007387 */ /* 0x008fe80000100800 */
[----:B------:R-:W3:Y:S04]  /*13480*/  LDL R15, [R1+0xdf0] ;  /* 0x000df000010f7983 */ /* 0x000ee80000100800 */
[----:B------:R-:W4:Y:S04]  /*13490*/  LDL R27, [R1+0xd70] ;  /* 0x000d7000011b7983 */ /* 0x000f280000100800 */
[----:B------:R-:W4:Y:S01]  /*134a0*/  LDL R9, [R1+0xd74] ;  /* 0x000d740001097983 */ /* 0x000f220000100800 */
[----:B------:R-:W-:-:S03]  /*134b0*/  ISETP.GT.AND P2, PT, R2, 0x66, PT ;  /* 0x000000660200780c */ /* 0x000fc60003f44270 */
[----:B------:R-:W4:Y:S04]  /*134c0*/  LDL R13, [R1+0xd68] ;  /* 0x000d6800010d7983 */ /* 0x000f280000100800 */
[----:B--2---:R0:W-:Y:S04]  /*134d0*/  STL [R1+0x14], R8 ;  /* 0x0000140801007387 */ /* 0x0041e80000100800 */
[----:B0-----:R-:W2:Y:S01]  /*134e0*/  LDL R8, [R1+0xd6c] ;  /* 0x000d6c0001087983 */ /* 0x001ea20000100800 */
[----:B------:R-:W-:Y:S01]  /*134f0*/  PRMT R11, RZ, 0x7610, R11 ;  /* 0x00007610ff0b7816 */ /* 0x000fe2000000000b */
[----:B------:R-:W-:Y:S01]  /*13500*/  @P2 IMAD.MOV.U32 R14, RZ, RZ, R12 ;  /* 0x000000ffff0e2224 */ /* 0x000fe200078e000c */
[----:B------:R-:W-:-:S02]  /*13510*/  PRMT R6, RZ, 0x7610, R6 ;  /* 0x00007610ff067816 */ /* 0x000fc40000000006 */
[----:B------:R-:W-:Y:S02]  /*13520*/  ISETP.GT.AND P3, PT, R2, 0x6e, PT ;  /* 0x0000006e0200780c */ /* 0x000fe40003f64270 */
[----:B------:R-:W-:Y:S02]  /*13530*/  PRMT R5, RZ, 0x7610, R5 ;  /* 0x00007610ff057816 */ /* 0x000fe40000000005 */
[----:B------:R-:W-:Y:S01]  /*13540*/  PRMT R0, RZ, 0x7610, R0 ;  /* 0x00007610ff007816 */ /* 0x000fe20000000000 */
[----:B------:R-:W2:Y:S04]  /*13550*/  LDL R12, [R1+0xcf0] ;  /* 0x000cf000010c7983 */ /* 0x000ea80000100800 */
[----:B---3--:R4:W3:Y:S02]  /*13560*/  @P2 LDG.E.U8 R11, desc[UR42][R14.64] ;  /* 0x0000002a0e0b2981 */ /* 0x0088e4000c1e1100 */
[----:B----4-:R-:W-:-:S02]  /*13570*/  @P2 IMAD.MOV.U32 R14, RZ, RZ, R7 ;  /* 0x000000ffff0e2224 */ /* 0x010fc400078e0007 */
[----:B------:R-:W-:-:S05]  /*13580*/  @P2 IMAD.MOV.U32 R15, RZ, RZ, R28 ;  /* 0x000000ffff0f2224 */ /* 0x000fca00078e001c */
[----:B------:R0:W4:Y:S02]  /*13590*/  @P2 LDG.E.U8 R6, desc[UR42][R14.64] ;  /* 0x0000002a0e062981 */ /* 0x000124000c1e1100 */
[----:B0-----:R-:W-:Y:S02]  /*135a0*/  @P3 IMAD.MOV.U32 R14, RZ, RZ, R9 ;  /* 0x000000ffff0e3224 */ /* 0x001fe400078e0009 */
[----:B------:R-:W-:-:S05]  /*135b0*/  @P3 IMAD.MOV.U32 R15, RZ, RZ, R27 ;  /* 0x000000ffff0f3224 */ /* 0x000fca00078e001b */
[----:B------:R2:W4:Y:S02]  /*135c0*/  @P3 LDG.E.U8 R5, desc[UR42][R14.64] ;  /* 0x0000002a0e053981 */ /* 0x000524000c1e1100 */
[----:B--2---:R-:W-:Y:S02]  /*135d0*/  @P3 IMAD.MOV.U32 R14, RZ, RZ, R8 ;  /* 0x000000ffff0e3224 */ /* 0x004fe400078e0008 */
[----:B------:R-:W-:-:S05]  /*135e0*/  @P3 IMAD.MOV.U32 R15, RZ, RZ, R13 ;  /* 0x000000ffff0f3224 */ /* 0x000fca00078e000d */
[----:B------:R-:W2:Y:S04]  /*135f0*/  @P3 LDG.E.U8 R0, desc[UR42][R14.64] ;  /* 0x0000002a0e003981 */ /* 0x000ea8000c1e1100 */
[----:B---3--:R0:W-:Y:S04]  /*13600*/  STL [R1+0x10], R11 ;  /* 0x0000100b01007387 */ /* 0x0081e80000100800 */
[----:B------:R-:W3:Y:S04]  /*13610*/  LDL R7, [R1+0xce8] ;  /* 0x000ce80001077983 */ /* 0x000ee80000100800 */
[----:B0-----:R-:W3:Y:S04]  /*13620*/  LDL R11, [R1+0xcf4] ;  /* 0x000cf400010b7983 */ /* 0x001ee80000100800 */
[----:B----4-:R0:W-:Y:S04]  /*13630*/  STL [R1+0xc], R6 ;  /* 0x00000c0601007387 */ /* 0x0101e80000100800 */
[----:B------:R-:W4:Y:S04]  /*13640*/  LDL R9, [R1+0xc70] ;  /* 0x000c700001097983 */ /* 0x000f280000100800 */
[----:B0-----:R-:W4:Y:S01]  /*13650*/  LDL R6, [R1+0xcec] ;  /* 0x000cec0001067983 */ /* 0x001f220000100800 */
[----:B------:R-:W-:-:S03]  /*13660*/  ISETP.GT.AND P4, PT, R2, 0x76, PT ;  /* 0x000000760200780c */ /* 0x000fc60003f84270 */
[----:B------:R0:W-:Y:S04]  /*13670*/  STL [R1+0x8], R5 ;  /* 0x0000080501007387 */ /* 0x0001e80000100800 */
[----:B------:R-:W4:Y:S04]  /*13680*/  LDL R8, [R1+0xc68] ;  /* 0x000c680001087983 */ /* 0x000f280000100800 */
[----:B0-----:R-:W4:Y:S04]  /*13690*/  LDL R5, [R1+0xc74] ;  /* 0x000c740001057983 */ /* 0x001f280000100800 */
[----:B--2---:R0:W-:Y:S04]  /*136a0*/  STL [R1+0x4], R0 ;  /* 0x0000040001007387 */ /* 0x0041e80000100800 */
[----:B0-----:R-:W2:Y:S01]  /*136b0*/  LDL R0, [R1+0xc6c] ;  /* 0x000c6c0001007983 */ /* 0x001ea20000100800 */
[----:B------:R-:W-:Y:S01]  /*136c0*/  PRMT R10, RZ, 0x7610, R10 ;  /* 0x00007610ff0a7816 */ /* 0x000fe2000000000a */
[----:B------:R-:W-:Y:S01]  /*136d0*/  @P4 IMAD.MOV.U32 R15, RZ, RZ, R12 ;  /* 0x000000ffff0f4224 */ /* 0x000fe200078e000c */
[----:B------:R-:W-:Y:S01]  /*136e0*/  PRMT R29, RZ, 0x7610, R29 ;  /* 0x00007610ff1d7816 */ /* 0x000fe2000000001d */
[----:B---3--:R-:W-:-:S05]  /*136f0*/  @P4 IMAD.MOV.U32 R14, RZ, RZ, R11 ;  /* 0x000000ffff0e4224 */ /* 0x008fca00078e000b */
[----:B------:R0:W3:Y:S02]  /*13700*/  @P4 LDG.E.U8 R10, desc[UR42][R14.64] ;  /* 0x0000002a0e0a4981 */ /* 0x0000e4000c1e1100 */
[----:B0-----:R-:W-:Y:S02]  /*13710*/  @P4 IMAD.MOV.U32 R15, RZ, RZ, R7 ;  /* 0x000000ffff0f4224 */ /* 0x001fe400078e0007 */
[----:B----4-:R-:W-:Y:S01]  /*13720*/  @P4 IMAD.MOV.U32 R14, RZ, RZ, R6 ;  /* 0x000000ffff0e4224 */ /* 0x010fe200078e0006 */
[----:B------:R-:W4:Y:S04]  /*13730*/  LDL R7, [R1+0xed8] ;  /* 0x000ed80001077983 */ /* 0x000f280000100800 */
[----:B------:R-:W3:Y:S04]  /*13740*/  LDL R6, [R1+0xedc] ;  /* 0x000edc0001067983 */ /* 0x000ee80000100800 */
[----:B------:R0:W3:Y:S01]  /*13750*/  @P4 LDG.E.U8 R29, desc[UR42][R14.64] ;  /* 0x0000002a0e1d4981 */ /* 0x0000e2000c1e1100 */
[----:B------:R-:W-:-:S02]  /*13760*/  ISETP.GT.AND P2, PT, R2, 0x7e, PT ;  /* 0x0000007e0200780c */ /* 0x000fc40003f44270 */
[----:B------:R-:W-:Y:S02]  /*13770*/  PRMT R4, RZ, 0x7610, R4 ;  /* 0x00007610ff047816 */ /* 0x000fe40000000004 */
[----:B------:R-:W-:-:S09]  /*13780*/  PRMT R3, RZ, 0x7610, R3 ;  /* 0x00007610ff037816 */ /* 0x000fd20000000003 */
[----:B0-----:R-:W-:Y:S02]  /*13790*/  @P2 IMAD.MOV.U32 R14, RZ, RZ, R5 ;  /* 0x000000ffff0e2224 */ /* 0x001fe400078e0005 */
[----:B------:R-:W-:-:S05]  /*137a0*/  @P2 IMAD.MOV.U32 R15, RZ, RZ, R9 ;  /* 0x000000ffff0f2224 */ /* 0x000fca00078e0009 */
[----:B------:R2:W3:Y:S02]  /*137b0*/  @P2 LDG.E.U8 R4, desc[UR42][R14.64] ;  /* 0x0000002a0e042981 */ /* 0x0004e4000c1e1100 */
[----:B--2---:R-:W-:Y:S02]  /*137c0*/  @P2 IMAD.MOV.U32 R14, RZ, RZ, R0 ;  /* 0x000000ffff0e2224 */ /* 0x004fe400078e0000 */
[----:B------:R-:W-:-:S05]  /*137d0*/  @P2 IMAD.MOV.U32 R15, RZ, RZ, R8 ;  /* 0x000000ffff0f2224 */ /* 0x000fca00078e0008 */
[----:B------:R4:W2:Y:S01]  /*137e0*/  @P2 LDG.E.U8 R3, desc[UR42][R14.64] ;  /* 0x0000002a0e032981 */ /* 0x0008a2000c1e1100 */
[----:B------:R-:W-:Y:S01]  /*137f0*/  PRMT R26, RZ, 0x7610, R26 ;  /* 0x00007610ff1a7816 */ /* 0x000fe2000000001a */
[----:B----4-:R-:W-:Y:S02]  /*13800*/  @P0 IMAD.MOV.U32 R15, RZ, RZ, R7 ;  /* 0x000000ffff0f0224 */ /* 0x010fe400078e0007 */
[----:B---3--:R-:W-:Y:S01]  /*13810*/  @P0 IMAD.MOV.U32 R14, RZ, RZ, R6 ;  /* 0x000000ffff0e0224 */ /* 0x008fe200078e0006 */
[----:B------:R-:W-:Y:S04]  /*13820*/  STL [R1+0x17ec], R29 ;  /* 0x0017ec1d01007387 */ /* 0x000fe80000100800 */
[----:B------:R-:W3:Y:S04]  /*13830*/  LDL R9, [R1+0xe60] ;  /* 0x000e600001097983 */ /* 0x000ee80000100800 */
[----:B------:R-:W4:Y:S04]  /*13840*/  LDL R5, [R1+0xe64] ;  /* 0x000e640001057983 */ /* 0x000f280000100800 */
[----:B------:R3:W4:Y:S01]  /*13850*/  @P0 LDG.E.U8 R26, desc[UR42][R14.64] ;  /* 0x0000002a0e1a0981 */ /* 0x000722000c1e1100 */
[----:B------:R-:W-:-:S03]  /*13860*/  ISETP.GT.AND P1, PT, R2, 0x5f, PT ;  /* 0x0000005f0200780c */ /* 0x000fc60003f24270 */
[----:B------:R0:W-:Y:S04]  /*13870*/  STL [R1+0x17f0], R4 ;  /* 0x0017f00401007387 */ /* 0x0001e80000100800 */
[----:B------:R-:W4:Y:S04]  /*13880*/  LDL R8, [R1+0xe58] ;  /* 0x000e580001087983 */ /* 0x000f280000100800 */
[----:B------:R-:W4:Y:S04]  /*13890*/  LDL R0, [R1+0xe5c] ;  /* 0x000e5c0001007983 */ /* 0x000f280000100800 */
[----:B--2---:R1:W-:Y:S04]  /*138a0*/  STL [R1+0x17f4], R3 ;  /* 0x0017f40301007387 */ /* 0x0043e80000100800 */
[----:B------:R-:W2:Y:S04]  /*138b0*/  LDL R7, [R1+0xde0] ;  /* 0x000de00001077983 */ /* 0x000ea80000100800 */
[----:B------:R-:W2:Y:S01]  /*138c0*/  LDL R6, [R1+0xde4] ;  /* 0x000de40001067983 */ /* 0x000ea20000100800 */
[----:B------:R-:W-:Y:S01]  /*138d0*/  PRMT R22, RZ, 0x7610, R22 ;  /* 0x00007610ff167816 */ /* 0x000fe20000000016 */
[----:B---3--:R-:W-:-:S02]  /*138e0*/  @P1 IMAD.MOV.U32 R15, RZ, RZ, R9 ;  /* 0x000000ffff0f1224 */ /* 0x008fc400078e0009 */
[----:B----4-:R-:W-:Y:S01]  /*138f0*/  @P1 IMAD.MOV.U32 R14, RZ, RZ, R5 ;  /* 0x000000ffff0e1224 */ /* 0x010fe200078e0005 */
[----:B------:R-:W-:Y:S04]  /*13900*/  STL [R1+0x17a4], R26 ;  /* 0x0017a41a01007387 */ /* 0x000fe80000100800 */
[----:B------:R-:W3:Y:S04]  /*13910*/  LDL R5, [R1+0xdd8] ;  /* 0x000dd80001057983 */ /* 0x000ee80000100800 */
[----:B0-----:R-:W4:Y:S04]  /*13920*/  LDL R4, [R1+0xddc] ;  /* 0x000ddc0001047983 */ /* 0x001f280000100800 */
[----:B------:R0:W4:Y:S01]  /*13930*/  @P1 LDG.E.U8 R22, desc[UR42][R14.64] ;  /* 0x0000002a0e161981 */ /* 0x000122000c1e1100 */
[----:B------:R-:W-:-:S02]  /*13940*/  ISETP.GT.AND P2, PT, R2, 0x67, PT ;  /* 0x000000670200780c */ /* 0x000fc40003f44270 */
[----:B------:R-:W-:Y:S02]  /*13950*/  PRMT R20, RZ, 0x7610, R20 ;  /* 0x00007610ff147816 */ /* 0x000fe40000000014 */
[----:B------:R-:W-:Y:S01]  /*13960*/  PRMT R18, RZ, 0x7610, R18 ;  /* 0x00007610ff127816 */ /* 0x000fe20000000012 */
[----:B0-----:R-:W-:Y:S02]  /*13970*/  @P1 IMAD.MOV.U32 R15, RZ, RZ, R8 ;  /* 0x000000ffff0f1224 */ /* 0x001fe400078e0008 */
[----:B------:R-:W-:-:S05]  /*13980*/  @P1 IMAD.MOV.U32 R14, RZ, RZ, R0 ;  /* 0x000000ffff0e1224 */ /* 0x000fca00078e0000 */
[----:B------:R2:W4:Y:S02]  /*13990*/  @P1 LDG.E.U8 R20, desc[UR42][R14.64] ;  /* 0x0000002a0e141981 */ /* 0x000524000c1e1100 */
[----:B--2---:R-:W-:Y:S02]  /*139a0*/  @P2 IMAD.MOV.U32 R15, RZ, RZ, R7 ;  /* 0x000000ffff0f2224 */ /* 0x004fe400078e0007 */
[----:B------:R-:W-:-:S05]  /*139b0*/  @P2 IMAD.MOV.U32 R14, RZ, RZ, R6 ;  /* 0x000000ffff0e2224 */ /* 0x000fca00078e0006 */
[----:B------:R3:W2:Y:S01]  /*139c0*/  @P2 LDG.E.U8 R18, desc[UR42][R14.64] ;  /* 0x0000002a0e122981 */ /* 0x0006a2000c1e1100 */
[----:B------:R-:W-:-:S03]  /*139d0*/  PRMT R16, RZ, 0x7610, R16 ;  /* 0x00007610ff107816 */ /* 0x000fc60000000010 */
[----:B------:R0:W-:Y:S01]  /*139e0*/  STL [R1], R10 ;  /* 0x0000000a01007387 */ /* 0x0001e20000100800 */
[----:B---3--:R-:W-:Y:S02]  /*139f0*/  @P2 IMAD.MOV.U32 R15, RZ, RZ, R5 ;  /* 0x000000ffff0f2224 */ /* 0x008fe400078e0005 */
[----:B----4-:R-:W-:Y:S01]  /*13a00*/  @P2 IMAD.MOV.U32 R14, RZ, RZ, R4 ;  /* 0x000000ffff0e2224 */ /* 0x010fe200078e0004 */
[----:B------:R-:W-:Y:S04]  /*13a10*/  STL [R1+0x17a8], R22 ;  /* 0x0017a81601007387 */ /* 0x000fe80000100800 */
[----:B-1----:R-:W3:Y:S04]  /*13a20*/  LDL R3, [R1+0xd60] ;  /* 0x000d600001037983 */ /* 0x002ee80000100800 */
[----:B------:R-:W4:Y:S04]  /*13a30*/  LDL R0, [R1+0xd64] ;  /* 0x000d640001007983 */ /* 0x000f280000100800 */
[----:B------:R3:W4:Y:S01]  /*13a40*/  @P2 LDG.E.U8 R16, desc[UR42][R14.64] ;  /* 0x0000002a0e102981 */ /* 0x000722000c1e1100 */
[----:B------:R-:W-:-:S03]  /*13a50*/  ISETP.GT.AND P0, PT, R2, 0x6f, PT ;  /* 0x0000006f0200780c */ /* 0x000fc60003f04270 */
[----:B------:R-:W-:Y:S04]  /*13a60*/  STL [R1+0x17ac], R20 ;  /* 0x0017ac1401007387 */ /* 0x000fe80000100800 */
[----:B------:R-:W4:Y:S04]  /*13a70*/  LDL R11, [R1+0xd58] ;  /* 0x000d5800010b7983 */ /* 0x000f280000100800 */
[----:B0-----:R-:W4:Y:S04]  /*13a80*/  LDL R10, [R1+0xd5c] ;  /* 0x000d5c00010a7983 */ /* 0x001f280000100800 */
[----:B------:R-:W4:Y:S04]  /*13a90*/  LDL R8, [R1+0xce4] ;  /* 0x000ce40001087983 */ /* 0x000f280000100800 */
[----:B--2---:R-:W-:Y:S04]  /*13aa0*/  STL [R1+0x17b0], R18 ;  /* 0x0017b01201007387 */ /* 0x004fe80000100800 */
[----:B------:R-:W2:Y:S04]  /*13ab0*/  LDL R9, [R1+0xce0] ;  /* 0x000ce00001097983 */ /* 0x000ea80000100800 */
[----:B------:R-:W2:Y:S04]  /*13ac0*/  LDL R7, [R1+0xcd8] ;  /* 0x000cd80001077983 */ /* 0x000ea80000100800 */
[----:B------:R-:W2:Y:S04]  /*13ad0*/  LDL R6, [R1+0xcdc] ;  /* 0x000cdc0001067983 */ /* 0x000ea80000100800 */
[----:B------:R-:W2:Y:S04]  /*13ae0*/  LDL R5, [R1+0xc60] ;  /* 0x000c600001057983 */ /* 0x000ea80000100800 */
[----:B------:R-:W2:Y:S01]  /*13af0*/  LDL R4, [R1+0xc64] ;  /* 0x000c640001047983 */ /* 0x000ea20000100800 */
[----:B---3--:R-:W-:-:S02]  /*13b00*/  @P0 IMAD.MOV.U32 R15, RZ, RZ, R3 ;  /* 0x000000ffff0f0224 */ /* 0x008fc400078e0003 */
[----:B----4-:R-:W-:Y:S01]  /*13b10*/  @P0 IMAD.MOV.U32 R14, RZ, RZ, R0 ;  /* 0x000000ffff0e0224 */ /* 0x010fe200078e0000 */
[----:B------:R-:W-:Y:S04]  /*13b20*/  STL [R1+0x17b4], R16 ;  /* 0x0017b41001007387 */ /* 0x000fe80000100800 */
[----:B------:R-:W3:Y:S04]  /*13b30*/  LDL R3, [R1+0xc58] ;  /* 0x000c580001037983 */ /* 0x000ee80000100800 */
[----:B------:R-:W4:Y:S01]  /*13b40*/  LDL R0, [R1+0xc5c] ;  /* 0x000c5c0001007983 */ /* 0x000f220000100800 */
[----:B------:R-:W-:-:S02]  /*13b50*/  ISETP.GT.AND P1, PT, R2, 0x77, PT ;  /* 0x000000770200780c */ /* 0x000fc40003f24270 */
[----:B------:R-:W-:Y:S02]  /*13b60*/  PRMT R17, RZ, 0x7610, R17 ;  /* 0x00007610ff117816 */ /* 0x000fe40000000011 */
[----:B------:R-:W-:-:S04]  /*13b70*/  PRMT R19, RZ, 0x7610, R19 ;  /* 0x00007610ff137816 */ /* 0x000fc80000000013 */
[----:B------:R0:W4:Y:S01]  /*13b80*/  @P0 LDG.E.U8 R17, desc[UR42][R14.64] ;  /* 0x0000002a0e110981 */ /* 0x000122000c1e1100 */
[----:B------:R-:W-:Y:S02]  /*13b90*/  ISETP.GT.AND P2, PT, R2, 0x7f, PT ;  /* 0x0000007f0200780c */ /* 0x000fe40003f44270 */
[----:B------:R-:W-:Y:S01]  /*13ba0*/  PRMT R21, RZ, 0x7610, R21 ;  /* 0x00007610ff157816 */ /* 0x000fe20000000015 */
[----:B0-----:R-:W-:Y:S02]  /*13bb0*/  @P0 IMAD.MOV.U32 R14, RZ, RZ, R10 ;  /* 0x000000ffff0e0224 */ /* 0x001fe400078e000a */
[----:B------:R-:W-:-:S05]  /*13bc0*/  @P0 IMAD.MOV.U32 R15, RZ, RZ, R11 ;  /* 0x000000ffff0f0224 */ /* 0x000fca00078e000b */
[----:B------:R0:W4:Y:S01]  /*13bd0*/  @P0 LDG.E.U8 R19, desc[UR42][R14.64] ;  /* 0x0000002a0e130981 */ /* 0x000122000c1e1100 */
[----:B------:R-:W-:Y:S01]  /*13be0*/  PRMT R23, RZ, 0x7610, R23 ;  /* 0x00007610ff177816 */ /* 0x000fe20000000017 */
[----:B0-----:R-:W-:Y:S02]  /*13bf0*/  @P1 IMAD.MOV.U32 R14, RZ, RZ, R8 ;  /* 0x000000ffff0e1224 */ /* 0x001fe400078e0008 */
[----:B--2---:R-:W-:-:S05]  /*13c00*/  @P1 IMAD.MOV.U32 R15, RZ, RZ, R9 ;  /* 0x000000ffff0f1224 */ /* 0x004fca00078e0009 */
[----:B------:R0:W2:Y:S01]  /*13c10*/  @P1 LDG.E.U8 R21, desc[UR42][R14.64] ;  /* 0x0000002a0e151981 */ /* 0x0000a2000c1e1100 */
[----:B------:R-:W-:Y:S01]  /*13c20*/  PRMT R24, RZ, 0x7610, R24 ;  /* 0x00007610ff187816 */ /* 0x000fe20000000018 */
[----:B0-----:R-:W-:Y:S02]  /*13c30*/  @P1 IMAD.MOV.U32 R14, RZ, RZ, R6 ;  /* 0x000000ffff0e1224 */ /* 0x001fe400078e0006 */
[----:B------:R-:W-:-:S05]  /*13c40*/  @P1 IMAD.MOV.U32 R15, RZ, RZ, R7 ;  /* 0x000000ffff0f1224 */ /* 0x000fca00078e0007 */
[----:B------:R0:W2:Y:S01]  /*13c50*/  @P1 LDG.E.U8 R23, desc[UR42][R14.64] ;  /* 0x0000002a0e171981 */ /* 0x0000a2000c1e1100 */
[----:B------:R-:W-:Y:S01]  /*13c60*/  PRMT R25, RZ, 0x7610, R25 ;  /* 0x00007610ff197816 */ /* 0x000fe20000000019 */
[----:B0-----:R-:W-:Y:S02]  /*13c70*/  @P2 IMAD.MOV.U32 R14, RZ, RZ, R4 ;  /* 0x000000ffff0e2224 */ /* 0x001fe400078e0004 */
[----:B------:R-:W-:-:S05]  /*13c80*/  @P2 IMAD.MOV.U32 R15, RZ, RZ, R5 ;  /* 0x000000ffff0f2224 */ /* 0x000fca00078e0005 */
[----:B------:R3:W2:Y:S02]  /*13c90*/  @P2 LDG.E.U8 R24, desc[UR42][R14.64] ;  /* 0x0000002a0e182981 */ /* 0x0006a4000c1e1100 */
[----:B---3--:R-:W-:Y:S02]  /*13ca0*/  @P2 IMAD.MOV.U32 R15, RZ, RZ, R3 ;  /* 0x000000ffff0f2224 */ /* 0x008fe400078e0003 */
[----:B----4-:R-:W-:-:S05]  /*13cb0*/  @P2 IMAD.MOV.U32 R14, RZ, RZ, R0 ;  /* 0x000000ffff0e2224 */ /* 0x010fca00078e0000 */
[----:B------:R0:W3:Y:S01]  /*13cc0*/  @P2 LDG.E.U8 R25, desc[UR42][R14.64] ;  /* 0x0000002a0e192981 */ /* 0x0000e2000c1e1100 */
[----:B------:R-:W1:Y:S01]  /*13cd0*/  S2R R28, SR_TID.X ;  /* 0x00000000001c7919 */ /* 0x000e620000002100 */
[----:B------:R-:W4:Y:S02]  /*13ce0*/  S2R R9, SR_TID.X ;  /* 0x0000000000097919 */ /* 0x000f240000002100 */
[----:B------:R-:W-:Y:S01]  /*13cf0*/  STL [R1+0x17b8], R17 ;  /* 0x0017b81101007387 */ /* 0x000fe20000100800 */
[----:B------:R-:W-:Y:S06]  /*13d00*/  BAR.SYNC.DEFER_BLOCKING 0x0 ;  /* 0x0000000000007b1d */ /* 0x000fec0000010000 */
[----:B0-----:R-:W0:Y:S01]  /*13d10*/  S2R R14, SR_TID.X ;  /* 0x00000000000e7919 */ /* 0x001e220000002100 */
[----:B------:R-:W-:Y:S04]  /*13d20*/  STL [R1+0x17bc], R19 ;  /* 0x0017bc1301007387 */ /* 0x000fe80000100800 */
[----:B--2---:R-:W-:Y:S01]  /*13d30*/  STL [R1+0x17c0], R21 ;  /* 0x0017c01501007387 */ /* 0x004fe20000100800 */
[----:B-1----:R-:W-:-:S02]  /*13d40*/  LOP3.LUT R28, R28, 0x3f, RZ, 0xc0, !PT ;  /* 0x0000003f1c1c7812 */ /* 0x002fc400078ec0ff */
[----:B0-----:R-:W-:Y:S01]  /*13d50*/  LOP3.LUT R14, R14, 0x3f, RZ, 0xc0, !PT ;  /* 0x0000003f0e0e7812 */ /* 0x001fe200078ec0ff */
[----:B------:R-:W-:Y:S01]  /*13d60*/  STL [R1+0x17c4], R23 ;  /* 0x0017c41701007387 */ /* 0x000fe20000100800 */
[----:B------:R-:W-:-:S03]  /*13d70*/  LOP3.LUT R0, R28, 0x40, RZ, 0xfc, !PT ;  /* 0x000000401c007812 */ /* 0x000fc600078efcff */
[----:B------:R-:W-:Y:S04]  /*13d80*/  STL [R1+0x17c8], R24 ;  /* 0x0017c81801007387 */ /* 0x000fe80000100800 */
[----:B------:R-:W2:Y:S04]  /*13d90*/  LDL.LU R13, [R1+0x4a8] ;  /* 0x0004a800010d7983 */ /* 0x000ea80000300800 */
[----:B---3--:R-:W-:Y:S04]  /*13da0*/  STL [R1+0x17cc], R25 ;  /* 0x0017cc1901007387 */ /* 0x008fe80000100800 */
[----:B------:R-:W-:Y:S04]  /*13db0*/  STL [R1+0x1784], R15 ;  /* 0x0017840f01007387 */ /* 0x000fe80000100800 */
[----:B------:R-:W-:Y:S04]  /*13dc0*/  STL [R1+0x178c], R15 ;  /* 0x00178c0f01007387 */ /* 0x000fe80000100800 */
[----:B------:R-:W-:Y:S04]  /*13dd0*/  STL [R1+0x1794], R15 ;  /* 0x0017940f01007387 */ /* 0x000fe80000100800 */
[----:B------:R-:W-:Y:S04]  /*13de0*/  STL [R1+0x17d0], R15 ;  /* 0x0017d00f01007387 */ /* 0x000fe80000100800 */
[----:B------:R-:W-:Y:S04]  /*13df0*/  STL [R1+0x177c], R14 ;  /* 0x00177c0e01007387 */ /* 0x000fe80000100800 */
[----:B----4-:R-:W-:Y:S04]  /*13e00*/  STL [R1+0x185c], R9 ;  /* 0x00185c0901007387 */ /* 0x010fe80000100800 */
[----:B------:R-:W-:Y:S04]  /*13e10*/  STL [R1+0x17d4], R14 ;  /* 0x0017d40e01007387 */ /* 0x000fe80000100800 */
[----:B------:R-:W3:Y:S04]  /*13e20*/  LDL.LU R28, [R1+0x464] ;  /* 0x00046400011c7983 */ /* 0x000ee80000300800 */
[----:B---3--:R0:W-:Y:S04]  /*13e30*/  STL [R1+0x186c], R28 ;  /* 0x00186c1c01007387 */ /* 0x0081e80000100800 */
[----:B0-----:R-:W3:Y:S01]  /*13e40*/  LDL.LU R28, [R1+0x468] ;  /* 0x00046800011c7983 */ /* 0x001ee20000300800 */
[----:B------:R-:W-:-:S02]  /*13e50*/  ISETP.GE.AND P0, PT, R14, R2, PT ;  /* 0x000000020e00720c */ /* 0x000fc40003f06270 */
[----:B------:R-:W-:Y:S02]  /*13e60*/  ISETP.GE.AND P1, PT, R0, R2, PT ;  /* 0x000000020000720c */ /* 0x000fe40003f26270 */
[----:B------:R-:W-:Y:S01]  /*13e70*/  LOP3.LUT R3, R9, 0x3f, RZ, 0xc0, !PT ;  /* 0x0000003f09037812 */ /* 0x000fe200078ec0ff */
[----:B---3--:R0:W-:Y:S04]  /*13e80*/  STL [R1+0x1870], R28 ;  /* 0x0018701c01007387 */ /* 0x0081e80000100800 */
[----:B0-----:R-:W3:Y:S04]  /*13e90*/  LDL.LU R28, [R1+0x4a4] ;  /* 0x0004a400011c7983 */ /* 0x001ee80000300800 */
[----:B------:R-:W4:Y:S04]  /*13ea0*/  LDL.LU R2, [R1+0x428] ;  /* 0x0004280001027983 */ /* 0x000f280000300800 */
        /* <DEDUP_REMOVED lines=24> */
[----:B--2---:R0:W-:Y:S04]  /*14030*/  STS.U8 [R3+UR4], R13 ;  /* 0x0000000d03007988 */ /* 0x0041e80008000004 */
[----:B------:R-:W2:Y:S04]  /*14040*/  LDL.LU R12, [R1+0x6c] ;  /* 0x00006c00010c7983 */ /* 0x000ea80000300800 */
[----:B0-----:R-:W2:Y:S04]  /*14050*/  LDL.LU R13, [R1+0x18] ;  /* 0x00001800010d7983 */ /* 0x001ea80000300800 */
[----:B---3--:R0:W-:Y:S04]  /*14060*/  STS.U8 [R3+UR4+0x40], R28 ;  /* 0x0000401c03007988 */ /* 0x0081e80008000004 */
[----:B0-----:R-:W3:Y:S04]  /*14070*/  LDL.LU R28, [R1+0x1870] ;  /* 0x00187000011c7983 */ /* 0x001ee80000300800 */
[----:B---3--:R0:W-:Y:S04]  /*14080*/  STS.U8 [R3+UR4+0x440], R28 ;  /* 0x0004401c03007988 */ /* 0x0081e80008000004 */
[----:B0-----:R-:W3:Y:S04]  /*14090*/  LDL.LU R28, [R1+0x186c] ;  /* 0x00186c00011c7983 */ /* 0x001ee80000300800 */
[----:B---3--:R0:W-:Y:S04]  /*140a0*/  STS.U8 [R3+UR4+0x400], R28 ;  /* 0x0004001c03007988 */ /* 0x0081e80008000004 */
[----:B----4-:R-:W-:Y:S04]  /*140b0*/  STS.U8 [R3+UR4+0x800], R2 ;  /* 0x0008000203007988 */ /* 0x010fe80008000004 */
[----:B------:R-:W-:Y:S04]  /*140c0*/  STS.U8 [R3+UR4+0x840], R14 ;  /* 0x0008400e03007988 */ /* 0x000fe80008000004 */
        /* <DEDUP_REMOVED lines=23> */
[----:B0-----:R-:W3:Y:S04]  /*14240*/  LDL.LU R28, [R1+0x1868] ;  /* 0x00186800011c7983 */ /* 0x001ee80000300800 */
[----:B--2---:R0:W-:Y:S04]  /*14250*/  STS.U8 [R3+UR4+0x3840], R12 ;  /* 0x0038400c03007988 */ /* 0x0041e80008000004 */
[----:B0-----:R-:W2:Y:S04]  /*14260*/  LDL.LU R12, [R1+0x64] ;  /* 0x00006400010c7983 */ /* 0x001ea80000300800 */
[----:B--2---:R0:W-:Y:S04]  /*14270*/  STL [R1+0x1860], R12 ;  /* 0x0018600c01007387 */ /* 0x0041e80000100800 */
[----:B0-----:R-:W2:Y:S01]  /*14280*/  LDL.LU R12, [R1+0x49c] ;  /* 0x00049c00010c7983 */ /* 0x001ea20000300800 */
[----:B------:R-:W0:Y:S03]  /*14290*/  S2R R27, SR_TID.X ;  /* 0x00000000001b7919 */ /* 0x000e260000002100 */
[----:B------:R-:W-:Y:S04]  /*142a0*/  STS.U8 [R3+UR4+0x3c40], R13 ;  /* 0x003c400d03007988 */ /* 0x000fe80008000004 */
[----:B--2---:R1:W-:Y:S04]  /*142b0*/  STL [R1+0x1864], R12 ;  /* 0x0018640c01007387 */ /* 0x0043e80000100800 */
[----:B-1----:R-:W2:Y:S01]  /*142c0*/  LDL.LU R12, [R1+0x4a0] ;  /* 0x0004a000010c7983 */ /* 0x002ea20000300800 */
[----:B0-----:R-:W-:-:S03]  /*142d0*/  LOP3.LUT R27, R27, 0x3f, RZ, 0xc0, !PT ;  /* 0x0000003f1b1b7812 */ /* 0x001fc600078ec0ff */
[----:B------:R-:W4:Y:S04]  /*142e0*/  LDL.LU R9, [R1+0x460] ;  /* 0x0004600001097983 */ /* 0x000f280000300800 */
[----:B------:R-:W4:Y:S01]  /*142f0*/  LDL.LU R13, [R1+0x45c] ;  /* 0x00045c00010d7983 */ /* 0x000f220000300800 */
[----:B------:R-:W-:-:S03]  /*14300*/  LOP3.LUT R0, R27, 0x8, RZ, 0x3c, !PT ;  /* 0x000000081b007812 */ /* 0x000fc600078e3cff */
        /* <DEDUP_REMOVED lines=23> */
[----:B---3--:R-:W-:Y:S04]  /*14480*/  STS.U8 [R3+UR4+0x3c00], R28 ;  /* 0x003c001c03007988 */ /* 0x008fe80008000004 */
[----:B------:R0:W-:Y:S04]  /*14490*/  STL [R1+0x1830], R3 ;  /* 0x0018300301007387 */ /* 0x0001e80000100800 */
[----:B0-----:R-:W3:Y:S04]  /*144a0*/  LDL.LU R3, [R1+0x3e0] ;  /* 0x0003e00001037983 */ /* 0x001ee80000300800 */
[----:B------:R0:W-:Y:S04]  /*144b0*/  STL [R1+0x17d8], R28 ;  /* 0x0017d81c01007387 */ /* 0x0001e80000100800 */
[----:B0-----:R-:W3:Y:S04]  /*144c0*/  LDL.LU R28, [R1+0x41c] ;  /* 0x00041c00011c7983 */ /* 0x001ee80000300800 */
[----:B--2---:R0:W-:Y:S04]  /*144d0*/  STS.U8 [R0+UR4+0x80], R12 ;  /* 0x0000800c00007988 */ /* 0x0041e80008000004 */
[----:B0-----:R-:W2:Y:S04]  /*144e0*/  LDL.LU R12, [R1+0x1864] ;  /* 0x00186400010c7983 */ /* 0x001ea80000300800 */
[----:B--2---:R0:W-:Y:S04]  /*144f0*/  STS.U8 [R0+UR4+0xc0], R12 ;  /* 0x0000c00c00007988 */ /* 0x0041e80008000004 */
[----:B----4-:R1:W-:Y:S04]  /*14500*/  STS.U8 [R0+UR4+0x4c0], R9 ;  /* 0x0004c00900007988 */ /* 0x0103e80008000004 */
[----:B------:R2:W-:Y:S04]  /*14510*/  STS.U8 [R0+UR4+0x480], R13 ;  /* 0x0004800d00007988 */ /* 0x0005e80008000004 */
[----:B------:R4:W-:Y:S04]  /*14520*/  STS.U8 [R0+UR4+0x880], R27 ;  /* 0x0008801b00007988 */ /* 0x0009e80008000004 */
[----:B---3--:R-:W-:Y:S04]  /*14530*/  STS.U8 [R0+UR4+0x8c0], R28 ;  /* 0x0008c01c00007988 */ /* 0x008fe80008000004 */
        /* <DEDUP_REMOVED lines=20> */
[----:B------:R-:W-:Y:S04]  /*14680*/  STS.U8 [R0+UR4+0x30c0], R7 ;  /* 0x0030c00700007988 */ /* 0x000fe80008000004 */
[----:B-1----:R-:W3:Y:S04]  /*14690*/  LDL.LU R9, [R1+0x185c] ;  /* 0x00185c0001097983 */ /* 0x002ee80000300800 */
[----:B------:R-:W-:Y:S04]  /*146a0*/  STS.U8 [R0+UR4+0x34c0], R10 ;  /* 0x0034c00a00007988 */ /* 0x000fe80008000004 */
[----:B--2---:R-:W2:Y:S04]  /*146b0*/  LDL.LU R13, [R1+0x1858] ;  /* 0x00185800010d7983 */ /* 0x004ea80000300800 */
[----:B------:R-:W-:Y:S04]  /*146c0*/  STS.U8 [R0+UR4+0x3480], R8 ;  /* 0x0034800800007988 */ /* 0x000fe80008000004 */
[----:B----4-:R-:W4:Y:S04]  /*146d0*/  LDL.LU R27, [R1+0x1854] ;  /* 0x00185400011b7983 */ /* 0x010f280000300800 */
[----:B------:R0:W-:Y:S04]  /*146e0*/  STS.U8 [R0+UR4+0x3880], R11 ;  /* 0x0038800b00007988 */ /* 0x0001e80008000004 */
[----:B0-----:R-:W2:Y:S04]  /*146f0*/  LDL.LU R11, [R1+0x454] ;  /* 0x00045400010b7983 */ /* 0x001ea80000300800 */
[----:B--2---:R0:W-:Y:S04]  /*14700*/  STL [R1+0x1844], R11 ;  /* 0x0018440b01007387 */ /* 0x0041e80000100800 */
[----:B0-----:R-:W2:Y:S04]  /*14710*/  LDL.LU R11, [R1+0x458] ;  /* 0x00045800010b7983 */ /* 0x001ea80000300800 */
[----:B--2---:R0:W-:Y:S04]  /*14720*/  STL [R1+0x1848], R11 ;  /* 0x0018480b01007387 */ /* 0x0041e80000100800 */
[----:B0-----:R-:W2:Y:S04]  /*14730*/  LDL.LU R11, [R1+0x494] ;  /* 0x00049400010b7983 */ /* 0x001ea80000300800 */
[----:B--2---:R0:W-:Y:S04]  /*14740*/  STL [R1+0x184c], R11 ;  /* 0x00184c0b01007387 */ /* 0x0041e80000100800 */
[----:B0-----:R-:W2:Y:S04]  /*14750*/  LDL.LU R11, [R1+0x498] ;  /* 0x00049800010b7983 */ /* 0x001ea80000300800 */
[----:B---3--:R0:W-:Y:S01]  /*14760*/  STS.U8 [R0+UR4+0x38c0], R12 ;  /* 0x0038c00c00007988 */ /* 0x0081e20008000004 */
[----:B------:R-:W-:-:S02]  /*14770*/  LOP3.LUT R10, R9, 0x3f, RZ, 0xc0, !PT ;  /* 0x0000003f090a7812 */ /* 0x000fc400078ec0ff */
[----:B------:R-:W-:Y:S01]  /*14780*/  LOP3.LUT R9, R9, 0x3f, RZ, 0xc0, !PT ;  /* 0x0000003f09097812 */ /* 0x000fe200078ec0ff */
[----:B--2---:R1:W-:Y:S04]  /*14790*/  STL [R1+0x1850], R11 ;  /* 0x0018500b01007387 */ /* 0x0043e80000100800 */
[----:B0-----:R-:W2:Y:S04]  /*147a0*/  LDL.LU R12, [R1+0x418] ;  /* 0x00041800010c7983 */ /* 0x001ea80000300800 */
[----:B------:R-:W3:Y:S04]  /*147b0*/  LDL.LU R28, [R1+0x3d4] ;  /* 0x0003d400011c7983 */ /* 0x000ee80000300800 */
[----:B------:R-:W2:Y:S04]  /*147c0*/  LDL.LU R3, [R1+0x398] ;  /* 0x0003980001037983 */ /* 0x000ea80000300800 */
        /* <DEDUP_REMOVED lines=16> */
[----:B------:R-:W2:Y:S01]  /*148d0*/  LDL.LU R6, [R1+0x94] ;  /* 0x0000940001067983 */ /* 0x000ea20000300800 */
[----:B-1----:R-:W-:-:S03]  /*148e0*/  LOP3.LUT R11, R9, 0x8, RZ, 0x3c, !PT ;  /* 0x00000008090b7812 */ /* 0x002fc600078e3cff */
[----:B------:R-:W2:Y:S04]  /*148f0*/  LDL.LU R0, [R1+0x88] ;  /* 0x0000880001007983 */ /* 0x000ea80000300800 */
[----:B------:R-:W2:Y:S04]  /*14900*/  LDL.LU R7, [R1+0x84] ;  /* 0x0000840001077983 */ /* 0x000ea80000300800 */
[----:B------:R-:W2:Y:S04]  /*14910*/  LDL.LU R8, [R1+0x60] ;  /* 0x0000600001087983 */ /* 0x000ea80000300800 */
[----:B------:R-:W2:Y:S04]  /*14920*/  LDL.LU R9, [R1+0x48] ;  /* 0x0000480001097983 */ /* 0x000ea80000300800 */
[----:B----4-:R-:W-:Y:S04]  /*14930*/  STS.U8 [R11+UR4+0x3cc0], R27 ;  /* 0x003cc01b0b007988 */ /* 0x010fe80008000004 */
[----:B------:R0:W-:Y:S04]  /*14940*/  STL [R1+0x17dc], R27 ;  /* 0x0017dc1b01007387 */ /* 0x0001e80000100800 */
[----:B------:R1:W-:Y:S04]  /*14950*/  STS.U8 [R11+UR4+0x3c80], R13 ;  /* 0x003c800d0b007988 */ /* 0x0003e80008000004 */
[----:B0-----:R-:W4:Y:S04]  /*14960*/  LDL.LU R27, [R1+0x3d8] ;  /* 0x0003d800011b7983 */ /* 0x001f280000300800 */
[----:B-1----:R-:W2:Y:S01]  /*14970*/  LDL.LU R11, [R1+0x1850] ;  /* 0x00185000010b7983 */ /* 0x002ea20000300800 */
[----:B------:R-:W-:-:S03]  /*14980*/  LOP3.LUT R2, R10, 0x10, RZ, 0x3c, !PT ;  /* 0x000000100a027812 */ /* 0x000fc600078e3cff */
[----:B------:R-:W3:Y:S04]  /*14990*/  LDL.LU R13, [R1+0x414] ;  /* 0x00041400010d7983 */ /* 0x000ee80000300800 */
[----:B--2---:R0:W-:Y:S04]  /*149a0*/  STS.U8 [R2+UR4+0x100], R11 ;  /* 0x0001000b02007988 */ /* 0x0041e80008000004 */
[----:B0-----:R-:W2:Y:S04]  /*149b0*/  LDL.LU R11, [R1+0x184c] ;  /* 0x00184c00010b7983 */ /* 0x001ea80000300800 */
[----:B--2---:R0:W-:Y:S04]  /*149c0*/  STS.U8 [R2+UR4+0x140], R11 ;  /* 0x0001400b02007988 */ /* 0x0041e80008000004 */
[----:B0-----:R-:W2:Y:S04]  /*149d0*/  LDL.LU R11, [R1+0x1848] ;  /* 0x00184800010b7983 */ /* 0x001ea80000300800 */
[----:B--2---:R0:W-:Y:S04]  /*149e0*/  STS.U8 [R2+UR4+0x540], R11 ;  /* 0x0005400b02007988 */ /* 0x0041e80008000004 */
[----:B0-----:R-:W2:Y:S04]  /*149f0*/  LDL.LU R11, [R1+0x1844] ;  /* 0x00184400010b7983 */ /* 0x001ea80000300800 */
[----:B--2---:R0:W-:Y:S04]  /*14a00*/  STS.U8 [R2+UR4+0x500], R11 ;  /* 0x0005000b02007988 */ /* 0x0041e80008000004 */
[----:B------:R1:W-:Y:S04]  /*14a10*/  STS.U8 [R2+UR4+0x900], R12 ;  /* 0x0009000c02007988 */ /* 0x0003e80008000004 */
[----:B0-----:R-:W2:Y:S04]  /*14a20*/  LDL.LU R11, [R1+0x1840] ;  /* 0x00184000010b7983 */ /* 0x001ea80000300800 */
[----:B-1----:R-:W2:Y:S04]  /*14a30*/  LDL.LU R12, [R1+0x183c] ;  /* 0x00183c00010c7983 */ /* 0x002ea80000300800 */
[----:B---3--:R-:W-:Y:S04]  /*14a40*/  STS.U8 [R2+UR4+0x940], R13 ;  /* 0x0009400d02007988 */ /* 0x008fe80008000004 */
[----:B----4-:R-:W-:Y:S04]  /*14a50*/  STS.U8 [R2+UR4+0xd40], R27 ;  /* 0x000d401b02007988 */ /* 0x010fe80008000004 */
[----:B------:R-:W-:Y:S04]  /*14a60*/  STS.U8 [R2+UR4+0xd00], R28 ;  /* 0x000d001c02007988 */ /* 0x000fe80008000004 */
[----:B------:R0:W-:Y:S04]  /*14a70*/  STS.U8 [R2+UR4+0x1100], R3 ;  /* 0x0011000302007988 */ /* 0x0001e80008000004 */
[----:B--2---:R-:W-:Y:S04]  /*14a80*/  STL [R1+0x17e0], R12 ;  /* 0x0017e00c01007387 */ /* 0x004fe80000100800 */
[----:B0-----:R-:W2:Y:S04]  /*14a90*/  LDL.LU R3, [R1+0x450] ;  /* 0x0004500001037983 */ /* 0x001ea80000300800 */
[----:B--2---:R0:W-:Y:S04]  /*14aa0*/  STL [R1+0x1834], R3 ;  /* 0x0018340301007387 */ /* 0x0041e80000100800 */
[----:B0-----:R-:W2:Y:S04]  /*14ab0*/  LDL.LU R3, [R1+0x48c] ;  /* 0x00048c0001037983 */ /* 0x001ea80000300800 */
        /* <DEDUP_REMOVED lines=22> */
[----:B--2---:R0:W-:Y:S04]  /*14c20*/  STL [R1+0x1838], R3 ;  /* 0x0018380301007387 */ /* 0x0041e80000100800 */
[----:B0-----:R-:W2:Y:S01]  /*14c30*/  LDL.LU R3, [R1+0x490] ;  /* 0x0004900001037983 */ /* 0x001ea20000300800 */
[----:B------:R-:W-:-:S03]  /*14c40*/  LOP3.LUT R0, R10, 0x18, RZ, 0x3c, !PT ;  /* 0x000000180a007812 */ /* 0x000fc600078e3cff */
[----:B------:R-:W3:Y:S04]  /*14c50*/  LDL.LU R9, [R1+0x44c] ;  /* 0x00044c0001097983 */ /* 0x000ee80000300800 */
[----:B------:R-:W4:Y:S04]  /*14c60*/  LDL.LU R10, [R1+0x410] ;  /* 0x00041000010a7983 */ /* 0x000f280000300800 */
[----:B------:R-:W3:Y:S04]  /*14c70*/  LDL.LU R12, [R1+0x3d0] ;  /* 0x0003d000010c7983 */ /* 0x000ee80000300800 */
[----:B------:R-:W3:Y:S04]  /*14c80*/  LDL.LU R13, [R1+0x3cc] ;  /* 0x0003cc00010d7983 */ /* 0x000ee80000300800 */
[----:B------:R-:W3:Y:S04]  /*14c90*/  LDL.LU R27, [R1+0x390] ;  /* 0x00039000011b7983 */ /* 0x000ee80000300800 */
[----:B------:R0:W-:Y:S04]  /*14ca0*/  STS.U8 [R2+UR4+0x3d00], R11 ;  /* 0x003d000b02007988 */ /* 0x0001e80008000004 */
[----:B------:R-:W3:Y:S04]  /*14cb0*/  LDL.LU R28, [R1+0x38c] ;  /* 0x00038c00011c7983 */ /* 0x000ee80000300800 */
[----:B0-----:R-:W3:Y:S04]  /*14cc0*/  LDL.LU R2, [R1+0x350] ;  /* 0x0003500001027983 */ /* 0x001ee80000300800 */
[----:B------:R-:W3:Y:S04]  /*14cd0*/  LDL.LU R14, [R1+0x34c] ;  /* 0x00034c00010e7983 */ /* 0x000ee80000300800 */
        /* <DEDUP_REMOVED lines=18> */
[----:B------:R0:W-:Y:S04]  /*14e00*/  STL [R1+0x17e4], R11 ;  /* 0x0017e40b01007387 */ /* 0x0001e80000100800 */
[----:B0-----:R-:W3:Y:S04]  /*14e10*/  LDL.LU R11, [R1+0x40c] ;  /* 0x00040c00010b7983 */ /* 0x001ee80000300800 */
[----:B--2---:R0:W-:Y:S04]  /*14e20*/  STS.U8 [R0+UR4+0x180], R3 ;  /* 0x0001800300007988 */ /* 0x0041e80008000004 */
[----:B0-----:R-:W2:Y:S04]  /*14e30*/  LDL.LU R3, [R1+0x1838] ;  /* 0x0018380001037983 */ /* 0x001ea80000300800 */
[----:B--2---:R0:W-:Y:S04]  /*14e40*/  STS.U8 [R0+UR4+0x1c0], R3 ;  /* 0x0001c00300007988 */ /* 0x0041e80008000004 */
[----:B0-----:R-:W2:Y:S04]  /*14e50*/  LDL.LU R3, [R1+0x1834] ;  /* 0x0018340001037983 */ /* 0x001ea80000300800 */
[----:B--2---:R0:W-:Y:S04]  /*14e60*/  STS.U8 [R0+UR4+0x5c0], R3 ;  /* 0x0005c00300007988 */ /* 0x0041e80008000004 */
[----:B---3--:R1:W-:Y:S04]  /*14e70*/  STS.U8 [R0+UR4+0x580], R9 ;  /* 0x0005800900007988 */ /* 0x0083e80008000004 */
[----:B----4-:R2:W-:Y:S04]  /*14e80*/  STS.U8 [R0+UR4+0x980], R10 ;  /* 0x0009800a00007988 */ /* 0x0105e80008000004 */
[----:B0-----:R-:W3:Y:S04]  /*14e90*/  LDL.LU R3, [R1+0x1830] ;  /* 0x0018300001037983 */ /* 0x001ee80000300800 */
[----:B-1----:R-:W4:Y:S04]  /*14ea0*/  LDL.LU R9, [R1+0x182c] ;  /* 0x00182c0001097983 */ /* 0x002f280000300800 */
[----:B--2---:R-:W2:Y:S04]  /*14eb0*/  LDL.LU R10, [R1+0x1828] ;  /* 0x00182800010a7983 */ /* 0x004ea80000300800 */
        /* <DEDUP_REMOVED lines=22> */
[----:B------:R0:W-:Y:S04]  /*15020*/  STS.U8 [R0+UR4+0x3580], R6 ;  /* 0x0035800600007988 */ /* 0x0001e80008000004 */
[----:B---3--:R1:W-:Y:S01]  /*15030*/  STL [R1+0x181c], R3 ;  /* 0x00181c0301007387 */ /* 0x0083e20000100800 */
[----:B0-----:R-:W-:-:S03]  /*15040*/  LOP3.LUT R6, R3, 0x20, RZ, 0x3c, !PT ;  /* 0x0000002003067812 */ /* 0x001fc600078e3cff */
[----:B--2---:R-:W-:Y:S04]  /*15050*/  STL [R1+0x17e8], R10 ;  /* 0x0017e80a01007387 */ /* 0x004fe80000100800 */
[----:B-1----:R-:W2:Y:S04]  /*15060*/  LDL.LU R3, [R1+0x448] ;  /* 0x0004480001037983 */ /* 0x002ea80000300800 */
[----:B--2---:R0:W-:Y:S04]  /*15070*/  STL [R1+0x1820], R3 ;  /* 0x0018200301007387 */ /* 0x0041e80000100800 */
[----:B0-----:R-:W2:Y:S04]  /*15080*/  LDL.LU R3, [R1+0x484] ;  /* 0x0004840001037983 */ /* 0x001ea80000300800 */
[----:B------:R-:W-:Y:S04]  /*15090*/  STS.U8 [R0+UR4+0x3980], R7 ;  /* 0x0039800700007988 */ /* 0x000fe80008000004 */
[----:B------:R-:W-:Y:S04]  /*150a0*/  STS.U8 [R0+UR4+0x39c0], R8 ;  /* 0x0039c00800007988 */ /* 0x000fe80008000004 */
[----:B------:R-:W-:Y:S04]  /*150b0*/  STS.U8 [R0+UR4+0x3dc0], R10 ;  /* 0x003dc00a00007988 */ /* 0x000fe80008000004 */
[----:B--2---:R0:W-:Y:S04]  /*150c0*/  STL [R1+0x1824], R3 ;  /* 0x0018240301007387 */ /* 0x0041e80000100800 */
[----:B0-----:R-:W2:Y:S04]  /*150d0*/  LDL.LU R3, [R1+0x488] ;  /* 0x0004880001037983 */ /* 0x001ea80000300800 */
        /* <DEDUP_REMOVED lines=24> */
[----:B----4-:R0:W-:Y:S04]  /*15260*/  STS.U8 [R0+UR4+0x3d80], R9 ;  /* 0x003d800900007988 */ /* 0x0101e80008000004 */
[----:B------:R-:W4:Y:S04]  /*15270*/  LDL.LU R29, [R1+0x3c] ;  /* 0x00003c00011d7983 */ /* 0x000f280000300800 */
[----:B0-----:R-:W3:Y:S04]  /*15280*/  LDL.LU R0, [R1+0x24] ;  /* 0x0000240001007983 */ /* 0x001ee80000300800 */
        /* <DEDUP_REMOVED lines=8> */
[----:B------:R2:W-:Y:S04]  /*15310*/  STS.U8 [R6+UR4+0xa00], R7 ;  /* 0x000a000706007988 */ /* 0x0005e80008000004 */
[----:B------:R3:W-:Y:S04]  /*15320*/  STS.U8 [R6+UR4+0xa40], R8 ;  /* 0x000a400806007988 */ /* 0x0007e80008000004 */
[----:B0-----:R-:W4:Y:S04]  /*15330*/  LDL.LU R3, [R1+0x181c] ;  /* 0x00181c0001037983 */ /* 0x001f280000300800 */
[----:B-1----:R-:W4:Y:S04]  /*15340*/  LDL.LU R5, [R1+0x1818] ;  /* 0x0018180001057983 */ /* 0x002f280000300800 */
[----:B--2---:R-:W2:Y:S04]  /*15350*/  LDL.LU R7, [R1+0x1814] ;  /* 0x0018140001077983 */ /* 0x004ea80000300800 */
[----:B---3--:R-:W3:Y:S04]  /*15360*/  LDL.LU R8, [R1+0x1810] ;  /* 0x0018100001087983 */ /* 0x008ee80000300800 */
        /* <DEDUP_REMOVED lines=22> */
[----:B----4-:R-:W-:Y:S04]  /*154d0*/  STS.U8 [R6+UR4+0x3a00], R29 ;  /* 0x003a001d06007988 */ /* 0x010fe80008000004 */
[----:B------:R0:W-:Y:S04]  /*154e0*/  STS.U8 [R6+UR4+0x3a40], R0 ;  /* 0x003a400006007988 */ /* 0x0001e80008000004 */
[----:B0-----:R-:W4:Y:S04]  /*154f0*/  LDL.LU R0, [R1+0x480] ;  /* 0x0004800001007983 */ /* 0x001f280000300800 */
        /* <DEDUP_REMOVED lines=19> */
[----:B------:R-:W4:Y:S01]  /*15630*/  LDL.LU R18, [R1+0x80] ;  /* 0x0000800001127983 */ /* 0x000f220000300800 */
[----:B------:R-:W-:-:S03]  /*15640*/  LOP3.LUT R9, R3, 0x28, RZ, 0x3c, !PT ;  /* 0x0000002803097812 */ /* 0x000fc600078e3cff */
[----:B------:R-:W4:Y:S04]  /*15650*/  LDL.LU R3, [R1+0x5c] ;  /* 0x00005c0001037983 */ /* 0x000f280000300800 */
[----:B------:R-:W4:Y:S04]  /*15660*/  LDL.LU R4, [R1+0x34] ;  /* 0x0000340001047983 */ /* 0x000f280000300800 */
[----:B------:R-:W4:Y:S04]  /*15670*/  LDL.LU R29, [R1+0x30] ;  /* 0x00003000011d7983 */ /* 0x000f280000300800 */
[----:B---3--:R-:W-:Y:S04]  /*15680*/  STS.U8 [R6+UR4+0x3e40], R8 ;  /* 0x003e400806007988 */ /* 0x008fe80008000004 */
[----:B------:R0:W-:Y:S04]  /*15690*/  STL [R1+0x17fc], R8 ;  /* 0x0017fc0801007387 */ /* 0x0001e80000100800 */
[----:B--2---:R1:W-:Y:S04]  /*156a0*/  STS.U8 [R6+UR4+0x3e00], R7 ;  /* 0x003e000706007988 */ /* 0x0043e80008000004 */
[----:B0-----:R-:W2:Y:S04]  /*156b0*/  LDL.LU R8, [R1+0x440] ;  /* 0x0004400001087983 */ /* 0x001ea80000300800 */
[----:B-1----:R-:W3:Y:S04]  /*156c0*/  LDL.LU R6, [R1+0x180c] ;  /* 0x00180c0001067983 */ /* 0x002ee80000300800 */
[----:B------:R0:W-:Y:S04]  /*156d0*/  STL [R1+0x1800], R7 ;  /* 0x0018000701007387 */ /* 0x0001e80000100800 */
[----:B0-----:R-:W2:Y:S04]  /*156e0*/  LDL.LU R7, [R1+0x47c] ;  /* 0x00047c0001077983 */ /* 0x001ea80000300800 */
[----:B----4-:R0:W-:Y:S04]  /*156f0*/  STS.U8 [R9+UR4+0x280], R0 ;  /* 0x0002800009007988 */ /* 0x0101e80008000004 */
[----:B0-----:R-:W4:Y:S04]  /*15700*/  LDL.LU R0, [R1+0x1808] ;  /* 0x0018080001007983 */ /* 0x001f280000300800 */
[----:B--2---:R-:W-:Y:S04]  /*15710*/  STS.U8 [R9+UR4+0x2c0], R7 ;  /* 0x0002c00709007988 */ /* 0x004fe80008000004 */
        /* <DEDUP_REMOVED lines=12> */
[----:B------:R1:W-:Y:S04]  /*157e0*/  STS.U8 [R9+UR4+0x1ec0], R22 ;  /* 0x001ec01609007988 */ /* 0x0003e80008000004 */
[----:B------:R2:W-:Y:S04]  /*157f0*/  STS.U8 [R9+UR4+0x1e80], R26 ;  /* 0x001e801a09007988 */ /* 0x0005e80008000004 */
[----:B0-----:R-:W3:Y:S04]  /*15800*/  LDL.LU R20, [R1+0x2c] ;  /* 0x00002c0001147983 */ /* 0x001ee80000300800 */
[----:B-1----:R-:W4:Y:S04]  /*15810*/  LDL.LU R22, [R1+0x28] ;  /* 0x0000280001167983 */ /* 0x002f280000300800 */
[----:B--2---:R-:W2:Y:S04]  /*15820*/  LDL.LU R26, [R1+0x20] ;  /* 0x00002000011a7983 */ /* 0x004ea80000300800 */
[----:B------:R-:W2:Y:S04]  /*15830*/  LDL.LU R11, [R1+0x478] ;  /* 0x00047800010b7983 */ /* 0x000ea80000300800 */
[----:B------:R-:W2:Y:S04]  /*15840*/  LDL.LU R12, [R1+0x474] ;  /* 0x00047400010c7983 */ /* 0x000ea80000300800 */
[----:B------:R-:W2:Y:S04]  /*15850*/  LDL.LU R27, [R1+0x438] ;  /* 0x00043800011b7983 */ /* 0x000ea80000300800 */
[----:B------:R-:W2:Y:S04]  /*15860*/  LDL.LU R28, [R1+0x434] ;  /* 0x00043400011c7983 */ /* 0x000ea80000300800 */
[----:B------:R-:W2:Y:S04]  /*15870*/  LDL.LU R2, [R1+0x3f8] ;  /* 0x0003f80001027983 */ /* 0x000ea80000300800 */
[----:B------:R-:W2:Y:S04]  /*15880*/  LDL.LU R14, [R1+0x3f4] ;  /* 0x0003f400010e7983 */ /* 0x000ea80000300800 */
[----:B------:R0:W-:Y:S04]  /*15890*/  STS.U8 [R9+UR4+0x2280], R24 ;  /* 0x0022801809007988 */ /* 0x0001e80008000004 */
[----:B------:R-:W2:Y:S04]  /*158a0*/  LDL.LU R15, [R1+0x3b8] ;  /* 0x0003b800010f7983 */ /* 0x000ea80000300800 */
[----:B------:R1:W-:Y:S04]  /*158b0*/  STS.U8 [R9+UR4+0x22c0], R23 ;  /* 0x0022c01709007988 */ /* 0x0003e80008000004 */
[----:B------:R-:W2:Y:S04]  /*158c0*/  LDL.LU R25, [R1+0x3b4] ;  /* 0x0003b40001197983 */ /* 0x000ea80000300800 */
[----:B------:R0:W-:Y:S04]  /*158d0*/  STS.U8 [R9+UR4+0x26c0], R21 ;  /* 0x0026c01509007988 */ /* 0x0001e80008000004 */
[----:B------:R0:W-:Y:S04]  /*158e0*/  STS.U8 [R9+UR4+0x2680], R19 ;  /* 0x0026801309007988 */ /* 0x0001e80008000004 */
[----:B------:R1:W-:Y:S04]  /*158f0*/  STS.U8 [R9+UR4+0x2a80], R17 ;  /* 0x002a801109007988 */ /* 0x0003e80008000004 */
[----:B------:R1:W-:Y:S04]  /*15900*/  STS.U8 [R9+UR4+0x2ac0], R16 ;  /* 0x002ac01009007988 */ /* 0x0003e80008000004 */
[----:B0-----:R-:W2:Y:S04]  /*15910*/  LDL.LU R24, [R1+0x378] ;  /* 0x0003780001187983 */ /* 0x001ea80000300800 */
[----:B-1----:R-:W2:Y:S04]  /*15920*/  LDL.LU R23, [R1+0x374] ;  /* 0x0003740001177983 */ /* 0x002ea80000300800 */
[----:B------:R-:W-:Y:S04]  /*15930*/  STS.U8 [R9+UR4+0x2ec0], R18 ;  /* 0x002ec01209007988 */ /* 0x000fe80008000004 */
[----:B------:R-:W2:Y:S04]  /*15940*/  LDL.LU R21, [R1+0x338] ;  /* 0x0003380001157983 */ /* 0x000ea80000300800 */
[----:B------:R-:W2:Y:S04]  /*15950*/  LDL.LU R19, [R1+0x334] ;  /* 0x0003340001137983 */ /* 0x000ea80000300800 */
[----:B------:R-:W2:Y:S04]  /*15960*/  LDL.LU R17, [R1+0x2f8] ;  /* 0x0002f80001117983 */ /* 0x000ea80000300800 */
[----:B------:R0:W-:Y:S04]  /*15970*/  STS.U8 [R9+UR4+0x2e80], R3 ;  /* 0x002e800309007988 */ /* 0x0001e80008000004 */
[----:B------:R-:W2:Y:S04]  /*15980*/  LDL.LU R16, [R1+0x2f4] ;  /* 0x0002f40001107983 */ /* 0x000ea80000300800 */
[----:B------:R1:W-:Y:S04]  /*15990*/  STS.U8 [R9+UR4+0x3280], R4 ;  /* 0x0032800409007988 */ /* 0x0003e80008000004 */
[----:B------:R1:W-:Y:S04]  /*159a0*/  STS.U8 [R9+UR4+0x32c0], R29 ;  /* 0x0032c01d09007988 */ /* 0x0003e80008000004 */
[----:B0-----:R-:W2:Y:S04]  /*159b0*/  LDL.LU R3, [R1+0x2a8] ;  /* 0x0002a80001037983 */ /* 0x001ea80000300800 */
[----:B-1----:R-:W2:Y:S04]  /*159c0*/  LDL.LU R4, [R1+0x2a4] ;  /* 0x0002a40001047983 */ /* 0x002ea80000300800 */
[----:B------:R-:W2:Y:S01]  /*159d0*/  LDL.LU R29, [R1+0x1b8] ;  /* 0x0001b800011d7983 */ /* 0x000ea20000300800 */
[----:B------:R-:W0:Y:S02]  /*159e0*/  S2R R18, SR_TID.X ;  /* 0x0000000000127919 */ /* 0x000e240000002100 */
[----:B0-----:R-:W-:-:S04]  /*159f0*/  LOP3.LUT R13, R18, 0x3f, RZ, 0xc0, !PT ;  /* 0x0000003f120d7812 */ /* 0x001fc800078ec0ff */
[----:B------:R-:W-:Y:S01]  /*15a00*/  LOP3.LUT R10, R13, 0x30, RZ, 0x3c, !PT ;  /* 0x000000300d0a7812 */ /* 0x000fe200078e3cff */
[----:B------:R-:W-:Y:S04]  /*15a10*/  STL [R1+0x1804], R13 ;  /* 0x0018040d01007387 */ /* 0x000fe80000100800 */
[----:B------:R-:W2:Y:S04]  /*15a20*/  LDL.LU R18, [R1+0x1b4] ;  /* 0x0001b40001127983 */ /* 0x000ea80000300800 */
[----:B---3--:R0:W-:Y:S04]  /*15a30*/  STS.U8 [R9+UR4+0x36c0], R20 ;  /* 0x0036c01409007988 */ /* 0x0081e80008000004 */
[----:B----4-:R1:W-:Y:S04]  /*15a40*/  STS.U8 [R9+UR4+0x3680], R22 ;  /* 0x0036801609007988 */ /* 0x0103e80008000004 */
[----:B--2---:R2:W-:Y:S04]  /*15a50*/  STS.U8 [R9+UR4+0x3a80], R26 ;  /* 0x003a801a09007988 */ /* 0x0045e80008000004 */
[----:B------:R3:W-:Y:S04]  /*15a60*/  STS.U8 [R9+UR4+0x3ac0], R0 ;  /* 0x003ac00009007988 */ /* 0x0007e80008000004 */
[----:B------:R-:W-:Y:S04]  /*15a70*/  STS.U8 [R9+UR4+0x3ec0], R6 ;  /* 0x003ec00609007988 */ /* 0x000fe80008000004 */
[----:B------:R4:W-:Y:S04]  /*15a80*/  STS.U8 [R9+UR4+0x3e80], R5 ;  /* 0x003e800509007988 */ /* 0x0009e80008000004 */
[----:B------:R-:W-:Y:S04]  /*15a90*/  STS.U8 [R10+UR4+0x300], R11 ;  /* 0x0003000b0a007988 */ /* 0x000fe80008000004 */
[----:B------:R-:W-:Y:S04]  /*15aa0*/  STS.U8 [R10+UR4+0x340], R12 ;  /* 0x0003400c0a007988 */ /* 0x000fe80008000004 */
[----:B------:R-:W-:Y:S04]  /*15ab0*/  STS.U8 [R10+UR4+0x740], R27 ;  /* 0x0007401b0a007988 */ /* 0x000fe80008000004 */
[----:B------:R-:W-:Y:S04]  /*15ac0*/  STS.U8 [R10+UR4+0x700], R28 ;  /* 0x0007001c0a007988 */ /* 0x000fe80008000004 */
[----:B------:R-:W-:Y:S04]  /*15ad0*/  STS.U8 [R10+UR4+0xb00], R2 ;  /* 0x000b00020a007988 */ /* 0x000fe80008000004 */
[----:B------:R-:W-:Y:S04]  /*15ae0*/  STS.U8 [R10+UR4+0xb40], R14 ;  /* 0x000b400e0a007988 */ /* 0x000fe80008000004 */
[----:B0-----:R-:W2:Y:S04]  /*15af0*/  LDL.LU R20, [R1+0x178] ;  /* 0x0001780001147983 */ /* 0x001ea80000300800 */
[----:B------:R-:W-:Y:S04]  /*15b00*/  STS.U8 [R10+UR4+0xf40], R15 ;  /* 0x000f400f0a007988 */ /* 0x000fe80008000004 */
[----:B-1----:R-:W2:Y:S04]  /*15b10*/  LDL.LU R22, [R1+0x174] ;  /* 0x0001740001167983 */ /* 0x002ea80000300800 */
[----:B------:R-:W-:Y:S04]  /*15b20*/  STS.U8 [R10+UR4+0xf00], R25 ;  /* 0x000f00190a007988 */ /* 0x000fe80008000004 */
[----:B--2---:R-:W2:Y:S04]  /*15b30*/  LDL.LU R26, [R1+0x138] ;  /* 0x00013800011a7983 */ /* 0x004ea80000300800 */
[----:B---3--:R-:W3:Y:S04]  /*15b40*/  LDL.LU R0, [R1+0x134] ;  /* 0x0001340001007983 */ /* 0x008ee80000300800 */
[----:B------:R-:W-:Y:S04]  /*15b50*/  STS.U8 [R10+UR4+0x1300], R24 ;  /* 0x001300180a007988 */ /* 0x000fe80008000004 */
[----:B------:R-:W-:Y:S04]  /*15b60*/  STS.U8 [R10+UR4+0x1340], R23 ;  /* 0x001340170a007988 */ /* 0x000fe80008000004 */
[----:B------:R-:W3:Y:S04]  /*15b70*/  LDL.LU R13, [R1+0x38] ;  /* 0x00003800010d7983 */ /* 0x000ee80000300800 */
[----:B------:R-:W3:Y:S04]  /*15b80*/  LDL.LU R7, [R1+0x14] ;  /* 0x0000140001077983 */ /* 0x000ee80000300800 */
[----:B------:R-:W-:Y:S04]  /*15b90*/  STS.U8 [R10+UR4+0x1740], R21 ;  /* 0x001740150a007988 */ /* 0x000fe80008000004 */
[----:B------:R-:W-:Y:S04]  /*15ba0*/  STS.U8 [R10+UR4+0x1700], R19 ;  /* 0x001700130a007988 */ /* 0x000fe80008000004 */
[----:B------:R-:W-:Y:S04]  /*15bb0*/  STS.U8 [R10+UR4+0x1b00], R17 ;  /* 0x001b00110a007988 */ /* 0x000fe80008000004 */
[----:B------:R-:W3:Y:S04]  /*15bc0*/  LDL.LU R8, [R1+0x10] ;  /* 0x0000100001087983 */ /* 0x000ee80000300800 */
[----:B------:R-:W-:Y:S04]  /*15bd0*/  STS.U8 [R10+UR4+0x1b40], R16 ;  /* 0x001b40100a007988 */ /* 0x000fe80008000004 */
[----:B----4-:R-:W4:Y:S04]  /*15be0*/  LDL.LU R9, [R1+0xc] ;  /* 0x00000c0001097983 */ /* 0x010f280000300800 */
[----:B------:R0:W-:Y:S04]  /*15bf0*/  STS.U8 [R10+UR4+0x1f40], R3 ;  /* 0x001f40030a007988 */ /* 0x0001e80008000004 */
[----:B------:R1:W-:Y:S04]  /*15c00*/  STS.U8 [R10+UR4+0x1f00], R4 ;  /* 0x001f00040a007988 */ /* 0x0003e80008000004 */
[----:B------:R1:W-:Y:S04]  /*15c10*/  STS.U8 [R10+UR4+0x2300], R29 ;  /* 0x0023001d0a007988 */ /* 0x0003e80008000004 */
[----:B0-----:R-:W4:Y:S04]  /*15c20*/  LDL.LU R3, [R1+0x8] ;  /* 0x0000080001037983 */ /* 0x001f280000300800 */
[----:B-1----:R-:W4:Y:S04]  /*15c30*/  LDL.LU R4, [R1+0x4] ;  /* 0x0000040001047983 */ /* 0x002f280000300800 */
[----:B------:R-:W4:Y:S04]  /*15c40*/  LDL.LU R29, [R1] ;  /* 0x00000000011d7983 */ /* 0x000f280000300800 */
        /* <DEDUP_REMOVED lines=13> */
[----:B------:R0:W-:Y:S04]  /*15d20*/  STS.U8 [R10+UR4+0x2340], R18 ;  /* 0x002340120a007988 */ /* 0x0001e80008000004 */
[----:B0-----:R-:W4:Y:S04]  /*15d30*/  LDL.LU R18, [R1+0x2ec] ;  /* 0x0002ec0001127983 */ /* 0x001f280000300800 */
[----:B------:R0:W-:Y:S04]  /*15d40*/  STS.U8 [R10+UR4+0x2740], R20 ;  /* 0x002740140a007988 */ /* 0x0001e80008000004 */
[----:B------:R1:W-:Y:S04]  /*15d50*/  STS.U8 [R10+UR4+0x2700], R22 ;  /* 0x002700160a007988 */ /* 0x0003e80008000004 */
[----:B--2---:R2:W-:Y:S04]  /*15d60*/  STS.U8 [R10+UR4+0x2b00], R26 ;  /* 0x002b001a0a007988 */ /* 0x0045e80008000004 */
[----:B---3--:R3:W-:Y:S04]  /*15d70*/  STS.U8 [R10+UR4+0x2b40], R0 ;  /* 0x002b40000a007988 */ /* 0x0087e80008000004 */
[----:B0-----:R-:W4:Y:S04]  /*15d80*/  LDL.LU R20, [R1+0x2a0] ;  /* 0x0002a00001147983 */ /* 0x001f280000300800 */
[----:B-1----:R-:W4:Y:S04]  /*15d90*/  LDL.LU R22, [R1+0x29c] ;  /* 0x00029c0001167983 */ /* 0x002f280000300800 */
[----:B------:R0:W-:Y:S04]  /*15da0*/  STS.U8 [R10+UR4+0x2f40], R13 ;  /* 0x002f400d0a007988 */ /* 0x0001e80008000004 */
[----:B--2---:R-:W2:Y:S04]  /*15db0*/  LDL.LU R26, [R1+0x1b0] ;  /* 0x0001b000011a7983 */ /* 0x004ea80000300800 */
[----:B---3--:R-:W3:Y:S04]  /*15dc0*/  LDL.LU R0, [R1+0x1ac] ;  /* 0x0001ac0001007983 */ /* 0x008ee80000300800 */
[----:B------:R-:W2:Y:S04]  /*15dd0*/  LDL.LU R2, [R1+0x16c] ;  /* 0x00016c0001027983 */ /* 0x000ea80000300800 */
[----:B------:R1:W-:Y:S04]  /*15de0*/  STS.U8 [R10+UR4+0x2f00], R7 ;  /* 0x002f00070a007988 */ /* 0x0003e80008000004 */
[----:B------:R0:W-:Y:S04]  /*15df0*/  STS.U8 [R10+UR4+0x3300], R8 ;  /* 0x003300080a007988 */ /* 0x0001e80008000004 */
[----:B----4-:R4:W-:Y:S04]  /*15e00*/  STS.U8 [R10+UR4+0x3340], R9 ;  /* 0x003340090a007988 */ /* 0x0109e80008000004 */
[----:B0-----:R-:W2:Y:S04]  /*15e10*/  LDL.LU R13, [R1+0x1804] ;  /* 0x00180400010d7983 */ /* 0x001ea80000300800 */
[----:B-1----:R-:W3:Y:S04]  /*15e20*/  LDL.LU R7, [R1+0x1800] ;  /* 0x0018000001077983 */ /* 0x002ee80000300800 */
[----:B------:R-:W3:Y:S04]  /*15e30*/  LDL.LU R8, [R1+0x17fc] ;  /* 0x0017fc0001087983 */ /* 0x000ee80000300800 */
[----:B----4-:R-:W4:Y:S04]  /*15e40*/  LDL.LU R9, [R1+0x17f8] ;  /* 0x0017f80001097983 */ /* 0x010f280000300800 */
[----:B------:R0:W-:Y:S04]  /*15e50*/  STS.U8 [R10+UR4+0x3740], R3 ;  /* 0x003740030a007988 */ /* 0x0001e80008000004 */
[----:B------:R1:W-:Y:S04]  /*15e60*/  STS.U8 [R10+UR4+0x3700], R4 ;  /* 0x003700040a007988 */ /* 0x0003e80008000004 */
[----:B------:R1:W-:Y:S04]  /*15e70*/  STS.U8 [R10+UR4+0x3b00], R29 ;  /* 0x003b001d0a007988 */ /* 0x0003e80008000004 */
[----:B0-----:R-:W3:Y:S04]  /*15e80*/  LDL.LU R3, [R1+0x17f4] ;  /* 0x0017f40001037983 */ /* 0x001ee80000300800 */
[----:B-1----:R-:W3:Y:S04]  /*15e90*/  LDL.LU R4, [R1+0x17f0] ;  /* 0x0017f00001047983 */ /* 0x002ee80000300800 */
[----:B------:R-:W3:Y:S01]  /*15ea0*/  LDL.LU R29, [R1+0x17ec] ;  /* 0x0017ec00011d7983 */ /* 0x000ee20000300800 */
[----:B--2---:R-:W-:-:S03]  /*15eb0*/  LOP3.LUT R13, R13, 0x38, RZ, 0x3c, !PT ;  /* 0x000000380d0d7812 */ /* 0x004fc600078e3cff */
[----:B---3--:R-:W-:Y:S04]  /*15ec0*/  STS.U8 [R10+UR4+0x3b40], R29 ;  /* 0x003b401d0a007988 */ /* 0x008fe80008000004 */
[----:B------:R-:W-:Y:S04]  /*15ed0*/  STS.U8 [R10+UR4+0x3f40], R4 ;  /* 0x003f40040a007988 */ /* 0x000fe80008000004 */
[----:B------:R0:W-:Y:S04]  /*15ee0*/  STS.U8 [R10+UR4+0x3f00], R3 ;  /* 0x003f00030a007988 */ /* 0x0001e80008000004 */
[----:B------:R1:W-:Y:S04]  /*15ef0*/  STS.U8 [R13+UR4+0x380], R11 ;  /* 0x0003800b0d007988 */ /* 0x0003e80008000004 */
[----:B------:R2:W-:Y:S04]  /*15f00*/  STS.U8 [R13+UR4+0x3c0], R12 ;  /* 0x0003c00c0d007988 */ /* 0x0005e80008000004 */
[----:B------:R3:W-:Y:S04]  /*15f10*/  STS.U8 [R13+UR4+0x7c0], R27 ;  /* 0x0007c01b0d007988 */ /* 0x0007e80008000004 */
[----:B------:R1:W-:Y:S04]  /*15f20*/  STS.U8 [R13+UR4+0x780], R28 ;  /* 0x0007801c0d007988 */ /* 0x0003e80008000004 */
[----:B------:R1:W-:Y:S04]  /*15f30*/  STS.U8 [R13+UR4+0xb80], R14 ;  /* 0x000b800e0d007988 */ /* 0x0003e80008000004 */
[----:B0-----:R-:W4:Y:S04]  /*15f40*/  LDL.LU R10, [R1+0x17e8] ;  /* 0x0017e800010a7983 */ /* 0x001f280000300800 */
[----:B------:R-:W4:Y:S04]  /*15f50*/  LDL.LU R3, [R1+0x170] ;  /* 0x0001700001037983 */ /* 0x000f280000300800 */
[----:B-1----:R-:W4:Y:S04]  /*15f60*/  LDL.LU R11, [R1+0x17e4] ;  /* 0x0017e400010b7983 */ /* 0x002f280000300800 */
[----:B--2---:R-:W2:Y:S04]  /*15f70*/  LDL.LU R12, [R1+0x17e0] ;  /* 0x0017e000010c7983 */ /* 0x004ea80000300800 */
[----:B---3--:R-:W3:Y:S04]  /*15f80*/  LDL.LU R27, [R1+0x17dc] ;  /* 0x0017dc00011b7983 */ /* 0x008ee80000300800 */
[----:B------:R-:W2:Y:S04]  /*15f90*/  LDL.LU R28, [R1+0x17d8] ;  /* 0x0017d800011c7983 */ /* 0x000ea80000300800 */
[----:B------:R-:W2:Y:S04]  /*15fa0*/  LDL.LU R14, [R1+0x17d4] ;  /* 0x0017d400010e7983 */ /* 0x000ea80000300800 */
[----:B------:R0:W-:Y:S04]  /*15fb0*/  STS.U8 [R13+UR4+0xbc0], R15 ;  /* 0x000bc00f0d007988 */ /* 0x0001e80008000004 */
[----:B------:R1:W-:Y:S04]  /*15fc0*/  STS.U8 [R13+UR4+0xfc0], R25 ;  /* 0x000fc0190d007988 */ /* 0x0003e80008000004 */
[----:B------:R0:W-:Y:S04]  /*15fd0*/  STS.U8 [R13+UR4+0xf80], R24 ;  /* 0x000f80180d007988 */ /* 0x0001e80008000004 */
[----:B------:R0:W-:Y:S04]  /*15fe0*/  STS.U8 [R13+UR4+0x1380], R23 ;  /* 0x001380170d007988 */ /* 0x0001e80008000004 */
[----:B------:R1:W-:Y:S04]  /*15ff0*/  STS.U8 [R13+UR4+0x13c0], R21 ;  /* 0x0013c0150d007988 */ /* 0x0003e80008000004 */
[----:B------:R1:W-:Y:S04]  /*16000*/  STS.U8 [R13+UR4+0x17c0], R19 ;  /* 0x0017c0130d007988 */ /* 0x0003e80008000004 */
[----:B0-----:R-:W2:Y:S04]  /*16010*/  LDL.LU R15, [R1+0x17d0] ;  /* 0x0017d000010f7983 */ /* 0x001ea80000300800 */
[----:B-1----:R-:W2:Y:S04]  /*16020*/  LDL.LU R25, [R1+0x17cc] ;  /* 0x0017cc0001197983 */ /* 0x002ea80000300800 */
[----:B------:R-:W2:Y:S04]  /*16030*/  LDL.LU R24, [R1+0x17c8] ;  /* 0x0017c80001187983 */ /* 0x000ea80000300800 */
[----:B------:R-:W2:Y:S04]  /*16040*/  LDL.LU R23, [R1+0x17c4] ;  /* 0x0017c40001177983 */ /* 0x000ea80000300800 */
        /* <DEDUP_REMOVED lines=15> */
[----:B0-----:R-:W2:Y:S04]  /*16140*/  LDL.LU R0, [R1+0x17a0] ;  /* 0x0017a00001007983 */ /* 0x001ea80000300800 */
[----:B----4-:R-:W-:Y:S04]  /*16150*/  STS.U8 [R13+UR4+0x27c0], R3 ;  /* 0x0027c0030d007988 */ /* 0x010fe80008000004 */
[----:B------:R-:W-:Y:S04]  /*16160*/  STS.U8 [R13+UR4+0x2780], R2 ;  /* 0x002780020d007988 */ /* 0x000fe80008000004 */
[----:B--2---:R0:W-:Y:S04]  /*16170*/  STS.U8 [R13+UR4+0x2b80], R0 ;  /* 0x002b80000d007988 */ /* 0x0041e80008000004 */
[----:B0-----:R-:W2:Y:S04]  /*16180*/  LDL.LU R0, [R1+0x179c] ;  /* 0x00179c0001007983 */ /* 0x001ea80000300800 */
[----:B------:R-:W4:Y:S04]  /*16190*/  LDL R3, [R1+0xa54] ;  /* 0x000a540001037983 */ /* 0x000f280000100800 */
[----:B------:R-:W4:Y:S04]  /*161a0*/  LDL R2, [R1+0xa78] ;  /* 0x000a780001027983 */ /* 0x000f280000100800 */
        /* <DEDUP_REMOVED lines=10> */
[----:B------:R0:W-:Y:S01]  /*16250*/  STS.U8 [R13+UR4+0x3f80], R25 ;  /* 0x003f80190d007988 */ /* 0x0001e20008000004 */
[----:B------:R-:W-:Y:S01]  /*16260*/  BAR.SYNC.DEFER_BLOCKING 0x0 ;  /* 0x0000000000007b1d */ /* 0x000fe20000010000 */
[----:B--2---:R-:W-:-:S06]  /*16270*/  PRMT R0, RZ, 0x7610, R0 ;  /* 0x00007610ff007816 */ /* 0x004fcc0000000000 */
[----:B----4-:R-:W2:Y:S04]  /*16280*/  @!P1 LDG.E.U8 R0, desc[UR42][R2.64] ;  /* 0x0000002a02009981 */ /* 0x010ea8000c1e1100 */
[----:B------:R-:W-:Y:S04]  /*16290*/  STL [R1+0x176c], R22 ;  /* 0x00176c1601007387 */ /* 0x000fe80000100800 */
[----:B------:R-:W-:Y:S04]  /*162a0*/  STL [R1+0x1774], R22 ;  /* 0x0017741601007387 */ /* 0x000fe80000100800 */
[----:B0-----:R-:W4:Y:S04]  /*162b0*/  LDL R13, [R1+0xc20] ;  /* 0x000c2000010d7983 */ /* 0x001f280000100800 */
[----:B--2---:R0:W-:Y:S04]  /*162c0*/  STL [R1+0xbc], R0 ;  /* 0x0000bc0001007387 */ /* 0x0041e80000100800 */
[----:B0-----:R-:W2:Y:S04]  /*162d0*/  LDL.LU R0, [R1+0x1798] ;  /* 0x0017980001007983 */ /* 0x001ea80000300800 */
[----:B------:R-:W2:Y:S04]  /*162e0*/  LDL R2, [R1+0xa68] ;  /* 0x000a680001027983 */ /* 0x000ea80000100800 */
[----:B------:R-:W2:Y:S01]  /*162f0*/  LDL R3, [R1+0xc50] ;  /* 0x000c500001037983 */ /* 0x000ea20000100800 */
[----:B------:R-:W-:-:S02]  /*16300*/  PRMT R15, RZ, 0x7610, R15 ;  /* 0x00007610ff0f7816 */ /* 0x000fc4000000000f */
[----:B--2---:R-:W-:-:S04]  /*16310*/  @!P1 LOP3.LUT R3, R3, R2, RZ, 0x3c, !PT ;  /* 0x0000000203039212 */ /* 0x004fc800078e3cff */
[----:B------:R-:W-:-:S04]  /*16320*/  @!P1 LOP3.LUT R2, R3, R2, RZ, 0x3c, !PT ;  /* 0x0000000203029212 */ /* 0x000fc800078e3cff */
[----:B------:R-:W-:-:S05]  /*16330*/  @!P1 LOP3.LUT R3, R3, R2, RZ, 0x3c, !PT ;  /* 0x0000000203039212 */ /* 0x000fca00078e3cff */
[----:B------:R-:W2:Y:S04]  /*16340*/  @!P1 LDG.E.U8 R15, desc[UR42][R2.64] ;  /* 0x0000002a020f9981 */ /* 0x000ea8000c1e1100 */
        /* <DEDUP_REMOVED lines=26> */
[----:B------:R-:W2:Y:S01]  /*164f0*/  @!P1 LDG.E.U8 R0, desc[UR42][R2.64] ;  /* 0x0000002a02009981 */ /* 0x000ea2000c1e1100 */
[----:B------:R-:W-:-:S03]  /*16500*/  PRMT R15, RZ, 0x7610, R15 ;  /* 0x00007610ff0f7816 */ /* 0x000fc6000000000f */
[----:B--2---:R0:W-:Y:S04]  /*16510*/  STL [R1+0x9c], R0 ;  /* 0x00009c0001007387 */ /* 0x0041e80000100800 */
[----:B0-----:R-:W2:Y:S04]  /*16520*/  LDL.LU R0, [R1+0x1788] ;  /* 0x0017880001007983 */ /* 0x001ea80000300800 */
[----:B------:R-:W2:Y:S01]  /*16530*/  LDL R3, [R1+0xc1c] ;  /* 0x000c1c0001037983 */ /* 0x000ea20000100800 */
[----:B----4-:R-:W-:-:S03]  /*16540*/  @!P1 IMAD.MOV.U32 R2, RZ, RZ, R13 ;  /* 0x000000ffff029224 */ /* 0x010fc600078e000d */
[----:B------:R-:W4:Y:S04]  /*16550*/  LDL R13, [R1+0xbd0] ;  /* 0x000bd000010d7983 */ /* 0x000f280000100800 */
[----:B--2---:R-:W2:Y:S04]  /*16560*/  @!P1 LDG.E.U8 R15, desc[UR42][R2.64] ;  /* 0x0000002a020f9981 */ /* 0x004ea8000c1e1100 */
        /* <DEDUP_REMOVED lines=17> */
[----:B------:R0:W2:Y:S04]  /*16680*/  @!P1 LDG.E.U8 R29, desc[UR42][R2.64] ;  /* 0x0000002a021d9981 */ /* 0x0000a8000c1e1100 */
[----:B------:R-:W0:Y:S04]  /*16690*/  LDL R2, [R1+0xbec] ;  /* 0x000bec0001027983 */ /* 0x000e280000100800 */
[----:B------:R-:W0:Y:S01]  /*166a0*/  LDL R3, [R1+0xbf0] ;  /* 0x000bf00001037983 */ /* 0x000e220000100800 */
[----:B------:R-:W-:Y:S02]  /*166b0*/  PRMT R15, RZ, 0x7610, R15 ;  /* 0x00007610ff0f7816 */ /* 0x000fe4000000000f */
[----:B0-----:R-:W-:-:S04]  /*166c0*/  @!P1 LOP3.LUT R3, R3, R2, RZ, 0x3c, !PT ;  /* 0x0000000203039212 */ /* 0x001fc800078e3cff */
[----:B------:R-:W-:-:S04]  /*166d0*/  @!P1 LOP3.LUT R2, R3, R2, RZ, 0x3c, !PT ;  /* 0x0000000203029212 */ /* 0x000fc800078e3cff */
[----:B------:R-:W-:Y:S01]  /*166e0*/  @!P1 LOP3.LUT R3, R3, R2, RZ, 0x3c, !PT ;  /* 0x0000000203039212 */ /* 0x000fe200078e3cff */
[----:B--2---:R0:W-:Y:S04]  /*166f0*/  STL [R1+0x90], R29 ;  /* 0x0000901d01007387 */ /* 0x0041e80000100800 */
[----:B------:R1:W2:Y:S01]  /*16700*/  @!P1 LDG.E.U8 R15, desc[UR42][R2.64] ;  /* 0x0000002a020f9981 */ /* 0x0002a2000c1e1100 */
[----:B------:R-:W-:-:S03]  /*16710*/  PRMT R14, RZ, 0x7610, R14 ;  /* 0x00007610ff0e7816 */ /* 0x000fc6000000000e */
[----:B0-----:R-:W2:Y:S04]  /*16720*/  LDL R29, [R1+0xbb0] ;  /* 0x000bb000011d7983 */ /* 0x001ea80000100800 */
[----:B------:R-:W1:Y:S04]  /*16730*/  LDL R2, [R1+0xbdc] ;  /* 0x000bdc0001027983 */ /* 0x000e680000100800 */
[----:B------:R-:W1:Y:S02]  /*16740*/  LDL R3, [R1+0xbe0] ;  /* 0x000be00001037983 */ /* 0x000e640000100800 */
[----:B-1----:R-:W-:-:S04]  /*16750*/  @!P1 LOP3.LUT R3, R3, R2, RZ, 0x3c, !PT ;  /* 0x0000000203039212 */ /* 0x002fc800078e3cff */
[----:B------:R-:W-:-:S04]  /*16760*/  @!P1 LOP3.LUT R2, R3, R2, RZ, 0x3c, !PT ;  /* 0x0000000203029212 */ /* 0x000fc800078e3cff */
[----:B------:R-:W-:-:S05]  /*16770*/  @!P1 LOP3.LUT R3, R3, R2, RZ, 0x3c, !PT ;  /* 0x0000000203039212 */ /* 0x000fca00078e3cff */
[----:B------:R-:W3:Y:S04]  /*16780*/  @!P1 LDG.E.U8 R14, desc[UR42][R2.64] ;  /* 0x0000002a020e9981 */ /* 0x000ee8000c1e1100 */
[----:B--2---:R0:W-:Y:S04]  /*16790*/  STL [R1+0x8c], R15 ;  /* 0x00008c0f01007387 */ /* 0x0041e80000100800 */
[----:B0-----:R-:W2:Y:S04]  /*167a0*/  LDL R15, [R1+0xba0] ;  /* 0x000ba000010f7983 */ /* 0x001ea80000100800 */
[----:B---3--:R0:W-:Y:S04]  /*167b0*/  STL [R1+0x88], R14 ;  /* 0x0000880e01007387 */ /* 0x0081e80000100800 */
[----:B0-----:R-:W3:Y:S04]  /*167c0*/  LDL.LU R14, [R1+0x177c] ;  /* 0x00177c00010e7983 */ /* 0x001ee80000300800 */
[----:B------:R-:W2:Y:S01]  /*167d0*/  LDL R3, [R1+0xbcc] ;  /* 0x000bcc0001037983 */ /* 0x000ea20000100800 */
[----:B------:R-:W-:Y:S01]  /*167e0*/  PRMT R0, RZ, 0x7610, R0 ;  /* 0x00007610ff007816 */ /* 0x000fe20000000000 */
[----:B----4-:R-:W-:-:S02]  /*167f0*/  @!P1 IMAD.MOV.U32 R2, RZ, RZ, R13 ;  /* 0x000000ffff029224 */ /* 0x010fc400078e000d */
        /* <DEDUP_REMOVED lines=11> */
[----:B------:R-:W3:Y:S01]  /*168b0*/  LDL R3, [R1+0xbac] ;  /* 0x000bac0001037983 */ /* 0x000ee20000100800 */
[----:B------:R-:W-:Y:S01]  /*168c0*/  PRMT R7, RZ, 0x7610, R7 ;  /* 0x00007610ff077816 */ /* 0x000fe20000000007 */
[----:B0-----:R-:W-:Y:S02]  /*168d0*/  @!P1 IMAD.MOV.U32 R2, RZ, RZ, R29 ;  /* 0x000000ffff029224 */ /* 0x001fe400078e001d */
[----:B--2---:R0:W-:Y:S01]  /*168e0*/  STL [R1+0x80], R12 ;  /* 0x0000800c01007387 */ /* 0x0041e20000100800 */
[----:B------:R-:W-:-:S03]  /*168f0*/  PRMT R11, RZ, 0x7610, R11 ;  /* 0x00007610ff0b7816 */ /* 0x000fc6000000000b */
[----:B------:R-:W2:Y:S04]  /*16900*/  LDL R29, [R1+0xb6c] ;  /* 0x000b6c00011d7983 */ /* 0x000ea80000100800 */
[----:B---3--:R1:W3:Y:S04]  /*16910*/  @!P1 LDG.E.U8 R7, desc[UR42][R2.64] ;  /* 0x0000002a02079981 */ /* 0x0082e8000c1e1100 */
[----:B0-----:R-:W2:Y:S04]  /*16920*/  LDL R12, [R1+0xb80] ;  /* 0x000b8000010c7983 */ /* 0x001ea80000100800 */
[----:B------:R-:W2:Y:S01]  /*16930*/  LDL R3, [R1+0xb9c] ;  /* 0x000b9c0001037983 */ /* 0x000ea20000100800 */
[----:B-1----:R-:W-:-:S03]  /*16940*/  @!P1 IMAD.MOV.U32 R2, RZ, RZ, R15 ;  /* 0x000000ffff029224 */ /* 0x002fc600078e000f */
[----:B---3--:R0:W-:Y:S01]  /*16950*/  STL [R1+0x7c], R7 ;  /* 0x00007c0701007387 */ /* 0x0081e20000100800 */
[----:B------:R-:W-:-:S03]  /*16960*/  PRMT R5, RZ, 0x7610, R5 ;  /* 0x00007610ff057816 */ /* 0x000fc60000000005 */
[----:B------:R-:W3:Y:S04]  /*16970*/  LDL R15, [R1+0xb5c] ;  /* 0x000b5c00010f7983 */ /* 0x000ee80000100800 */
[----:B--2---:R4:W2:Y:S04]  /*16980*/  @!P1 LDG.E.U8 R11, desc[UR42][R2.64] ;  /* 0x0000002a020b9981 */ /* 0x0048a8000c1e1100 */
[----:B0-----:R-:W3:Y:S04]  /*16990*/  LDL R7, [R1+0xb70] ;  /* 0x000b700001077983 */ /* 0x001ee80000100800 */
[----:B------:R-:W3:Y:S01]  /*169a0*/  LDL R3, [R1+0xb8c] ;  /* 0x000b8c0001037983 */ /* 0x000ee20000100800 */
[----:B----4-:R-:W-:-:S03]  /*169b0*/  @!P1 IMAD.MOV.U32 R2, RZ, RZ, R13 ;  /* 0x000000ffff029224 */ /* 0x010fc600078e000d */
[----:B--2---:R0:W-:Y:S01]  /*169c0*/  STL [R1+0x78], R11 ;  /* 0x0000780b01007387 */ /* 0x0041e20000100800 */
[----:B------:R-:W-:Y:S02]  /*169d0*/  PRMT R9, RZ, 0x7610, R9 ;  /* 0x00007610ff097816 */ /* 0x000fe40000000009 */
[----:B------:R-:W-:Y:S02]  /*169e0*/  PRMT R6, RZ, 0x7610, R6 ;  /* 0x00007610ff067816 */ /* 0x000fe40000000006 */
[----:B------:R-:W-:Y:S01]  /*169f0*/  PRMT R10, RZ, 0x7610, R10 ;  /* 0x00007610ff0a7816 */ /* 0x000fe2000000000a */
[----:B------:R-:W2:Y:S04]  /*16a00*/  LDL R13, [R1+0xb4c] ;  /* 0x000b4c00010d7983 */ /* 0x000ea80000100800 */
[----:B---3--:R1:W3:Y:S04]  /*16a10*/  @!P1 LDG.E.U8 R5, desc[UR42][R2.64] ;  /* 0x0000002a02059981 */ /* 0x0082e8000c1e1100 */
[----:B0-----:R-:W4:Y:S04]  /*16a20*/  LDL R11, [R1+0xb60] ;  /* 0x000b6000010b7983 */ /* 0x001f280000100800 */
[----:B------:R-:W2:Y:S01]  /*16a30*/  LDL R3, [R1+0xb7c] ;  /* 0x000b7c0001037983 */ /* 0x000ea20000100800 */
[----:B-1----:R-:W-:-:S05]  /*16a40*/  @!P1 IMAD.MOV.U32 R2, RZ, RZ, R12 ;  /* 0x000000ffff029224 */ /* 0x002fca00078e000c */
[----:B--2---:R0:W2:Y:S02]  /*16a50*/  @!P1 LDG.E.U8 R9, desc[UR42][R2.64] ;  /* 0x0000002a02099981 */ /* 0x0040a4000c1e1100 */
[----:B0-----:R-:W-:Y:S02]  /*16a60*/  @!P1 IMAD.MOV.U32 R2, RZ, RZ, R7 ;  /* 0x000000ffff029224 */ /* 0x001fe400078e0007 */
[----:B------:R-:W-:-:S05]  /*16a70*/  @!P1 IMAD.MOV.U32 R3, RZ, RZ, R29 ;  /* 0x000000ffff039224 */ /* 0x000fca00078e001d */
[----:B------:R4:W2:Y:S04]  /*16a80*/  @!P1 LDG.E.U8 R6, desc[UR42][R2.64] ;  /* 0x0000002a02069981 */ /* 0x0008a8000c1e1100 */
[----:B---3--:R0:W-:Y:S04]  /*16a90*/  STL [R1+0x74], R5 ;  /* 0x0000740501007387 */ /* 0x0081e80000100800 */
[----:B------:R-:W3:Y:S01]  /*16aa0*/  LDL R12, [R1+0xb3c] ;  /* 0x000b3c00010c7983 */ /* 0x000ee20000100800 */
[----:B----4-:R-:W-:Y:S02]  /*16ab0*/  @!P1 IMAD.MOV.U32 R2, RZ, RZ, R11 ;  /* 0x000000ffff029224 */ /* 0x010fe400078e000b */
[----:B------:R-:W-:Y:S01]  /*16ac0*/  @!P1 IMAD.MOV.U32 R3, RZ, RZ, R15 ;  /* 0x000000ffff039224 */ /* 0x000fe200078e000f */
[----:B0-----:R-:W4:Y:S04]  /*16ad0*/  LDL R5, [R1+0xb50] ;  /* 0x000b500001057983 */ /* 0x001f280000100800 */
[----:B------:R0:W3:Y:S01]  /*16ae0*/  @!P1 LDG.E.U8 R10, desc[UR42][R2.64] ;  /* 0x0000002a020a9981 */ /* 0x0000e2000c1e1100 */
[----:B------:R-:W-:Y:S01]  /*16af0*/  PRMT R4, RZ, 0x7610, R4 ;  /* 0x00007610ff047816 */ /* 0x000fe20000000004 */
[----:B0-----:R-:W-:-:S02]  /*16b00*/  @!P1 IMAD.MOV.U32 R3, RZ, RZ, R13 ;  /* 0x000000ffff039224 */ /* 0x001fc400078e000d */
[----:B--2---:R0:W-:Y:S04]  /*16b10*/  STL [R1+0x70], R9 ;  /* 0x0000700901007387 */ /* 0x0041e80000100800 */
[----:B------:R-:W2:Y:S04]  /*16b20*/  LDL R7, [R1+0xb2c] ;  /* 0x000b2c0001077983 */ /* 0x000ea80000100800 */
[----:B0-----:R-:W2:Y:S04]  /*16b30*/  LDL R9, [R1+0xb40] ;  /* 0x000b400001097983 */ /* 0x001ea80000100800 */
[----:B------:R0:W-:Y:S04]  /*16b40*/  STL [R1+0x6c], R6 ;  /* 0x00006c0601007387 */ /* 0x0001e80000100800 */
[----:B------:R-:W2:Y:S04]  /*16b50*/  LDL R11, [R1+0xb1c] ;  /* 0x000b1c00010b7983 */ /* 0x000ea80000100800 */
[----:B0-----:R-:W2:Y:S04]  /*16b60*/  LDL R6, [R1+0xb30] ;  /* 0x000b300001067983 */ /* 0x001ea80000100800 */
[----:B---3--:R0:W-:Y:S01]  /*16b70*/  STL [R1+0x68], R10 ;  /* 0x0000680a01007387 */ /* 0x0081e20000100800 */
[----:B----4-:R-:W-:Y:S01]  /*16b80*/  @!P1 IMAD.MOV.U32 R2, RZ, RZ, R5 ;  /* 0x000000ffff029224 */ /* 0x010fe200078e0005 */
[----:B------:R-:W-:-:S02]  /*16b90*/  PRMT R8, RZ, 0x7610, R8 ;  /* 0x00007610ff087816 */ /* 0x000fc40000000008 */
[----:B------:R-:W-:Y:S02]  /*16ba0*/  PRMT R27, RZ, 0x7610, R27 ;  /* 0x00007610ff1b7816 */ /* 0x000fe4000000001b */
[----:B------:R-:W-:Y:S01]  /*16bb0*/  PRMT R26, RZ, 0x7610, R26 ;  /* 0x00007610ff1a7816 */ /* 0x000fe2000000001a */
[----:B------:R-:W3:Y:S04]  /*16bc0*/  LDL R5, [R1+0xb0c] ;  /* 0x000b0c0001057983 */ /* 0x000ee80000100800 */
[----:B------:R1:W4:Y:S04]  /*16bd0*/  @!P1 LDG.E.U8 R4, desc[UR42][R2.64] ;  /* 0x0000002a02049981 */ /* 0x000328000c1e1100 */
[----:B0-----:R-:W3:Y:S01]  /*16be0*/  LDL R10, [R1+0xb20] ;  /* 0x000b2000010a7983 */ /* 0x001ee20000100800 */
[----:B-1----:R-:W-:-:S02]  /*16bf0*/  @!P1 IMAD.MOV.U32 R3, RZ, RZ, R12 ;  /* 0x000000ffff039224 */ /* 0x002fc400078e000c */
[----:B--2---:R-:W-:-:S05]  /*16c00*/  @!P1 IMAD.MOV.U32 R2, RZ, RZ, R9 ;  /* 0x000000ffff029224 */ /* 0x004fca00078e0009 */
[----:B------:R0:W2:Y:S02]  /*16c10*/  @!P1 LDG.E.U8 R8, desc[UR42][R2.64] ;  /* 0x0000002a02089981 */ /* 0x0000a4000c1e1100 */
[----:B0-----:R-:W-:Y:S02]  /*16c20*/  @!P1 IMAD.MOV.U32 R3, RZ, RZ, R7 ;  /* 0x000000ffff039224 */ /* 0x001fe400078e0007 */
[----:B------:R-:W-:-:S05]  /*16c30*/  @!P1 IMAD.MOV.U32 R2, RZ, RZ, R6 ;  /* 0x000000ffff029224 */ /* 0x000fca00078e0006 */
[----:B------:R0:W2:Y:S02]  /*16c40*/  @!P1 LDG.E.U8 R27, desc[UR42][R2.64] ;  /* 0x0000002a021b9981 */ /* 0x0000a4000c1e1100 */
[----:B0-----:R-:W-:Y:S02]  /*16c50*/  @!P1 IMAD.MOV.U32 R3, RZ, RZ, R11 ;  /* 0x000000ffff039224 */ /* 0x001fe400078e000b */
[----:B---3--:R-:W-:Y:S01]  /*16c60*/  @!P1 IMAD.MOV.U32 R2, RZ, RZ, R10 ;  /* 0x000000ffff029224 */ /* 0x008fe200078e000a */
[----:B----4-:R0:W-:Y:S04]  /*16c70*/  STL [R1+0x64], R4 ;  /* 0x0000640401007387 */ /* 0x0101e80000100800 */
[----:B------:R-:W3:Y:S04]  /*16c80*/  LDL R9, [R1+0xafc] ;  /* 0x000afc0001097983 */ /* 0x000ee80000100800 */
[----:B------:R-:W4:Y:S04]  /*16c90*/  @!P1 LDG.E.U8 R26, desc[UR42][R2.64] ;  /* 0x0000002a021a9981 */ /* 0x000f28000c1e1100 */
[----:B0-----:R-:W3:Y:S01]  /*16ca0*/  LDL R4, [R1+0xb10] ;  /* 0x000b100001047983 */ /* 0x001ee20000100800 */
[----:B------:R-:W-:-:S03]  /*16cb0*/  PRMT R16, RZ, 0x7610, R16 ;  /* 0x00007610ff107816 */ /* 0x000fc60000000010 */
[----:B--2---:R0:W-:Y:S04]  /*16cc0*/  STL [R1+0x60], R8 ;  /* 0x0000600801007387 */ /* 0x0041e80000100800 */
[----:B------:R-:W2:Y:S04]  /*16cd0*/  LDL R7, [R1+0xaec] ;  /* 0x000aec0001077983 */ /* 0x000ea80000100800 */
[----:B------:R-:W2:Y:S04]  /*16ce0*/  LDL R6, [R1+0xaf0] ;  /* 0x000af00001067983 */ /* 0x000ea80000100800 */
[----:B0-----:R-:W2:Y:S04]  /*16cf0*/  LDL R8, [R1+0xb00] ;  /* 0x000b000001087983 */ /* 0x001ea80000100800 */
[----:B------:R0:W-:Y:S04]  /*16d00*/  STL [R1+0x174c], R27 ;  /* 0x00174c1b01007387 */ /* 0x0001e80000100800 */
[----:B----4-:R-:W-:Y:S04]  /*16d10*/  STL [R1+0x1734], R26 ;  /* 0x0017341a01007387 */ /* 0x010fe80000100800 */
[----:B------:R-:W4:Y:S04]  /*16d20*/  LDL R13, [R1+0xadc] ;  /* 0x000adc00010d7983 */ /* 0x000f280000100800 */
[----:B------:R-:W4:Y:S04]  /*16d30*/  LDL R12, [R1+0xae0] ;  /* 0x000ae000010c7983 */ /* 0x000f280000100800 */
[----:B---3--:R1:W3:Y:S01]  /*16d40*/  @!P1 LDG.E.U8 R16, desc[UR42][R4.64] ;  /* 0x0000002a04109981 */ /* 0x0082e2000c1e1100 */
[----:B------:R-:W-:-:S02]  /*16d50*/  PRMT R2, RZ, 0x7610, R2 ;  /* 0x00007610ff027816 */ /* 0x000fc40000000002 */
[----:B------:R-:W-:Y:S01]  /*16d60*/  PRMT R3, RZ, 0x7610, R3 ;  /* 0x00007610ff037816 */ /* 0x000fe20000000003 */
[----:B-1----:R-:W-:-:S05]  /*16d70*/  @!P1 IMAD.MOV.U32 R5, RZ, RZ, R9 ;  /* 0x000000ffff059224 */ /* 0x002fca00078e0009 */
[----:B--2---:R-:W2:Y:S01]  /*16d80*/  @!P1 LDG.E.U8 R3, desc[UR42][R6.64] ;  /* 0x0000002a06039981 */ /* 0x004ea2000c1e1100 */
[----:B------:R-:W-:-:S05]  /*16d90*/  @!P1 IMAD.MOV.U32 R4, RZ, RZ, R8 ;  /* 0x000000ffff049224 */ /* 0x000fca00078e0008 */
[----:B------:R1:W2:Y:S02]  /*16da0*/  @!P1 LDG.E.U8 R2, desc[UR42][R4.64] ;  /* 0x0000002a04029981 */ /* 0x0002a4000c1e1100 */
[----:B-1----:R-:W-:Y:S01]  /*16db0*/  PRMT R4, RZ, 0x7610, R4 ;  /* 0x00007610ff047816 */ /* 0x002fe20000000004 */
[----:B----4-:R-:W-:Y:S02]  /*16dc0*/  @!P1 IMAD.MOV.U32 R7, RZ, RZ, R13 ;  /* 0x000000ffff079224 */ /* 0x010fe400078e000d */
[----:B------:R-:W-:Y:S01]  /*16dd0*/  @!P1 IMAD.MOV.U32 R6, RZ, RZ, R12 ;  /* 0x000000ffff069224 */ /* 0x000fe200078e000c */
[----:B---3--:R-:W-:Y:S04]  /*16de0*/  STL [R1+0x1724], R16 ;  /* 0x0017241001007387 */ /* 0x008fe80000100800 */
[----:B------:R-:W3:Y:S04]  /*16df0*/  LDL R9, [R1+0xacc] ;  /* 0x000acc0001097983 */ /* 0x000ee80000100800 */
[----:B------:R-:W3:Y:S04]  /*16e00*/  LDL R8, [R1+0xad0] ;  /* 0x000ad00001087983 */ /* 0x000ee80000100800 */
[----:B------:R-:W4:Y:S01]  /*16e10*/  @!P1 LDG.E.U8 R4, desc[UR42][R6.64] ;  /* 0x0000002a06049981 */ /* 0x000f22000c1e1100 */
[----:B------:R-:W-:-:S03]  /*16e20*/  PRMT R5, RZ, 0x7610, R5 ;  /* 0x00007610ff057816 */ /* 0x000fc60000000005 */
[----:B--2---:R-:W-:Y:S04]  /*16e30*/  STL [R1+0x1718], R2 ;  /* 0x0017180201007387 */ /* 0x004fe80000100800 */
[----:B------:R-:W2:Y:S04]  /*16e40*/  LDL R15, [R1+0xac0] ;  /* 0x000ac000010f7983 */ /* 0x000ea80000100800 */
[----:B------:R-:W2:Y:S04]  /*16e50*/  LDL R11, [R1+0xaac] ;  /* 0x000aac00010b7983 */ /* 0x000ea80000100800 */
[----:B------:R-:W2:Y:S04]  /*16e60*/  LDL R10, [R1+0xab0] ;  /* 0x000ab000010a7983 */ /* 0x000ea80000100800 */
[----:B------:R-:W-:Y:S04]  /*16e70*/  STL [R1+0x1750], R3 ;  /* 0x0017500301007387 */ /* 0x000fe80000100800 */
[----:B------:R-:W2:Y:S04]  /*16e80*/  LDL R29, [R1+0xa9c] ;  /* 0x000a9c00011d7983 */ /* 0x000ea80000100800 */
[----:B0-----:R-:W2:Y:S04]  /*16e90*/  LDL R27, [R1+0xaa0] ;  /* 0x000aa000011b7983 */ /* 0x001ea80000100800 */
[----:B---3--:R2:W3:Y:S04]  /*16ea0*/  @!P1 LDG.E.U8 R5, desc[UR42][R8.64] ;  /* 0x0000002a08059981 */ /* 0x0084e8000c1e1100 */
[----:B----4-:R-:W-:Y:S01]  /*16eb0*/  STL [R1+0x1738], R4 ;  /* 0x0017380401007387 */ /* 0x010fe20000100800 */
[----:B------:R-:W-:-:S02]  /*16ec0*/  PRMT R6, RZ, 0x7610, R6 ;  /* 0x00007610ff067816 */ /* 0x000fc40000000006 */
[----:B------:R-:W-:Y:S01]  /*16ed0*/  PRMT R7, RZ, 0x7610, R7 ;  /* 0x00007610ff077816 */ /* 0x000fe20000000007 */
[----:B------:R-:W4:Y:S04]  /*16ee0*/  LDL R13, [R1+0xa8c] ;  /* 0x000a8c00010d7983 */ /* 0x000f280000100800 */
[----:B------:R-:W4:Y:S04]  /*16ef0*/  LDL R12, [R1+0xa90] ;  /* 0x000a9000010c7983 */ /* 0x000f280000100800 */
[----:B------:R-:W3:Y:S01]  /*16f00*/  LDL R9, [R1+0xabc] ;  /* 0x000abc0001097983 */ /* 0x000ee20000100800 */
[----:B--2---:R-:W-:-:S03]  /*16f10*/  @!P1 IMAD.MOV.U32 R8, RZ, RZ, R15 ;  /* 0x000000ffff089224 */ /* 0x004fc600078e000f */
[----:B------:R0:W2:Y:S02]  /*16f20*/  @!P1 LDG.E.U8 R7, desc[UR42][R10.64] ;  /* 0x0000002a0a079981 */ /* 0x0000a4000c1e1100 */
[----:B0-----:R-:W-:Y:S02]  /*16f30*/  @!P1 IMAD.MOV.U32 R10, RZ, RZ, R27 ;  /* 0x000000ffff0a9224 */ /* 0x001fe400078e001b */
[----:B------:R-:W-:Y:S01]  /*16f40*/  @!P1 IMAD.MOV.U32 R11, RZ, RZ, R29 ;  /* 0x000000ffff0b9224 */ /* 0x000fe200078e001d */
[----:B---3--:R0:W3:Y:S02]  /*16f50*/  @!P1 LDG.E.U8 R6, desc[UR42][R8.64] ;  /* 0x0000002a08069981 */ /* 0x0080e4000c1e1100 */
[----:B0-----:R-:W-:-:S06]  /*16f60*/  PRMT R8, RZ, 0x7610, R8 ;  /* 0x00007610ff087816 */ /* 0x001fcc0000000008 */
[----:B------:R-:W2:Y:S01]  /*16f70*/  @!P1 LDG.E.U8 R8, desc[UR42][R10.64] ;  /* 0x0000002a0a089981 */ /* 0x000ea2000c1e1100 */
[----:B------:R-:W-:-:S03]  /*16f80*/  PRMT R9, RZ, 0x7610, R9 ;  /* 0x00007610ff097816 */ /* 0x000fc60000000009 */
[----:B------:R-:W-:Y:S04]  /*16f90*/  STL [R1+0x1720], R5 ;  /* 0x0017200501007387 */ /* 0x000fe80000100800 */
[----:B----4-:R-:W4:Y:S04]  /*16fa0*/  @!P1 LDG.E.U8 R9, desc[UR42][R12.64] ;  /* 0x0000002a0c099981 */ /* 0x010f28000c1e1100 */
[----:B---3--:R-:W-:Y:S04]  /*16fb0*/  STL [R1+0x1714], R6 ;  /* 0x0017140601007387 */ /* 0x008fe80000100800 */
[----:B------:R-:W3:Y:S04]  /*16fc0*/  LDL R15, [R1+0xa70] ;  /* 0x000a7000010f7983 */ /* 0x000ee80000100800 */
[----:B--2---:R0:W-:Y:S04]  /*16fd0*/  STL [R1+0x1754], R7 ;  /* 0x0017540701007387 */ /* 0x0041e80000100800 */
[----:B------:R-:W2:Y:S04]  /*16fe0*/  LDL R29, [R1+0xc54] ;  /* 0x000c5400011d7983 */ /* 0x000ea80000100800 */
[----:B------:R-:W-:Y:S04]  /*16ff0*/  STL [R1+0x173c], R8 ;  /* 0x00173c0801007387 */ /* 0x000fe80000100800 */
[----:B------:R-:W2:Y:S04]  /*17000*/  LDL R12, [R1+0xa7c] ;  /* 0x000a7c00010c7983 */ /* 0x000ea80000100800 */
[----:B------:R-:W2:Y:S01]  /*17010*/  LDL R13, [R1+0xa80] ;  /* 0x000a8000010d7983 */ /* 0x000ea20000100800 */
[----:B------:R-:W-:-:S03]  /*17020*/  PRMT R10, RZ, 0x7610, R10 ;  /* 0x00007610ff0a7816 */ /* 0x000fc6000000000a */
[----:B------:R-:W3:Y:S04]  /*17030*/  LDL R27, [R1+0xc4c] ;  /* 0x000c4c00011b7983 */ /* 0x000ee80000100800 */
[----:B----4-:R-:W-:Y:S01]  /*17040*/  STL [R1+0x171c], R9 ;  /* 0x00171c0901007387 */ /* 0x010fe20000100800 */
[----:B--2---:R-:W-:-:S04]  /*17050*/  @!P1 LOP3.LUT R13, R13, R12, RZ, 0x3c, !PT ;  /* 0x0000000c0d0d9212 */ /* 0x004fc800078e3cff */
[----:B------:R-:W-:-:S04]  /*17060*/  @!P1 LOP3.LUT R12, R13, R12, RZ, 0x3c, !PT ;  /* 0x0000000c0d0c9212 */ /* 0x000fc800078e3cff */
[----:B------:R-:W-:-:S05]  /*17070*/  @!P1 LOP3.LUT R13, R13, R12, RZ, 0x3c, !PT ;  /* 0x0000000c0d0d9212 */ /* 0x000fca00078e3cff */
[----:B------:R3:W2:Y:S04]  /*17080*/  @!P1 LDG.E.U8 R10, desc[UR42][R12.64] ;  /* 0x0000002a0c0a9981 */ /* 0x0006a8000c1e1100 */
[----:B------:R-:W4:Y:S01]  /*17090*/  LDL R13, [R1+0x5a8] ;  /* 0x0005a800010d7983 */ /* 0x000f220000100800 */
[----:B------:R-:W-:Y:S01]  /*170a0*/  PRMT R14, RZ, 0x7610, R14 ;  /* 0x00007610ff0e7816 */ /* 0x000fe2000000000e */
[----:B---3--:R-:W-:Y:S02]  /*170b0*/  @!P0 IMAD.MOV.U32 R12, RZ, RZ, R15 ;  /* 0x000000ffff0c8224 */ /* 0x008fe400078e000f */
[----:B--2---:R-:W-:Y:S01]  /*170c0*/  STL [R1+0x1710], R10 ;  /* 0x0017100a01007387 */ /* 0x004fe20000100800 */
[----:B------:R-:W-:-:S03]  /*170d0*/  PRMT R28, RZ, 0x7610, R28 ;  /* 0x00007610ff1c7816 */ /* 0x000fc6000000001c */
[----:B------:R-:W2:Y:S04]  /*170e0*/  LDL R15, [R1+0xc24] ;  /* 0x000c2400010f7983 */ /* 0x000ea80000100800 */
[----:B----4-:R1:W3:Y:S04]  /*170f0*/  @!P0 LDG.E.U8 R14, desc[UR42][R12.64] ;  /* 0x0000002a0c0e8981 */ /* 0x0102e8000c1e1100 */
[----:B------:R-:W4:Y:S01]  /*17100*/  LDL R13, [R1+0xa6c] ;  /* 0x000a6c00010d7983 */ /* 0x000f220000100800 */
[----:B-1----:R-:W-:-:S03]  /*17110*/  @!P0 IMAD.MOV.U32 R12, RZ, RZ, R29 ;  /* 0x000000ffff0c8224 */ /* 0x002fc600078e001d */
[----:B---3--:R1:W-:Y:S01]  /*17120*/  STL [R1+0x5c], R14 ;  /* 0x00005c0e01007387 */ /* 0x0083e20000100800 */
[----:B0-----:R-:W-:-:S03]  /*17130*/  PRMT R7, RZ, 0x7610, R7 ;  /* 0x00007610ff077816 */ /* 0x001fc60000000007 */
[----:B------:R-:W3:Y:S04]  /*17140*/  LDL R29, [R1+0xc14] ;  /* 0x000c1400011d7983 */ /* 0x000ee80000100800 */
[----:B----4-:R0:W4:Y:S04]  /*17150*/  @!P0 LDG.E.U8 R28, desc[UR42][R12.64] ;  /* 0x0000002a0c1c8981 */ /* 0x010128000c1e1100 */
[----:B-1----:R-:W2:Y:S04]  /*17160*/  LDL R14, [R1+0xc28] ;  /* 0x000c2800010e7983 */ /* 0x002ea80000100800 */
[----:B------:R-:W2:Y:S01]  /*17170*/  LDL R13, [R1+0xa64] ;  /* 0x000a6400010d7983 */ /* 0x000ea20000100800 */
[----:B0-----:R-:W-:-:S03]  /*17180*/  @!P0 IMAD.MOV.U32 R12, RZ, RZ, R27 ;  /* 0x000000ffff0c8224 */ /* 0x001fc600078e001b */
[----:B----4-:R0:W-:Y:S01]  /*17190*/  STL [R1+0x58], R28 ;  /* 0x0000581c01007387 */ /* 0x0101e20000100800 */
[----:B------:R-:W-:-:S03]  /*171a0*/  PRMT R22, RZ, 0x7610, R22 ;  /* 0x00007610ff167816 */ /* 0x000fc60000000016 */
[----:B------:R-:W4:Y:S04]  /*171b0*/  LDL R27, [R1+0xc04] ;  /* 0x000c0400011b7983 */ /* 0x000f280000100800 */
[----:B--2---:R1:W2:Y:S04]  /*171c0*/  @!P0 LDG.E.U8 R7, desc[UR42][R12.64] ;  /* 0x0000002a0c078981 */ /* 0x0042a8000c1e1100 */
        /* <DEDUP_REMOVED lines=11> */
[----:B------:R-:W2:Y:S04]  /*17280*/  LDL R12, [R1+0xc34] ;  /* 0x000c3400010c7983 */ /* 0x000ea80000100800 */
[----:B------:R-:W2:Y:S01]  /*17290*/  LDL R13, [R1+0xc38] ;  /* 0x000c3800010d7983 */ /* 0x000ea20000100800 */
[----:B------:R-:W-:-:S02]  /*172a0*/  PRMT R0, RZ, 0x7610, R0 ;  /* 0x00007610ff007816 */ /* 0x000fc40000000000 */
[----:B--2---:R-:W-:-:S04]  /*172b0*/  @!P0 LOP3.LUT R13, R13, R12, RZ, 0x3c, !PT ;  /* 0x0000000c0d0d8212 */ /* 0x004fc800078e3cff */
[----:B------:R-:W-:-:S04]  /*172c0*/  @!P0 LOP3.LUT R12, R13, R12, RZ, 0x3c, !PT ;  /* 0x0000000c0d0c8212 */ /* 0x000fc800078e3cff */
[----:B------:R-:W-:-:S05]  /*172d0*/  @!P0 LOP3.LUT R13, R13, R12, RZ, 0x3c, !PT ;  /* 0x0000000c0d0d8212 */ /* 0x000fca00078e3cff */
[----:B------:R-:W2:Y:S01]  /*172e0*/  @!P0 LDG.E.U8 R0, desc[UR42][R12.64] ;  /* 0x0000002a0c008981 */ /* 0x000ea2000c1e1100 */
[----:B---3--:R-:W-:-:S03]  /*172f0*/  PRMT R22, RZ, 0x7610, R22 ;  /* 0x00007610ff167816 */ /* 0x008fc60000000016 */
[----:B--2---:R0:W-:Y:S04]  /*17300*/  STL [R1+0x4c], R0 ;  /* 0x00004c0001007387 */ /* 0x0041e80000100800 */
[----:B0-----:R-:W2:Y:S01]  /*17310*/  LDL.LU R0, [R1+0x1770] ;  /* 0x0017700001007983 */ /* 0x001ea20000300800 */
[----:B------:R-:W-:Y:S02]  /*17320*/  @!P0 IMAD.MOV.U32 R12, RZ, RZ, R14 ;  /* 0x000000ffff0c8224 */ /* 0x000fe400078e000e */
[----:B------:R-:W-:Y:S01]  /*17330*/  @!P0 IMAD.MOV.U32 R13, RZ, RZ, R15 ;  /* 0x000000ffff0d8224 */ /* 0x000fe200078e000f */
[----:B------:R-:W-:Y:S01]  /*17340*/  PRMT R2, RZ, 0x7610, R2 ;  /* 0x00007610ff027816 */ /* 0x000fe20000000002 */
[----:B------:R-:W3:Y:S04]  /*17350*/  LDL R15, [R1+0xbe4] ;  /* 0x000be400010f7983 */ /* 0x000ee80000100800 */
[----:B------:R0:W3:Y:S04]  /*17360*/  @!P0 LDG.E.U8 R22, desc[UR42][R12.64] ;  /* 0x0000002a0c168981 */ /* 0x0000e8000c1e1100 */
[----:B------:R-:W4:Y:S01]  /*17370*/  LDL R14, [R1+0xbe8] ;  /* 0x000be800010e7983 */ /* 0x000f220000100800 */
[----:B0-----:R-:W-:-:S02]  /*17380*/  @!P0 IMAD.MOV.U32 R12, RZ, RZ, R28 ;  /* 0x000000ffff0c8224 */ /* 0x001fc400078e001c */
[----:B------:R-:W-:Y:S01]  /*17390*/  @!P0 IMAD.MOV.U32 R13, RZ, RZ, R29 ;  /* 0x000000ffff0d8224 */ /* 0x000fe200078e001d */
[----:B--2---:R-:W-:-:S06]  /*173a0*/  PRMT R0, RZ, 0x7610, R0 ;  /* 0x00007610ff007816 */ /* 0x004fcc0000000000 */
[----:B------:R0:W2:Y:S04]  /*173b0*/  @!P0 LDG.E.U8 R0, desc[UR42][R12.64] ;  /* 0x0000002a0c008981 */ /* 0x0000a8000c1e1100 */
[----:B---3--:R1:W-:Y:S01]  /*173c0*/  STL [R1+0x48], R22 ;  /* 0x0000481601007387 */ /* 0x0083e20000100800 */
[----:B0-----:R-:W-:Y:S02]  /*173d0*/  @!P0 IMAD.MOV.U32 R12, RZ, RZ, R7 ;  /* 0x000000ffff0c8224 */ /* 0x001fe400078e0007 */
[----:B----4-:R-:W-:Y:S01]  /*173e0*/  @!P0 IMAD.MOV.U32 R13, RZ, RZ, R27 ;  /* 0x000000ffff0d8224 */ /* 0x010fe200078e001b */
[----:B-1----:R-:W3:Y:S04]  /*173f0*/  LDL.LU R22, [R1+0x176c] ;  /* 0x00176c0001167983 */ /* 0x002ee80000300800 */
[----:B------:R-:W4:Y:S04]  /*17400*/  LDL R29, [R1+0xbd4] ;  /* 0x000bd400011d7983 */ /* 0x000f280000100800 */
[----:B------:R-:W3:Y:S04]  /*17410*/  LDL R28, [R1+0xbd8] ;  /* 0x000bd800011c7983 */ /* 0x000ee80000100800 */
[----:B------:R-:W3:Y:S04]  /*17420*/  @!P0 LDG.E.U8 R2, desc[UR42][R12.64] ;  /* 0x0000002a0c028981 */ /* 0x000ee8000c1e1100 */
[----:B--2---:R0:W-:Y:S04]  /*17430*/  STL [R1+0x44], R0 ;  /* 0x0000440001007387 */ /* 0x0041e80000100800 */
[----:B0-----:R-:W2:Y:S04]  /*17440*/  LDL.LU R0, [R1+0x1768] ;  /* 0x0017680001007983 */ /* 0x001ea80000300800 */
[----:B------:R-:W2:Y:S04]  /*17450*/  LDL R12, [R1+0xbf4] ;  /* 0x000bf400010c7983 */ /* 0x000ea80000100800 */
[----:B------:R-:W2:Y:S04]  /*17460*/  LDL R13, [R1+0xbf8] ;  /* 0x000bf800010d7983 */ /* 0x000ea80000100800 */
[----:B------:R-:W4:Y:S04]  /*17470*/  LDL R27, [R1+0xbc4] ;  /* 0x000bc400011b7983 */ /* 0x000f280000100800 */
[----:B------:R-:W4:Y:S04]  /*17480*/  LDL R7, [R1+0xbc8] ;  /* 0x000bc80001077983 */ /* 0x000f280000100800 */
[----:B---3--:R0:W-:Y:S01]  /*17490*/  STL [R1+0x1728], R2 ;  /* 0x0017280201007387 */ /* 0x0081e20000100800 */
[----:B------:R-:W-:-:S02]  /*174a0*/  PRMT R16, RZ, 0x7610, R16 ;  /* 0x00007610ff107816 */ /* 0x000fc40000000010 */
[----:B0-----:R-:W-:Y:S02]  /*174b0*/  PRMT R2, RZ, 0x7610, R2 ;  /* 0x00007610ff027816 */ /* 0x001fe40000000002 */
[-C--:B--2---:R-:W-:Y:S02]  /*174c0*/  @!P0 LOP3.LUT R13, R13, R12.reuse, RZ, 0x3c, !PT ;  /* 0x0000000c0d0d8212 */ /* 0x084fe400078e3cff */
[----:B------:R-:W-:Y:S02]  /*174d0*/  PRMT R0, RZ, 0x7610, R0 ;  /* 0x00007610ff007816 */ /* 0x000fe40000000000 */
[----:B------:R-:W-:-:S04]  /*174e0*/  @!P0 LOP3.LUT R12, R13, R12, RZ, 0x3c, !PT ;  /* 0x0000000c0d0c8212 */ /* 0x000fc800078e3cff */
[----:B------:R-:W-:-:S05]  /*174f0*/  @!P0 LOP3.LUT R13, R13, R12, RZ, 0x3c, !PT ;  /* 0x0000000c0d0d8212 */ /* 0x000fca00078e3cff */
[----:B------:R0:W2:Y:S02]  /*17500*/  @!P0 LDG.E.U8 R0, desc[UR42][R12.64] ;  /* 0x0000002a0c008981 */ /* 0x0000a4000c1e1100 */
[----:B0-----:R-:W-:Y:S02]  /*17510*/  @!P0 IMAD.MOV.U32 R12, RZ, RZ, R14 ;  /* 0x000000ffff0c8224 */ /* 0x001fe400078e000e */
[----:B------:R-:W-:-:S05]  /*17520*/  @!P0 IMAD.MOV.U32 R13, RZ, RZ, R15 ;  /* 0x000000ffff0d8224 */ /* 0x000fca00078e000f */
[----:B------:R0:W3:Y:S02]  /*17530*/  @!P0 LDG.E.U8 R2, desc[UR42][R12.64] ;  /* 0x0000002a0c028981 */ /* 0x0000e4000c1e1100 */
[----:B0-----:R-:W-:Y:S02]  /*17540*/  @!P0 IMAD.MOV.U32 R12, RZ, RZ, R28 ;  /* 0x000000ffff0c8224 */ /* 0x001fe400078e001c */
[----:B----4-:R-:W-:-:S05]  /*17550*/  @!P0 IMAD.MOV.U32 R13, RZ, RZ, R29 ;  /* 0x000000ffff0d8224 */ /* 0x010fca00078e001d */
[----:B------:R0:W4:Y:S01]  /*17560*/  @!P0 LDG.E.U8 R16, desc[UR42][R12.64] ;  /* 0x0000002a0c108981 */ /* 0x000122000c1e1100 */
[----:B------:R-:W-:Y:S01]  /*17570*/  PRMT R6, RZ, 0x7610, R6 ;  /* 0x00007610ff067816 */ /* 0x000fe20000000006 */
[----:B0-----:R-:W-:Y:S02]  /*17580*/  @!P0 IMAD.MOV.U32 R12, RZ, RZ, R7 ;  /* 0x000000ffff0c8224 */ /* 0x001fe400078e0007 */
[----:B------:R-:W-:-:S05]  /*17590*/  @!P0 IMAD.MOV.U32 R13, RZ, RZ, R27 ;  /* 0x000000ffff0d8224 */ /* 0x000fca00078e001b */
[----:B------:R-:W4:Y:S04]  /*175a0*/  @!P0 LDG.E.U8 R6, desc[UR42][R12.64] ;  /* 0x0000002a0c068981 */ /* 0x000f28000c1e1100 */
[----:B--2---:R0:W-:Y:S04]  /*175b0*/  STL [R1+0x3c], R0 ;  /* 0x00003c0001007387 */ /* 0x0041e80000100800 */
[----:B0-----:R-:W2:Y:S04]  /*175c0*/  LDL.LU R0, [R1+0x1764] ;  /* 0x0017640001007983 */ /* 0x001ea80000300800 */
[----:B------:R-:W2:Y:S04]  /*175d0*/  LDL R15, [R1+0xbb4] ;  /* 0x000bb400010f7983 */ /* 0x000ea80000100800 */
[----:B------:R-:W2:Y:S04]  /*175e0*/  LDL R14, [R1+0xbb8] ;  /* 0x000bb800010e7983 */ /* 0x000ea80000100800 */
[----:B------:R-:W2:Y:S04]  /*175f0*/  LDL R29, [R1+0xba4] ;  /* 0x000ba400011d7983 */ /* 0x000ea80000100800 */
[----:B---3--:R0:W-:Y:S04]  /*17600*/  STL [R1+0x38], R2 ;  /* 0x0000380201007387 */ /* 0x0081e80000100800 */
[----:B0-----:R-:W3:Y:S04]  /*17610*/  LDL R2, [R1+0xba8] ;  /* 0x000ba80001027983 */ /* 0x001ee80000100800 */
[----:B----4-:R0:W-:Y:S04]  /*17620*/  STL [R1+0x172c], R16 ;  /* 0x00172c1001007387 */ /* 0x0101e80000100800 */
[----:B------:R-:W4:Y:S04]  /*17630*/  LDL R28, [R1+0xb94] ;  /* 0x000b9400011c7983 */ /* 0x000f280000100800 */
[----:B------:R-:W4:Y:S01]  /*17640*/  LDL R27, [R1+0xb98] ;  /* 0x000b9800011b7983 */ /* 0x000f220000100800 */
[----:B------:R-:W-:-:S02]  /*17650*/  PRMT R3, RZ, 0x7610, R3 ;  /* 0x00007610ff037816 */ /* 0x000fc40000000003 */
[----:B------:R-:W-:Y:S01]  /*17660*/  PRMT R8, RZ, 0x7610, R8 ;  /* 0x00007610ff087816 */ /* 0x000fe20000000008 */
[----:B------:R-:W4:Y:S01]  /*17670*/  LDL R7, [R1+0xb88] ;  /* 0x000b880001077983 */ /* 0x000f220000100800 */
[----:B------:R-:W-:-:S03]  /*17680*/  PRMT R5, RZ, 0x7610, R5 ;  /* 0x00007610ff057816 */ /* 0x000fc60000000005 */
[----:B0-----:R-:W4:Y:S04]  /*17690*/  LDL R16, [R1+0xb84] ;  /* 0x000b840001107983 */ /* 0x001f280000100800 */
[----:B------:R0:W-:Y:S01]  /*176a0*/  STL [R1+0x1730], R6 ;  /* 0x0017300601007387 */ /* 0x0001e20000100800 */
[----:B--2---:R-:W-:Y:S02]  /*176b0*/  @!P0 IMAD.MOV.U32 R13, RZ, RZ, R15 ;  /* 0x000000ffff0d8224 */ /* 0x004fe400078e000f */
[----:B------:R-:W-:Y:S01]  /*176c0*/  @!P0 IMAD.MOV.U32 R12, RZ, RZ, R14 ;  /* 0x000000ffff0c8224 */ /* 0x000fe200078e000e */
[----:B------:R-:W2:Y:S04]  /*176d0*/  LDL R15, [R1+0xb74] ;  /* 0x000b7400010f7983 */ /* 0x000ea80000100800 */
[----:B------:R-:W2:Y:S04]  /*176e0*/  LDL R14, [R1+0xb78] ;  /* 0x000b7800010e7983 */ /* 0x000ea80000100800 */
[----:B------:R1:W2:Y:S02]  /*176f0*/  @!P0 LDG.E.U8 R3, desc[UR42][R12.64] ;  /* 0x0000002a0c038981 */ /* 0x0002a4000c1e1100 */
[----:B-1----:R-:W-:-:S02]  /*17700*/  @!P0 IMAD.MOV.U32 R13, RZ, RZ, R29 ;  /* 0x000000ffff0d8224 */ /* 0x002fc400078e001d */
[----:B---3--:R-:W-:Y:S01]  /*17710*/  @!P0 IMAD.MOV.U32 R12, RZ, RZ, R2 ;  /* 0x000000ffff0c8224 */ /* 0x008fe200078e0002 */
[----:B------:R-:W-:Y:S02]  /*17720*/  PRMT R10, RZ, 0x7610, R10 ;  /* 0x00007610ff0a7816 */ /* 0x000fe4000000000a */
[----:B------:R-:W-:Y:S02]  /*17730*/  PRMT R4, RZ, 0x7610, R4 ;  /* 0x00007610ff047816 */ /* 0x000fe40000000004 */
[----:B------:R-:W-:Y:S02]  /*17740*/  PRMT R26, RZ, 0x7610, R26 ;  /* 0x00007610ff1a7816 */ /* 0x000fe4000000001a */
[----:B------:R-:W-:Y:S01]  /*17750*/  PRMT R9, RZ, 0x7610, R9 ;  /* 0x00007610ff097816 */ /* 0x000fe20000000009 */
[----:B------:R4:W3:Y:S01]  /*17760*/  @!P0 LDG.E.U8 R8, desc[UR42][R12.64] ;  /* 0x0000002a0c088981 */ /* 0x0008e2000c1e1100 */
[----:B------:R-:W-:Y:S02]  /*17770*/  PRMT R11, RZ, 0x7610, R11 ;  /* 0x00007610ff0b7816 */ /* 0x000fe4000000000b */
[----:B0-----:R-:W-:-:S02]  /*17780*/  PRMT R6, RZ, 0x7610, R6 ;  /* 0x00007610ff067816 */ /* 0x001fc40000000006 */
[----:B------:R-:W-:Y:S02]  /*17790*/  PRMT R22, RZ, 0x7610, R22 ;  /* 0x00007610ff167816 */ /* 0x000fe40000000016 */
[----:B------:R-:W-:Y:S02]  /*177a0*/  PRMT R20, RZ, 0x7610, R20 ;  /* 0x00007610ff147816 */ /* 0x000fe40000000014 */
[----:B------:R-:W-:Y:S02]  /*177b0*/  PRMT R18, RZ, 0x7610, R18 ;  /* 0x00007610ff127816 */ /* 0x000fe40000000012 */
[----:B------:R-:W-:Y:S02]  /*177c0*/  PRMT R17, RZ, 0x7610, R17 ;  /* 0x00007610ff117816 */ /* 0x000fe40000000011 */
[----:B------:R-:W-:Y:S02]  /*177d0*/  PRMT R19, RZ, 0x7610, R19 ;  /* 0x00007610ff137816 */ /* 0x000fe40000000013 */
[----:B------:R-:W-:-:S02]  /*177e0*/  PRMT R21, RZ, 0x7610, R21 ;  /* 0x00007610ff157816 */ /* 0x000fc40000000015 */
[----:B------:R-:W-:Y:S01]  /*177f0*/  PRMT R23, RZ, 0x7610, R23 ;  /* 0x00007610ff177816 */ /* 0x000fe20000000017 */
[----:B----4-:R-:W-:Y:S02]  /*17800*/  @!P0 IMAD.MOV.U32 R12, RZ, RZ, R27 ;  /* 0x000000ffff0c8224 */ /* 0x010fe400078e001b */
[----:B------:R-:W-:Y:S01]  /*17810*/  @!P0 IMAD.MOV.U32 R13, RZ, RZ, R28 ;  /* 0x000000ffff0d8224 */ /* 0x000fe200078e001c */
[----:B------:R-:W-:Y:S02]  /*17820*/  PRMT R24, RZ, 0x7610, R24 ;  /* 0x00007610ff187816 */ /* 0x000fe40000000018 */
[----:B------:R-:W-:Y:S01]  /*17830*/  PRMT R25, RZ, 0x7610, R25 ;  /* 0x00007610ff197816 */ /* 0x000fe20000000019 */
[----:B------:R-:W-:Y:S04]  /*17840*/  LDS.U8 R29, [R0+UR4+0x808] ;  /* 0x00080804001d7984 */ /* 0x000fe80008000000 */
[----:B------:R0:W4:Y:S02]  /*17850*/  @!P0 LDG.E.U8 R5, desc[UR42][R12.64] ;  /* 0x0000002a0c058981 */ /* 0x000124000c1e1100 */
[----:B0-----:R-:W-:-:S02]  /*17860*/  @!P0 IMAD.MOV.U32 R12, RZ, RZ, R7 ;  /* 0x000000ffff0c8224 */ /* 0x001fc400078e0007 */
[----:B------:R-:W-:-:S05]  /*17870*/  @!P0 IMAD.MOV.U32 R13, RZ, RZ, R16 ;  /* 0x000000ffff0d8224 */ /* 0x000fca00078e0010 */
[----:B------:R0:W4:Y:S04]  /*17880*/  @!P0 LDG.E.U8 R10, desc[UR42][R12.64] ;  /* 0x0000002a0c0a8981 */ /* 0x000128000c1e1100 */
[----:B--2---:R1:W-:Y:S04]  /*17890*/  STL [R1+0x1758], R3 ;  /* 0x0017580301007387 */ /* 0x0043e80000100800 */
[----:B------:R-:W2:Y:S04]  /*178a0*/  LDL R2, [R1+0xb68] ;  /* 0x000b680001027983 */ /* 0x000ea80000100800 */
[----:B-1----:R-:W2:Y:S01]  /*178b0*/  LDL R3, [R1+0xb64] ;  /* 0x000b640001037983 */ /* 0x002ea20000100800 */
[----:B0-----:R-:W-:-:S02]  /*178c0*/  @!P0 IMAD.MOV.U32 R12, RZ, RZ, R14 ;  /* 0x000000ffff0c8224 */ /* 0x001fc400078e000e */
[----:B------:R-:W-:Y:S01]  /*178d0*/  @!P0 IMAD.MOV.U32 R13, RZ, RZ, R15 ;  /* 0x000000ffff0d8224 */ /* 0x000fe200078e000f */
[----:B---3--:R0:W-:Y:S04]  /*178e0*/  STL [R1+0x1740], R8 ;  /* 0x0017400801007387 */ /* 0x0081e80000100800 */
[----:B------:R2:W3:Y:S04]  /*178f0*/  @!P0 LDG.E.U8 R4, desc[UR42][R12.64] ;  /* 0x0000002a0c048981 */ /* 0x0004e8000c1e1100 */
[----:B----4-:R1:W-:Y:S04]  /*17900*/  STL [R1+0x1744], R5 ;  /* 0x0017440501007387 */ /* 0x0103e80000100800 */
[----:B0-----:R-:W4:Y:S04]  /*17910*/  LDL R8, [R1+0xb54] ;  /* 0x000b540001087983 */ /* 0x001f280000100800 */
[----:B------:R-:W4:Y:S04]  /*17920*/  LDL R7, [R1+0xb58] ;  /* 0x000b580001077983 */ /* 0x000f280000100800 */
[----:B------:R-:W-:Y:S04]  /*17930*/  STL [R1+0x1748], R10 ;  /* 0x0017480a01007387 */ /* 0x000fe80000100800 */
[----:B-1----:R-:W4:Y:S01]  /*17940*/  LDL R5, [R1+0xb34] ;  /* 0x000b340001057983 */ /* 0x002f220000100800 */
[----:B--2---:R-:W-:-:S02]  /*17950*/  @!P0 IMAD.MOV.U32 R12, RZ, RZ, R2 ;  /* 0x000000ffff0c8224 */ /* 0x004fc400078e0002 */
[----:B------:R-:W-:-:S05]  /*17960*/  @!P0 IMAD.MOV.U32 R13, RZ, RZ, R3 ;  /* 0x000000ffff0d8224 */ /* 0x000fca00078e0003 */
[----:B------:R4:W2:Y:S04]  /*17970*/  @!P0 LDG.E.U8 R26, desc[UR42][R12.64] ;  /* 0x0000002a0c1a8981 */ /* 0x0008a8000c1e1100 */
[----:B---3--:R0:W-:Y:S04]  /*17980*/  STL [R1+0x1c], R4 ;  /* 0x00001c0401007387 */ /* 0x0081e80000100800 */
[----:B------:R-:W3:Y:S04]  /*17990*/  LDL R15, [R1+0xaf4] ;  /* 0x000af400010f7983 */ /* 0x000ee80000100800 */
[----:B------:R-:W3:Y:S04]  /*179a0*/  LDL R14, [R1+0xaf8] ;  /* 0x000af800010e7983 */ /* 0x000ee80000100800 */
[----:B------:R-:W3:Y:S04]  /*179b0*/  LDL R2, [R1+0xab8] ;  /* 0x000ab80001027983 */ /* 0x000ee80000100800 */
[----:B------:R-:W3:Y:S04]  /*179c0*/  LDL R3, [R1+0xab4] ;  /* 0x000ab40001037983 */ /* 0x000ee80000100800 */
[----:B0-----:R-:W3:Y:S01]  /*179d0*/  LDL R4, [R1+0xb38] ;  /* 0x000b380001047983 */ /* 0x001ee20000100800 */
[----:B----4-:R-:W-:-:S02]  /*179e0*/  @!P0 IMAD.MOV.U32 R13, RZ, RZ, R8 ;  /* 0x000000ffff0d8224 */ /* 0x010fc400078e0008 */
[----:B------:R-:W-:-:S05]  /*179f0*/  @!P0 IMAD.MOV.U32 R12, RZ, RZ, R7 ;  /* 0x000000ffff0c8224 */ /* 0x000fca00078e0007 */
[----:B------:R0:W4:Y:S02]  /*17a00*/  @!P0 LDG.E.U8 R9, desc[UR42][R12.64] ;  /* 0x0000002a0c098981 */ /* 0x000124000c1e1100 */
[----:B0-----:R-:W-:Y:S02]  /*17a10*/  @!P0 IMAD.MOV.U32 R13, RZ, RZ, R5 ;  /* 0x000000ffff0d8224 */ /* 0x001fe400078e0005 */
[----:B--2---:R0:W-:Y:S04]  /*17a20*/  STL [R1+0x175c], R26 ;  /* 0x00175c1a01007387 */ /* 0x0041e80000100800 */
[----:B------:R-:W2:Y:S04]  /*17a30*/  LDL R16, [R1+0xb44] ;  /* 0x000b440001107983 */ /* 0x000ea80000100800 */
[----:B------:R-:W2:Y:S04]  /*17a40*/  LDL R10, [R1+0xb48] ;  /* 0x000b4800010a7983 */ /* 0x000ea80000100800 */
[----:B------:R-:W2:Y:S04]  /*17a50*/  LDL R8, [R1+0xb24] ;  /* 0x000b240001087983 */ /* 0x000ea80000100800 */
[----:B------:R-:W2:Y:S04]  /*17a60*/  LDL R7, [R1+0xb28] ;  /* 0x000b280001077983 */ /* 0x000ea80000100800 */
[----:B---3--:R1:W3:Y:S01]  /*17a70*/  @!P0 LDG.E.U8 R11, desc[UR42][R14.64] ;  /* 0x0000002a0e0b8981 */ /* 0x0082e2000c1e1100 */
[----:B------:R-:W-:-:S02]  /*17a80*/  @!P0 IMAD.MOV.U32 R12, RZ, RZ, R4 ;  /* 0x000000ffff0c8224 */ /* 0x000fc400078e0004 */
[----:B-1----:R-:W-:Y:S01]  /*17a90*/  @!P0 IMAD.MOV.U32 R14, RZ, RZ, R2 ;  /* 0x000000ffff0e8224 */ /* 0x002fe200078e0002 */
[----:B----4-:R1:W-:Y:S04]  /*17aa0*/  STL [R1+0x1760], R9 ;  /* 0x0017600901007387 */ /* 0x0103e80000100800 */
[----:B------:R-:W4:Y:S04]  /*17ab0*/  LDL R5, [R1+0xb14] ;  /* 0x000b140001057983 */ /* 0x000f280000100800 */
[----:B------:R-:W3:Y:S04]  /*17ac0*/  LDL R4, [R1+0xb18] ;  /* 0x000b180001047983 */ /* 0x000ee80000100800 */
[----:B------:R-:W4:Y:S01]  /*17ad0*/  LDL R2, [R1+0xae8] ;  /* 0x000ae80001027983 */ /* 0x000f220000100800 */
[----:B------:R-:W-:-:S03]  /*17ae0*/  @!P0 IMAD.MOV.U32 R15, RZ, RZ, R3 ;  /* 0x000000ffff0f8224 */ /* 0x000fc600078e0003 */
[----:B------:R0:W4:Y:S04]  /*17af0*/  @!P0 LDG.E.U8 R6, desc[UR42][R12.64] ;  /* 0x0000002a0c068981 */ /* 0x000128000c1e1100 */
[----:B------:R-:W4:Y:S04]  /*17b00*/  LDL R3, [R1+0xae4] ;  /* 0x000ae40001037983 */ /* 0x000f280000100800 */
[----:B------:R-:W4:Y:S04]  /*17b10*/  LDL R28, [R1+0xaa4] ;  /* 0x000aa400011c7983 */ /* 0x000f280000100800 */
[----:B------:R-:W4:Y:S04]  /*17b20*/  LDL R27, [R1+0xaa8] ;  /* 0x000aa800011b7983 */ /* 0x000f280000100800 */
[----:B0-----:R-:W4:Y:S04]  /*17b30*/  LDL R26, [R1+0xb04] ;  /* 0x000b0400011a7983 */ /* 0x001f280000100800 */
[----:B-1----:R-:W4:Y:S01]  /*17b40*/  LDL R9, [R1+0xad8] ;  /* 0x000ad80001097983 */ /* 0x002f220000100800 */
[----:B------:R-:W-:-:S06]  /*17b50*/  PRMT R12, RZ, 0x7610, R12 ;  /* 0x00007610ff0c7816 */ /* 0x000fcc000000000c */
[----:B------:R2:W4:Y:S02]  /*17b60*/  @!P0 LDG.E.U8 R12, desc[UR42][R14.64] ;  /* 0x0000002a0e0c8981 */ /* 0x000524000c1e1100 */
[----:B--2---:R-:W-:Y:S02]  /*17b70*/  @!P0 IMAD.MOV.U32 R15, RZ, RZ, R16 ;  /* 0x000000ffff0f8224 */ /* 0x004fe400078e0010 */
[----:B------:R-:W2:Y:S01]  /*17b80*/  LDL R16, [R1+0xb08] ;  /* 0x000b080001107983 */ /* 0x000ea20000100800 */
[----:B------:R-:W-:-:S03]  /*17b90*/  @!P0 IMAD.MOV.U32 R14, RZ, RZ, R10 ;  /* 0x000000ffff0e8224 */ /* 0x000fc600078e000a */
[----:B------:R-:W2:Y:S04]  /*17ba0*/  LDL R10, [R1+0xad4] ;  /* 0x000ad400010a7983 */ /* 0x000ea80000100800 */
[----:B------:R0:W2:Y:S02]  /*17bb0*/  @!P0 LDG.E.U8 R22, desc[UR42][R14.64] ;  /* 0x0000002a0e168981 */ /* 0x0000a4000c1e1100 */
[----:B0-----:R-:W-:Y:S02]  /*17bc0*/  @!P0 IMAD.MOV.U32 R14, RZ, RZ, R7 ;  /* 0x000000ffff0e8224 */ /* 0x001fe400078e0007 */
[----:B------:R-:W-:Y:S01]  /*17bd0*/  @!P0 IMAD.MOV.U32 R15, RZ, RZ, R8 ;  /* 0x000000ffff0f8224 */ /* 0x000fe200078e0008 */
[----:B------:R-:W2:Y:S04]  /*17be0*/  LDL R7, [R1+0xac8] ;  /* 0x000ac80001077983 */ /* 0x000ea80000100800 */
[----:B------:R-:W2:Y:S04]  /*17bf0*/  LDL R8, [R1+0xac4] ;  /* 0x000ac40001087983 */ /* 0x000ea80000100800 */
[----:B------:R3:W2:Y:S02]  /*17c00*/  @!P0 LDG.E.U8 R20, desc[UR42][R14.64] ;  /* 0x0000002a0e148981 */ /* 0x0006a4000c1e1100 */
[----:B---3--:R-:W-:-:S02]  /*17c10*/  @!P0 IMAD.MOV.U32 R14, RZ, RZ, R4 ;  /* 0x000000ffff0e8224 */ /* 0x008fc400078e0004 */
[----:B----4-:R-:W-:Y:S01]  /*17c20*/  @!P0 IMAD.MOV.U32 R15, RZ, RZ, R5 ;  /* 0x000000ffff0f8224 */ /* 0x010fe200078e0005 */
[----:B------:R-:W3:Y:S04]  /*17c30*/  LDL R4, [R1+0xa98] ;  /* 0x000a980001047983 */ /* 0x000ee80000100800 */
[----:B------:R-:W4:Y:S04]  /*17c40*/  LDL R5, [R1+0xa94] ;  /* 0x000a940001057983 */ /* 0x000f280000100800 */
[----:B------:R0:W4:Y:S02]  /*17c50*/  @!P0 LDG.E.U8 R18, desc[UR42][R14.64] ;  /* 0x0000002a0e128981 */ /* 0x000124000c1e1100 */
[----:B0-----:R-:W-:-:S02]  /*17c60*/  @!P0 IMAD.MOV.U32 R14, RZ, RZ, R2 ;  /* 0x000000ffff0e8224 */ /* 0x001fc400078e0002 */
[----:B------:R-:W4:Y:S01]  /*17c70*/  LDL R2, [R1+0xa88] ;  /* 0x000a880001027983 */ /* 0x000f220000100800 */
[----:B------:R-:W-:-:S03]  /*17c80*/  @!P0 IMAD.MOV.U32 R15, RZ, RZ, R3 ;  /* 0x000000ffff0f8224 */ /* 0x000fc600078e0003 */
[----:B------:R-:W4:Y:S01]  /*17c90*/  LDL R3, [R1+0xa84] ;  /* 0x000a840001037983 */ /* 0x000f220000100800 */
[----:B------:R-:W-:-:S06]  /*17ca0*/  PRMT R13, RZ, 0x7610, R13 ;  /* 0x00007610ff0d7816 */ /* 0x000fcc000000000d */
[----:B------:R0:W4:Y:S02]  /*17cb0*/  @!P0 LDG.E.U8 R13, desc[UR42][R14.64] ;  /* 0x0000002a0e0d8981 */ /* 0x000124000c1e1100 */
[----:B0-----:R-:W-:Y:S02]  /*17cc0*/  @!P0 IMAD.MOV.U32 R14, RZ, RZ, R27 ;  /* 0x000000ffff0e8224 */ /* 0x001fe400078e001b */
[----:B------:R-:W-:Y:S02]  /*17cd0*/  @!P0 IMAD.MOV.U32 R15, RZ, RZ, R28 ;  /* 0x000000ffff0f8224 */ /* 0x000fe400078e001c */
[----:B------:R-:W-:Y:S04]  /*17ce0*/  LDS.U8 R28, [R0+UR4+0x880] ;  /* 0x00088004001c7984 */ /* 0x000fe80008000000 */
[----:B------:R0:W4:Y:S02]  /*17cf0*/  @!P0 LDG.E.U8 R17, desc[UR42][R14.64] ;  /* 0x0000002a0e118981 */ /* 0x000124000c1e1100 */
[----:B0-----:R-:W-:-:S02]  /*17d00*/  @!P0 IMAD.MOV.U32 R15, RZ, RZ, R26 ;  /* 0x000000ffff0f8224 */ /* 0x001fc400078e001a */
[----:B--2---:R-:W-:-:S05]  /*17d10*/  @!P0 IMAD.MOV.U32 R14, RZ, RZ, R16 ;  /* 0x000000ffff0e8224 */ /* 0x004fca00078e0010 */
[----:B------:R0:W2:Y:S02]  /*17d20*/  @!P0 LDG.E.U8 R19, desc[UR42][R14.64] ;  /* 0x0000002a0e138981 */ /* 0x0000a4000c1e1100 */
[----:B0-----:R-:W-:Y:S02]  /*17d30*/  @!P0 IMAD.MOV.U32 R14, RZ, RZ, R9 ;  /* 0x000000ffff0e8224 */ /* 0x001fe400078e0009 */
[----:B------:R-:W-:-:S05]  /*17d40*/  @!P0 IMAD.MOV.U32 R15, RZ, RZ, R10 ;  /* 0x000000ffff0f8224 */ /* 0x000fca00078e000a */
[----:B------:R0:W2:Y:S02]  /*17d50*/  @!P0 LDG.E.U8 R21, desc[UR42][R14.64] ;  /* 0x0000002a0e158981 */ /* 0x0000a4000c1e1100 */
[----:B0-----:R-:W-:Y:S02]  /*17d60*/  @!P0 IMAD.MOV.U32 R14, RZ, RZ, R7 ;  /* 0x000000ffff0e8224 */ /* 0x001fe400078e0007 */
[----:B------:R-:W-:-:S05]  /*17d70*/  @!P0 IMAD.MOV.U32 R15, RZ, RZ, R8 ;  /* 0x000000ffff0f8224 */ /* 0x000fca00078e0008 */
[----:B------:R3:W2:Y:S02]  /*17d80*/  @!P0 LDG.E.U8 R23, desc[UR42][R14.64] ;  /* 0x0000002a0e178981 */ /* 0x0006a4000c1e1100 */
[----:B---3--:R-:W-:Y:S02]  /*17d90*/  @!P0 IMAD.MOV.U32 R14, RZ, RZ, R4 ;  /* 0x000000ffff0e8224 */ /* 0x008fe400078e0004 */
[----:B----4-:R-:W-:Y:S01]  /*17da0*/  @!P0 IMAD.MOV.U32 R15, RZ, RZ, R5 ;  /* 0x000000ffff0f8224 */ /* 0x010fe200078e0005 */
[----:B------:R-:W-:Y:S04]  /*17db0*/  LDS.U8 R4, [R0+UR4+0x80] ;  /* 0x0000800400047984 */ /* 0x000fe80008000000 */
[----:B------:R0:W3:Y:S02]  /*17dc0*/  @!P0 LDG.E.U8 R24, desc[UR42][R14.64] ;  /* 0x0000002a0e188981 */ /* 0x0000e4000c1e1100 */
[----:B0-----:R-:W-:-:S02]  /*17dd0*/  @!P0 IMAD.MOV.U32 R14, RZ, RZ, R2 ;  /* 0x000000ffff0e8224 */ /* 0x001fc400078e0002 */
[----:B------:R-:W0:Y:S01]  /*17de0*/  LDS.U8 R2, [R0+UR4+0x8] ;  /* 0x0000080400027984 */ /* 0x000e220008000000 */
[----:B------:R-:W-:-:S03]  /*17df0*/  @!P0 IMAD.MOV.U32 R15, RZ, RZ, R3 ;  /* 0x000000ffff0f8224 */ /* 0x000fc600078e0003 */
[----:B------:R-:W1:Y:S04]  /*17e00*/  LDS.U8 R3, [R0+UR4+0x800] ;  /* 0x0008000400037984 */ /* 0x000e680008000000 */
[----:B------:R4:W2:Y:S04]  /*17e10*/  @!P0 LDG.E.U8 R25, desc[UR42][R14.64] ;  /* 0x0000002a0e198981 */ /* 0x0008a8000c1e1100 */
[----:B----4-:R-:W-:Y:S04]  /*17e20*/  LDS.U8 R14, [R0+UR4] ;  /* 0x00000004000e7984 */ /* 0x010fe80008000000 */
[----:B------:R-:W-:Y:S04]  /*17e30*/  LDS.U8 R15, [R0+UR4+0x88] ;  /* 0x00008804000f7984 */ /* 0x000fe80008000000 */
[----:B0-----:R-:W-:Y:S04]  /*17e40*/  STL [R1+0x10], R2 ;  /* 0x0000100201007387 */ /* 0x001fe80000100800 */
[----:B------:R-:W0:Y:S04]  /*17e50*/  LDS.U8 R2, [R0+UR4+0x888] ;  /* 0x0008880400027984 */ /* 0x000e280008000000 */
[----:B------:R-:W-:Y:S04]  /*17e60*/  STL [R1+0xc], R4 ;  /* 0x00000c0401007387 */ /* 0x000fe80000100800 */
[----:B-1----:R-:W-:Y:S04]  /*17e70*/  STL [R1+0x8], R3 ;  /* 0x0000080301007387 */ /* 0x002fe80000100800 */
[----:B------:R-:W-:Y:S04]  /*17e80*/  LDS.U8 R3, [R0+UR4+0x1088] ;  /* 0x0010880400037984 */ /* 0x000fe80008000000 */
[----:B------:R-:W-:Y:S04]  /*17e90*/  LDS.U8 R4, [R0+UR4+0x1008] ;  /* 0x0010080400047984 */ /* 0x000fe80008000000 */
[----:B0-----:R-:W-:Y:S04]  /*17ea0*/  STL [R1], R2 ;  /* 0x0000000201007387 */ /* 0x001fe80000100800 */
[----:B------:R-:W0:Y:S04]  /*17eb0*/  LDS.U8 R2, [R0+UR4+0x1000] ;  /* 0x0010000400027984 */ /* 0x000e280008000000 */
[----:B0-----:R-:W-:Y:S04]  /*17ec0*/  STL [R1+0x2e4], R2 ;  /* 0x0002e40201007387 */ /* 0x001fe80000100800 */
[----:B------:R-:W0:Y:S04]  /*17ed0*/  LDS.U8 R2, [R0+UR4+0x1080] ;  /* 0x0010800400027984 */ /* 0x000e280008000000 */
[----:B------:R-:W-:Y:S04]  /*17ee0*/  STL [R1+0x2e0], R3 ;  /* 0x0002e00301007387 */ /* 0x000fe80000100800 */
[----:B------:R-:W1:Y:S04]  /*17ef0*/  LDS.U8 R3, [R0+UR4+0x1800] ;  /* 0x0018000400037984 */ /* 0x000e680008000000 */
[----:B------:R-:W-:Y:S04]  /*17f00*/  STL [R1+0x2ec], R4 ;  /* 0x0002ec0401007387 */ /* 0x000fe80000100800 */
[----:B------:R-:W4:Y:S04]  /*17f10*/  LDS.U8 R4, [R0+UR4+0x1888] ;  /* 0x0018880400047984 */ /* 0x000f280008000000 */
[----:B0-----:R-:W-:Y:S04]  /*17f20*/  STL [R1+0x2e8], R2 ;  /* 0x0002e80201007387 */ /* 0x001fe80000100800 */
[----:B------:R-:W0:Y:S04]  /*17f30*/  LDS.U8 R2, [R0+UR4+0x1808] ;  /* 0x0018080400027984 */ /* 0x000e280008000000 */
[----:B-1----:R-:W-:Y:S04]  /*17f40*/  STL [R1+0x2f4], R3 ;  /* 0x0002f40301007387 */ /* 0x002fe80000100800 */
[----:B------:R-:W1:Y:S04]  /*17f50*/  LDS.U8 R3, [R0+UR4+0x1880] ;  /* 0x0018800400037984 */ /* 0x000e680008000000 */
[----:B----4-:R-:W-:Y:S04]  /*17f60*/  STL [R1+0x2f0], R4 ;  /* 0x0002f00401007387 */ /* 0x010fe80000100800 */
        /* <DEDUP_REMOVED lines=27> */
[----:B-1----:R1:W-:Y:S04]  /*18120*/  STL [R1+0x500], R3 ;  /* 0x0005000301007387 */ /* 0x0023e80000100800 */
[----:B----4-:R-:W-:Y:S04]  /*18130*/  STL [R1+0x50c], R4 ;  /* 0x00050c0401007387 */ /* 0x010fe80000100800 */
[----:B------:R-:W4:Y:S04]  /*18140*/  LDS.U8 R4, [R0+UR4+0x3808] ;  /* 0x0038080400047984 */ /* 0x000f280008000000 */
[----:B0-----:R-:W-:Y:S04]  /*18150*/  STL [R1+0x508], R2 ;  /* 0x0005080201007387 */ /* 0x001fe80000100800 */
[----:B------:R-:W0:Y:S01]  /*18160*/  LDS.U8 R2, [R0+UR4+0x3880] ;  /* 0x0038800400027984 */ /* 0x000e220008000000 */
[----:B-1----:R-:W-:-:S03]  /*18170*/  LOP3.LUT R3, R0, 0x110, RZ, 0x3c, !PT ;  /* 0x0000011000037812 */ /* 0x002fc600078e3cff */
[----:B------:R-:W-:Y:S04]  /*18180*/  STL [R1+0x1024], R0 ;  /* 0x0010240001007387 */ /* 0x000fe80000100800 */
[----:B----4-:R-:W-:Y:S04]  /*18190*/  STL [R1+0x514], R4 ;  /* 0x0005140401007387 */ /* 0x010fe80000100800 */
[----:B------:R-:W1:Y:S04]  /*181a0*/  LDS.U8 R4, [R3+UR4] ;  /* 0x0000000403047984 */ /* 0x000e680008000000 */
[----:B------:R-:W4:Y:S04]  /*181b0*/  LDS.U8 R0, [R3+UR4+0x88] ;  /* 0x0000880403007984 */ /* 0x000f280008000000 */
[----:B------:R-:W-:Y:S04]  /*181c0*/  LDS.U8 R5, [R3+UR4+0x2008] ;  /* 0x0020080403057984 */ /* 0x000fe80008000000 */
        /* <DEDUP_REMOVED lines=27> */
[----:B----4-:R-:W-:Y:S04]  /*18380*/  STL [R1+0x370], R0 ;  /* 0x0003700001007387 */ /* 0x010fe80000100800 */
[----:B------:R-:W1:Y:S04]  /*18390*/  LDS.U8 R4, [R3+UR4+0x1880] ;  /* 0x0018800403047984 */ /* 0x000e680008000000 */
[----:B------:R-:W4:Y:S04]  /*183a0*/  LDS.U8 R0, [R3+UR4+0x2000] ;  /* 0x0020000403007984 */ /* 0x000f280008000000 */
[----:B0-----:R0:W-:Y:S04]  /*183b0*/  STL [R1+0x37c], R2 ;  /* 0x00037c0201007387 */ /* 0x0011e80000100800 */
[----:B0-----:R-:W2:Y:S04]  /*183c0*/  LDL R2, [R1+0x1018] ;  /* 0x0010180001027983 */ /* 0x001ea80000100800 */
[----:B-1----:R-:W-:Y:S04]  /*183d0*/  STL [R1+0x378], R4 ;  /* 0x0003780401007387 */ /* 0x002fe80000100800 */
[----:B------:R-:W0:Y:S04]  /*183e0*/  LDS.U8 R4, [R3+UR4+0x2088] ;  /* 0x0020880403047984 */ /* 0x000e280008000000 */
[----:B----4-:R-:W-:Y:S04]  /*183f0*/  STL [R1+0x464], R0 ;  /* 0x0004640001007387 */ /* 0x010fe80000100800 */
[----:B------:R-:W1:Y:S04]  /*18400*/  LDS.U8 R0, [R3+UR4+0x2080] ;  /* 0x0020800403007984 */ /* 0x000e680008000000 */
[----:B0-----:R-:W-:Y:S04]  /*18410*/  STL [R1+0x460], R4 ;  /* 0x0004600401007387 */ /* 0x001fe80000100800 */
[----:B------:R-:W0:Y:S04]  /*18420*/  LDS.U8 R4, [R3+UR4+0x2800] ;  /* 0x0028000403047984 */ /* 0x000e280008000000 */
[----:B------:R-:W-:Y:S04]  /*18430*/  STL [R1+0x46c], R5 ;  /* 0x00046c0501007387 */ /* 0x000fe80000100800 */
[----:B------:R-:W4:Y:S04]  /*18440*/  LDS.U8 R5, [R3+UR4+0x2888] ;  /* 0x0028880403057984 */ /* 0x000f280008000000 */
[----:B-1----:R-:W-:Y:S04]  /*18450*/  STL [R1+0x468], R0 ;  /* 0x0004680001007387 */ /* 0x002fe80000100800 */
[----:B------:R-:W1:Y:S04]  /*18460*/  LDS.U8 R0, [R3+UR4+0x2808] ;  /* 0x0028080403007984 */ /* 0x000e680008000000 */
[----:B0-----:R-:W-:Y:S04]  /*18470*/  STL [R1+0x474], R4 ;  /* 0x0004740401007387 */ /* 0x001fe80000100800 */
[----:B------:R-:W0:Y:S04]  /*18480*/  LDS.U8 R4, [R3+UR4+0x2880] ;  /* 0x0028800403047984 */ /* 0x000e280008000000 */
[----:B----4-:R-:W-:Y:S04]  /*18490*/  STL [R1+0x470], R5 ;  /* 0x0004700501007387 */ /* 0x010fe80000100800 */
        /* <DEDUP_REMOVED lines=16> */
[----:B----4-:R-:W-:Y:S04]  /*185a0*/  STL [R1+0x594], R5 ;  /* 0x0005940501007387 */ /* 0x010fe80000100800 */
[----:B-1----:R-:W-:Y:S04]  /*185b0*/  STL [R1+0x590], R0 ;  /* 0x0005900001007387 */ /* 0x002fe80000100800 */
[----:B--2---:R-:W0:Y:S04]  /*185c0*/  LDS.U8 R4, [R2+UR4] ;  /* 0x0000000402047984 */ /* 0x004e280008000000 */
[----:B------:R-:W1:Y:S04]  /*185d0*/  LDS.U8 R3, [R2+UR4+0x88] ;  /* 0x0000880402037984 */ /* 0x000e680008000000 */
[----:B------:R-:W2:Y:S04]  /*185e0*/  LDS.U8 R0, [R2+UR4+0x8] ;  /* 0x0000080402007984 */ /* 0x000ea80008000000 */
[----:B------:R-:W-:Y:S04]  /*185f0*/  LDS.U8 R5, [R2+UR4+0x2080] ;  /* 0x0020800402057984 */ /* 0x000fe80008000000 */
[----:B0-----:R-:W-:Y:S04]  /*18600*/  STL [R1+0xac], R4 ;  /* 0x0000ac0401007387 */ /* 0x001fe80000100800 */
[----:B------:R-:W0:Y:S04]  /*18610*/  LDS.U8 R4, [R2+UR4+0x80] ;  /* 0x0000800402047984 */ /* 0x000e280008000000 */
[----:B-1----:R-:W-:Y:S04]  /*18620*/  STL [R1+0xa8], R3 ;  /* 0x0000a80301007387 */ /* 0x002fe80000100800 */
[----:B------:R-:W1:Y:S04]  /*18630*/  LDS.U8 R3, [R2+UR4+0x800] ;  /* 0x0008000402037984 */ /* 0x000e680008000000 */
[----:B--2---:R-:W-:Y:S04]  /*18640*/  STL [R1+0xb8], R0 ;  /* 0x0000b80001007387 */ /* 0x004fe80000100800 */
[----:B------:R-:W2:Y:S04]  /*18650*/  LDS.U8 R0, [R2+UR4+0x888] ;  /* 0x0008880402007984 */ /* 0x000ea80008000000 */
        /* <DEDUP_REMOVED lines=19> */
[----:B-1----:R-:W-:Y:S04]  /*18790*/  STL [R1+0x310], R3 ;  /* 0x0003100301007387 */ /* 0x002fe80000100800 */
[----:B------:R-:W0:Y:S04]  /*187a0*/  LDS.U8 R4, [R2+UR4+0x1880] ;  /* 0x0018800402047984 */ /* 0x000e280008000000 */
[----:B------:R-:W1:Y:S04]  /*187b0*/  LDS.U8 R3, [R2+UR4+0x2000] ;  /* 0x0020000402037984 */ /* 0x000e680008000000 */
[----:B--2---:R2:W-:Y:S04]  /*187c0*/  STL [R1+0x31c], R0 ;  /* 0x00031c0001007387 */ /* 0x0045e80000100800 */
[----:B--2---:R-:W2:Y:S04]  /*187d0*/  LDL R0, [R1+0x1014] ;  /* 0x0010140001007983 */ /* 0x004ea80000100800 */
[----:B0-----:R-:W-:Y:S04]  /*187e0*/  STL [R1+0x318], R4 ;  /* 0x0003180401007387 */ /* 0x001fe80000100800 */
[----:B------:R-:W0:Y:S04]  /*187f0*/  LDS.U8 R4, [R2+UR4+0x2088] ;  /* 0x0020880402047984 */ /* 0x000e280008000000 */
[----:B-1----:R-:W-:Y:S04]  /*18800*/  STL [R1+0x404], R3 ;  /* 0x0004040301007387 */ /* 0x002fe80000100800 */
[----:B------:R-:W1:Y:S04]  /*18810*/  LDS.U8 R3, [R2+UR4+0x2008] ;  /* 0x0020080402037984 */ /* 0x000e680008000000 */
[----:B0-----:R-:W-:Y:S04]  /*18820*/  STL [R1+0x400], R4 ;  /* 0x0004000401007387 */ /* 0x001fe80000100800 */
[----:B------:R-:W0:Y:S04]  /*18830*/  LDS.U8 R4, [R2+UR4+0x2800] ;  /* 0x0028000402047984 */ /* 0x000e280008000000 */
[----:B-1----:R-:W-:Y:S04]  /*18840*/  STL [R1+0x40c], R3 ;  /* 0x00040c0301007387 */ /* 0x002fe80000100800 */
        /* <DEDUP_REMOVED lines=19> */
[----:B------:R-:W3:Y:S04]  /*18980*/  LDS.U8 R2, [R2+UR4+0x3880] ;  /* 0x0038800402027984 */ /* 0x000ee80008000000 */
[----:B----4-:R-:W-:Y:S04]  /*18990*/  STL [R1+0x52c], R5 ;  /* 0x00052c0501007387 */ /* 0x010fe80000100800 */
[----:B0-----:R-:W-:Y:S04]  /*189a0*/  STL [R1+0x528], R4 ;  /* 0x0005280401007387 */ /* 0x001fe80000100800 */
[----:B-1----:R-:W-:Y:S04]  /*189b0*/  STL [R1+0x534], R3 ;  /* 0x0005340301007387 */ /* 0x002fe80000100800 */
[----:B---3--:R-:W-:Y:S04]  /*189c0*/  STL [R1+0x530], R2 ;  /* 0x0005300201007387 */ /* 0x008fe80000100800 */
        /* <DEDUP_REMOVED lines=43> */
[----:B------:R-:W3:Y:S04]  /*18c80*/  LDS.U8 R5, [R0+UR4+0x2808] ;  /* 0x0028080400057984 */ /* 0x000ee80008000000 */
[----:B0-----:R-:W-:Y:S04]  /*18c90*/  STL [R1+0x494], R4 ;  /* 0x0004940401007387 */ /* 0x001fe80000100800 */
[----:B------:R-:W0:Y:S04]  /*18ca0*/  LDS.U8 R4, [R0+UR4+0x2880] ;  /* 0x0028800400047984 */ /* 0x000e280008000000 */
[----:B-1----:R-:W-:Y:S04]  /*18cb0*/  STL [R1+0x490], R3 ;  /* 0x0004900301007387 */ /* 0x002fe80000100800 */
[----:B------:R-:W1:Y:S04]  /*18cc0*/  LDS.U8 R3, [R0+UR4+0x3000] ;  /* 0x0030000400037984 */ /* 0x000e680008000000 */
[----:B---3--:R-:W-:Y:S04]  /*18cd0*/  STL [R1+0x49c], R5 ;  /* 0x00049c0501007387 */ /* 0x008fe80000100800 */
        /* <DEDUP_REMOVED lines=11> */
[----:B------:R-:W4:Y:S04]  /*18d90*/  LDS.U8 R0, [R0+UR4+0x3880] ;  /* 0x0038800400007984 */ /* 0x000f280008000000 */
[----:B---3--:R-:W-:Y:S04]  /*18da0*/  STL [R1+0xfb0], R5 ;  /* 0x000fb00501007387 */ /* 0x008fe80000100800 */
[----:B0-----:R-:W-:Y:S04]  /*18db0*/  STL [R1+0xfac], R4 ;  /* 0x000fac0401007387 */ /* 0x001fe80000100800 */
[----:B-1----:R-:W-:Y:S04]  /*18dc0*/  STL [R1+0xfb8], R3 ;  /* 0x000fb80301007387 */ /* 0x002fe80000100800 */
[----:B----4-:R-:W-:Y:S04]  /*18dd0*/  STL [R1+0xfb4], R0 ;  /* 0x000fb40001007387 */ /* 0x010fe80000100800 */
        /* <DEDUP_REMOVED lines=193> */
[----:B0-----:R-:W-:Y:S04]  /*199f0*/  STL [R1+0x574], R4 ;  /* 0x0005740401007387 */ /* 0x001fe80000100800 */
[----:B-1----:R-:W-:Y:S04]  /*19a00*/  STL [R1+0x570], R3 ;  /* 0x0005700301007387 */ /* 0x002fe80000100800 */
[----:B--2---:R-:W0:Y:S04]  /*19a10*/  LDS.U8 R2, [R0+UR4] ;  /* 0x0000000400027984 */ /* 0x004e280008000000 */
[----:B------:R-:W1:Y:S04]  /*19a20*/  LDS.U8 R4, [R0+UR4+0x88] ;  /* 0x0000880400047984 */ /* 0x000e680008000000 */
[----:B------:R-:W2:Y:S04]  /*19a30*/  LDS.U8 R3, [R0+UR4+0x8] ;  /* 0x0000080400037984 */ /* 0x000ea80008000000 */
[----:B------:R-:W-:Y:S04]  /*19a40*/  LDS.U8 R10, [R0+UR4+0x2008] ;  /* 0x00200804000a7984 */ /* 0x000fe80008000000 */
        /* <DEDUP_REMOVED lines=22> */
[----:B------:R-:W3:Y:S04]  /*19bb0*/  LDL.LU R8, [R1+0x5c] ;  /* 0x00005c0001087983 */ /* 0x000ee80000300800 */
[----:B--2---:R-:W-:Y:S04]  /*19bc0*/  STL [R1+0x3c8], R3 ;  /* 0x0003c80301007387 */ /* 0x004fe80000100800 */
[----:B------:R-:W1:Y:S04]  /*19bd0*/  LDS.U8 R4, [R0+UR4+0x1888] ;  /* 0x0018880400047984 */ /* 0x000e680008000000 */
[----:B------:R-:W-:Y:S04]  /*19be0*/  LDS.U8 R3, [R0+UR4+0x1880] ;  /* 0x0018800400037984 */ /* 0x000fe80008000000 */
[----:B0-----:R-:W-:Y:S04]  /*19bf0*/  STL [R1+0x3d4], R2 ;  /* 0x0003d40201007387 */ /* 0x001fe80000100800 */
[----:B------:R-:W0:Y:S04]  /*19c00*/  LDS.U8 R2, [R0+UR4+0x1808] ;  /* 0x0018080400027984 */ /* 0x000e280008000000 */
[----:B-1----:R1:W-:Y:S04]  /*19c10*/  STL [R1+0x3d0], R4 ;  /* 0x0003d00401007387 */ /* 0x0023e80000100800 */
[----:B-1----:R-:W2:Y:S04]  /*19c20*/  LDL.LU R4, [R1+0xbc] ;  /* 0x0000bc0001047983 */ /* 0x002ea80000300800 */
[----:B0-----:R-:W-:Y:S04]  /*19c30*/  STL [R1+0x3dc], R2 ;  /* 0x0003dc0201007387 */ /* 0x001fe80000100800 */
[----:B------:R-:W0:Y:S04]  /*19c40*/  LDS.U8 R2, [R0+UR4+0x2000] ;  /* 0x0020000400027984 */ /* 0x000e280008000000 */
[----:B------:R1:W-:Y:S04]  /*19c50*/  STL [R1+0x3d8], R3 ;  /* 0x0003d80301007387 */ /* 0x0003e80000100800 */
[----:B------:R-:W4:Y:S04]  /*19c60*/  LDL.LU R9, [R1+0x4c] ;  /* 0x00004c0001097983 */ /* 0x000f280000300800 */
[----:B------:R-:W4:Y:S04]  /*19c70*/  LDL.LU R26, [R1+0x9c] ;  /* 0x00009c00011a7983 */ /* 0x000f280000300800 */
[----:B0-----:R-:W-:Y:S04]  /*19c80*/  STL [R1+0x4d4], R2 ;  /* 0x0004d40201007387 */ /* 0x001fe80000100800 */
[----:B-1----:R-:W4:Y:S04]  /*19c90*/  LDL.LU R3, [R1+0x3c] ;  /* 0x00003c0001037983 */ /* 0x002f280000300800 */
[----:B------:R-:W0:Y:S04]  /*19ca0*/  LDS.U8 R2, [R0+UR4+0x2088] ;  /* 0x0020880400027984 */ /* 0x000e280008000000 */
[----:B------:R-:W4:Y:S04]  /*19cb0*/  LDL.LU R7, [R1+0x8c] ;  /* 0x00008c0001077983 */ /* 0x000f280000300800 */
[----:B------:R-:W4:Y:S04]  /*19cc0*/  LDL.LU R27, [R1+0x7c] ;  /* 0x00007c00011b7983 */ /* 0x000f280000300800 */
[----:B------:R-:W4:Y:S04]  /*19cd0*/  LDL.LU R16, [R1+0x6c] ;  /* 0x00006c0001107983 */ /* 0x000f280000300800 */
[----:B0-----:R-:W-:Y:S04]  /*19ce0*/  STL [R1+0x4d0], R2 ;  /* 0x0004d00201007387 */ /* 0x001fe80000100800 */
[----:B------:R-:W0:Y:S04]  /*19cf0*/  LDS.U8 R2, [R0+UR4+0x2080] ;  /* 0x0020800400027984 */ /* 0x000e280008000000 */
[----:B------:R-:W-:Y:S04]  /*19d00*/  STL [R1+0x4dc], R10 ;  /* 0x0004dc0a01007387 */ /* 0x000fe80000100800 */
[----:B------:R-:W1:Y:S04]  /*19d10*/  LDS.U8 R10, [R0+UR4+0x2888] ;  /* 0x00288804000a7984 */ /* 0x000e680008000000 */
[----:B0-----:R-:W-:Y:S04]  /*19d20*/  STL [R1+0x4d8], R2 ;  /* 0x0004d80201007387 */ /* 0x001fe80000100800 */
[----:B------:R-:W0:Y:S04]  /*19d30*/  LDS.U8 R2, [R0+UR4+0x2808] ;  /* 0x0028080400027984 */ /* 0x000e280008000000 */
[----:B------:R-:W-:Y:S04]  /*19d40*/  STL [R1+0x4e4], R5 ;  /* 0x0004e40501007387 */ /* 0x000fe80000100800 */
[----:B------:R-:W0:Y:S04]  /*19d50*/  LDS.U8 R5, [R0+UR4+0x2880] ;  /* 0x0028800400057984 */ /* 0x000e280008000000 */
[----:B-1----:R-:W-:Y:S04]  /*19d60*/  STL [R1+0x4e0], R10 ;  /* 0x0004e00a01007387 */ /* 0x002fe80000100800 */
[----:B------:R-:W1:Y:S04]  /*19d70*/  LDS.U8 R10, [R0+UR4+0x3000] ;  /* 0x00300004000a7984 */ /* 0x000e680008000000 */
[----:B0-----:R-:W-:Y:S04]  /*19d80*/  STL [R1+0x4ec], R2 ;  /* 0x0004ec0201007387 */ /* 0x001fe80000100800 */
[----:B------:R-:W0:Y:S04]  /*19d90*/  LDS.U8 R2, [R0+UR4+0x3088] ;  /* 0x0030880400027984 */ /* 0x000e280008000000 */
[----:B------:R-:W-:Y:S04]  /*19da0*/  STL [R1+0x4e8], R5 ;  /* 0x0004e80501007387 */ /* 0x000fe80000100800 */
[----:B------:R-:W3:Y:S04]  /*19db0*/  LDS.U8 R5, [R0+UR4+0x3008] ;  /* 0x0030080400057984 */ /* 0x000ee80008000000 */
[----:B-1----:R-:W-:Y:S04]  /*19dc0*/  STL [R1+0xfe0], R10 ;  /* 0x000fe00a01007387 */ /* 0x002fe80000100800 */
[----:B------:R-:W1:Y:S04]  /*19dd0*/  LDS.U8 R10, [R0+UR4+0x3080] ;  /* 0x00308004000a7984 */ /* 0x000e680008000000 */
[----:B0-----:R0:W-:Y:S04]  /*19de0*/  STL [R1+0xfdc], R2 ;  /* 0x000fdc0201007387 */ /* 0x0011e80000100800 */
[----:B---3--:R-:W-:Y:S04]  /*19df0*/  STL [R1+0xfe8], R5 ;  /* 0x000fe80501007387 */ /* 0x008fe80000100800 */
[----:B------:R-:W3:Y:S04]  /*19e00*/  LDS.U8 R5, [R0+UR4+0x3800] ;  /* 0x0038000400057984 */ /* 0x000ee80008000000 */
[----:B-1----:R-:W-:Y:S04]  /*19e10*/  STL [R1+0xfe4], R10 ;  /* 0x000fe40a01007387 */ /* 0x002fe80000100800 */
[----:B------:R-:W1:Y:S01]  /*19e20*/  LDS.U8 R10, [R0+UR4+0x3888] ;  /* 0x00388804000a7984 */ /* 0x000e620008000000 */
[----:B0-----:R-:W0:Y:S03]  /*19e30*/  S2R R2, SR_TID.X ;  /* 0x0000000000027919 */ /* 0x001e260000002100 */
[----:B---3--:R-:W-:Y:S04]  /*19e40*/  STL [R1+0xff0], R5 ;  /* 0x000ff00501007387 */ /* 0x008fe80000100800 */
[----:B------:R-:W3:Y:S04]  /*19e50*/  LDS.U8 R5, [R0+UR4+0x3808] ;  /* 0x0038080400057984 */ /* 0x000ee80008000000 */
[----:B------:R-:W3:Y:S01]  /*19e60*/  LDS.U8 R0, [R0+UR4+0x3880] ;  /* 0x0038800400007984 */ /* 0x000ee20008000000 */
[----:B------:R-:W-:Y:S01]  /*19e70*/  BAR.SYNC.DEFER_BLOCKING 0x0 ;  /* 0x0000000000007b1d */ /* 0x000fe20000010000 */
[----:B0-----:R-:W-:-:S05]  /*19e80*/  LOP3.LUT R2, R2, 0x3f, RZ, 0xc0, !PT ;  /* 0x0000003f02027812 */ /* 0x001fca00078ec0ff */
[----:B-1----:R-:W-:Y:S04]  /*19e90*/  STL [R1+0xfec], R10 ;  /* 0x000fec0a01007387 */ /* 0x002fe80000100800 */
[----:B------:R-:W-:Y:S04]  /*19ea0*/  STS.U8 [R2+UR4], R8 ;  /* 0x0000000802007988 */ /* 0x000fe80008000004 */
[----:B--2---:R-:W-:Y:S04]  /*19eb0*/  STS.U8 [R2+UR4+0x40], R4 ;  /* 0x0000400402007988 */ /* 0x004fe80008000004 */
[----:B---3--:R-:W-:Y:S04]  /*19ec0*/  STL [R1+0xff8], R5 ;  /* 0x000ff80501007387 */ /* 0x008fe80000100800 */
[----:B------:R0:W-:Y:S04]  /*19ed0*/  STL [R1+0x10f0], R0 ;  /* 0x0010f00001007387 */ /* 0x0001e80000100800 */
[----:B0-----:R-:W2:Y:S04]  /*19ee0*/  LDL.LU R0, [R1+0x1c] ;  /* 0x00001c0001007983 */ /* 0x001ea80000300800 */
[----:B------:R-:W3:Y:S04]  /*19ef0*/  LDL.LU R10, [R1+0x98] ;  /* 0x00009800010a7983 */ /* 0x000ee80000300800 */
[----:B------:R-:W2:Y:S04]  /*19f00*/  LDL.LU R5, [R1+0x38] ;  /* 0x0000380001057983 */ /* 0x000ea80000300800 */
[----:B------:R-:W2:Y:S04]  /*19f10*/  LDL.LU R8, [R1+0x88] ;  /* 0x0000880001087983 */ /* 0x000ea80000300800 */
[----:B------:R-:W2:Y:S04]  /*19f20*/  LDL.LU R4, [R1+0x78] ;  /* 0x0000780001047983 */ /* 0x000ea80000300800 */
[----:B----4-:R0:W-:Y:S04]  /*19f30*/  STS.U8 [R2+UR4+0x240], R9 ;  /* 0x0002400902007988 */ /* 0x0101e80008000004 */
[----:B------:R1:W-:Y:S04]  /*19f40*/  STS.U8 [R2+UR4+0x200], R26 ;  /* 0x0002001a02007988 */ /* 0x0003e80008000004 */
[----:B0-----:R-:W4:Y:S04]  /*19f50*/  LDL.LU R9, [R1+0x1760] ;  /* 0x0017600001097983 */ /* 0x001f280000300800 */
[----:B-1----:R-:W2:Y:S04]  /*19f60*/  LDL.LU R26, [R1+0x175c] ;  /* 0x00175c00011a7983 */ /* 0x002ea80000300800 */
[----:B------:R0:W-:Y:S04]  /*19f70*/  STS.U8 [R2+UR4+0x400], R3 ;  /* 0x0004000302007988 */ /* 0x0001e80008000004 */
[----:B0-----:R-:W2:Y:S04]  /*19f80*/  LDL.LU R3, [R1+0x1758] ;  /* 0x0017580001037983 */ /* 0x001ea80000300800 */
[----:B------:R0:W-:Y:S04]  /*19f90*/  STS.U8 [R2+UR4+0x440], R7 ;  /* 0x0004400702007988 */ /* 0x0001e80008000004 */
[----:B0-----:R-:W3:Y:S04]  /*19fa0*/  LDL.LU R7, [R1+0x1754] ;  /* 0x0017540001077983 */ /* 0x001ee80000300800 */
[----:B--2---:R0:W-:Y:S04]  /*19fb0*/  STS.U8 [R2+UR4+0x640], R3 ;  /* 0x0006400302007988 */ /* 0x0041e80008000004 */
[----:B------:R1:W-:Y:S04]  /*19fc0*/  STS.U8 [R2+UR4+0x600], R27 ;  /* 0x0006001b02007988 */ /* 0x0003e80008000004 */
[----:B0-----:R-:W2:Y:S04]  /*19fd0*/  LDL.LU R3, [R1+0x1750] ;  /* 0x0017500001037983 */ /* 0x001ea80000300800 */
[----:B-1----:R-:W2:Y:S04]  /*19fe0*/  LDL.LU R27, [R1+0x174c] ;  /* 0x00174c00011b7983 */ /* 0x002ea80000300800 */
[----:B------:R-:W-:Y:S04]  /*19ff0*/  STS.U8 [R2+UR4+0x800], R0 ;  /* 0x0008000002007988 */ /* 0x000fe80008000004 */
[----:B------:R-:W-:Y:S04]  /*1a000*/  STS.U8 [R2+UR4+0x840], R16 ;  /* 0x0008401002007988 */ /* 0x000fe80008000004 */
[----:B------:R-:W-:Y:S04]  /*1a010*/  STS.U8 [R2+UR4+0xa40], R6 ;  /* 0x000a400602007988 */ /* 0x000fe80008000004 */
[----:B--2---:R0:W-:Y:S04]  /*1a020*/  STS.U8 [R2+UR4+0xa00], R27 ;  /* 0x000a001b02007988 */ /* 0x0041e80008000004 */
[----:B------:R1:W-:Y:S04]  /*1a030*/  STS.U8 [R2+UR4+0xc00], R11 ;  /* 0x000c000b02007988 */ /* 0x0003e80008000004 */
[----:B------:R2:W-:Y:S04]  /*1a040*/  STS.U8 [R2+UR4+0xc40], R3 ;  /* 0x000c400302007988 */ /* 0x0005e80008000004 */
[----:B0-----:R-:W4:Y:S04]  /*1a050*/  LDL.LU R27, [R1+0x48] ;  /* 0x00004800011b7983 */ /* 0x001f280000300800 */
[----:B-1----:R-:W4:Y:S04]  /*1a060*/  LDL.LU R11, [R1+0xb0] ;  /* 0x0000b000010b7983 */ /* 0x002f280000300800 */
[----:B--2---:R-:W2:Y:S04]  /*1a070*/  LDL.LU R3, [R1+0x58] ;  /* 0x0000580001037983 */ /* 0x004ea80000300800 */
[----:B------:R-:W-:Y:S04]  /*1a080*/  STS.U8 [R2+UR4+0xe40], R12 ;  /* 0x000e400c02007988 */ /* 0x000fe80008000004 */
[----:B---3--:R0:W-:Y:S01]  /*1a090*/  STS.U8 [R2+UR4+0xe00], R7 ;  /* 0x000e000702007988 */ /* 0x0081e20008000004 */
[----:B------:R-:W-:-:S03]  /*1a0a0*/  LOP3.LUT R0, R2, 0x10, RZ, 0x3c, !PT ;  /* 0x0000001002007812 */ /* 0x000fc600078e3cff */
[----:B0-----:R-:W3:Y:S04]  /*1a0b0*/  LDL.LU R7, [R1+0x68] ;  /* 0x0000680001077983 */ /* 0x001ee80000300800 */
[----:B------:R-:W3:Y:S04]  /*1a0c0*/  LDL.LU R6, [R1+0x54] ;  /* 0x0000540001067983 */ /* 0x000ee80000300800 */
[----:B------:R-:W3:Y:S04]  /*1a0d0*/  LDL.LU R16, [R1+0xa4] ;  /* 0x0000a40001107983 */ /* 0x000ee80000300800 */
[----:B------:R-:W3:Y:S04]  /*1a0e0*/  LDL.LU R2, [R1+0x44] ;  /* 0x0000440001027983 */ /* 0x000ee80000300800 */
[----:B------:R-:W3:Y:S04]  /*1a0f0*/  LDL.LU R12, [R1+0x94] ;  /* 0x00009400010c7983 */ /* 0x000ee80000300800 */
[----:B--2---:R0:W-:Y:S04]  /*1a100*/  STS.U8 [R0+UR4+0x80], R3 ;  /* 0x0000800300007988 */ /* 0x0041e80008000004 */
[----:B----4-:R1:W-:Y:S04]  /*1a110*/  STS.U8 [R0+UR4+0xc0], R11 ;  /* 0x0000c00b00007988 */ /* 0x0103e80008000004 */
[----:B------:R2:W-:Y:S04]  /*1a120*/  STS.U8 [R0+UR4+0x2c0], R27 ;  /* 0x0002c01b00007988 */ /* 0x0005e80008000004 */
[----:B------:R4:W-:Y:S04]  /*1a130*/  STS.U8 [R0+UR4+0x280], R10 ;  /* 0x0002800a00007988 */ /* 0x0009e80008000004 */
[----:B------:R1:W-:Y:S04]  /*1a140*/  STS.U8 [R0+UR4+0x480], R5 ;  /* 0x0004800500007988 */ /* 0x0003e80008000004 */
[----:B------:R2:W-:Y:S04]  /*1a150*/  STS.U8 [R0+UR4+0x4c0], R8 ;  /* 0x0004c00800007988 */ /* 0x0005e80008000004 */
[----:B0-----:R-:W3:Y:S04]  /*1a160*/  LDL.LU R3, [R1+0x84] ;  /* 0x0000840001037983 */ /* 0x001ee80000300800 */
[----:B-1----:R-:W3:Y:S04]  /*1a170*/  LDL.LU R11, [R1+0x74] ;  /* 0x00007400010b7983 */ /* 0x002ee80000300800 */
[----:B--2---:R-:W2:Y:S04]  /*1a180*/  LDL.LU R27, [R1+0x64] ;  /* 0x00006400011b7983 */ /* 0x004ea80000300800 */
[----:B----4-:R-:W4:Y:S04]  /*1a190*/  LDL.LU R10, [R1+0x1748] ;  /* 0x00174800010a7983 */ /* 0x010f280000300800 */
[----:B------:R-:W2:Y:S04]  /*1a1a0*/  LDL.LU R5, [R1+0x1744] ;  /* 0x0017440001057983 */ /* 0x000ea80000300800 */
[----:B------:R-:W2:Y:S04]  /*1a1b0*/  LDL.LU R8, [R1+0x1740] ;  /* 0x0017400001087983 */ /* 0x000ea80000300800 */
[----:B--2---:R0:W-:Y:S04]  /*1a1c0*/  STS.U8 [R0+UR4+0x6c0], R8 ;  /* 0x0006c00800007988 */ /* 0x0041e80008000004 */
[----:B------:R1:W-:Y:S04]  /*1a1d0*/  STS.U8 [R0+UR4+0x680], R4 ;  /* 0x0006800400007988 */ /* 0x0003e80008000004 */
[----:B------:R2:W-:Y:S04]  /*1a1e0*/  STS.U8 [R0+UR4+0x880], R26 ;  /* 0x0008801a00007988 */ /* 0x0005e80008000004 */
[----:B0-----:R-:W4:Y:S04]  /*1a1f0*/  LDL.LU R8, [R1+0x173c] ;  /* 0x00173c0001087983 */ /* 0x001f280000300800 */
[----:B-1----:R-:W4:Y:S04]  /*1a200*/  LDL.LU R4, [R1+0x1738] ;  /* 0x0017380001047983 */ /* 0x002f280000300800 */
[----:B--2---:R-:W2:Y:S04]  /*1a210*/  LDL.LU R26, [R1+0x1734] ;  /* 0x00173400011a7983 */ /* 0x004ea80000300800 */
[----:B---3--:R0:W-:Y:S02]  /*1a220*/  STS.U8 [R0+UR4+0x8c0], R7 ;  /* 0x0008c00700007988 */ /* 0x0081e40008000004 */
[----:B0-----:R-:W0:Y:S02]  /*1a230*/  S2R R7, SR_TID.X ;  /* 0x0000000000077919 */ /* 0x001e240000002100 */
[----:B------:R1:W-:Y:S04]  /*1a240*/  STS.U8 [R0+UR4+0xac0], R20 ;  /* 0x000ac01400007988 */ /* 0x0003e80008000004 */
[----:B-1----:R-:W3:Y:S01]  /*1a250*/  LDL.LU R20, [R1+0x70] ;  /* 0x0000700001147983 */ /* 0x002ee20000300800 */
[----:B0-----:R-:W-:-:S03]  /*1a260*/  LOP3.LUT R7, R7, 0x3f, RZ, 0xc0, !PT ;  /* 0x0000003f07077812 */ /* 0x001fc600078ec0ff */
[----:B--2---:R0:W-:Y:S04]  /*1a270*/  STS.U8 [R0+UR4+0xa80], R26 ;  /* 0x000a801a00007988 */ /* 0x0041e80008000004 */
[----:B------:R1:W-:Y:S04]  /*1a280*/  STS.U8 [R0+UR4+0xc80], R13 ;  /* 0x000c800d00007988 */ /* 0x0003e80008000004 */
[----:B----4-:R2:W-:Y:S04]  /*1a290*/  STS.U8 [R0+UR4+0xcc0], R4 ;  /* 0x000cc00400007988 */ /* 0x0105e80008000004 */
[----:B------:R4:W-:Y:S04]  /*1a2a0*/  STS.U8 [R0+UR4+0xec0], R17 ;  /* 0x000ec01100007988 */ /* 0x0009e80008000004 */
[----:B------:R2:W-:Y:S04]  /*1a2b0*/  STS.U8 [R0+UR4+0xe80], R8 ;  /* 0x000e800800007988 */ /* 0x0005e80008000004 */
[----:B0-----:R-:W3:Y:S04]  /*1a2c0*/  LDL.LU R26, [R1+0x80] ;  /* 0x00008000011a7983 */ /* 0x001ee80000300800 */
[----:B-1----:R-:W3:Y:S04]  /*1a2d0*/  LDL.LU R13, [R1+0x90] ;  /* 0x00009000010d7983 */ /* 0x002ee80000300800 */
[----:B--2---:R-:W2:Y:S04]  /*1a2e0*/  LDL.LU R4, [R1+0xa0] ;  /* 0x0000a00001047983 */ /* 0x004ea80000300800 */
[----:B----4-:R-:W4:Y:S01]  /*1a2f0*/  LDL.LU R17, [R1+0x50] ;  /* 0x0000500001117983 */ /* 0x010f220000300800 */
[----:B------:R-:W-:-:S03]  /*1a300*/  LOP3.LUT R8, R7, 0x20, RZ, 0x3c, !PT ;  /* 0x0000002007087812 */ /* 0x000fc600078e3cff */
[----:B------:R-:W2:Y:S04]  /*1a310*/  LDL.LU R0, [R1+0x60] ;  /* 0x0000600001007983 */ /* 0x000ea80000300800 */
[----:B------:R0:W-:Y:S04]  /*1a320*/  STS.U8 [R8+UR4+0x100], R6 ;  /* 0x0001000608007988 */ /* 0x0001e80008000004 */
[----:B------:R1:W-:Y:S04]  /*1a330*/  STS.U8 [R8+UR4+0x140], R16 ;  /* 0x0001401008007988 */ /* 0x0003e80008000004 */
[----:B0-----:R-:W2:Y:S04]  /*1a340*/  LDL.LU R6, [R1+0x1730] ;  /* 0x0017300001067983 */ /* 0x001ea80000300800 */
[----:B-1----:R-:W2:Y:S04]  /*1a350*/  LDL.LU R16, [R1+0x172c] ;  /* 0x00172c0001107983 */ /* 0x002ea80000300800 */
[----:B------:R0:W-:Y:S04]  /*1a360*/  STS.U8 [R8+UR4+0x340], R2 ;  /* 0x0003400208007988 */ /* 0x0001e80008000004 */
[----:B------:R-:W-:Y:S04]  /*1a370*/  STS.U8 [R8+UR4+0x300], R12 ;  /* 0x0003000c08007988 */ /* 0x000fe80008000004 */
[----:B0-----:R-:W3:Y:S04]  /*1a380*/  LDL.LU R2, [R1+0x1728] ;  /* 0x0017280001027983 */ /* 0x001ee80000300800 */
[----:B--2---:R0:W-:Y:S04]  /*1a390*/  STS.U8 [R8+UR4+0x500], R16 ;  /* 0x0005001008007988 */ /* 0x0041e80008000004 */
[----:B------:R-:W-:Y:S04]  /*1a3a0*/  STS.U8 [R8+UR4+0x540], R3 ;  /* 0x0005400308007988 */ /* 0x000fe80008000004 */
[----:B------:R1:W-:Y:S04]  /*1a3b0*/  STS.U8 [R8+UR4+0x740], R5 ;  /* 0x0007400508007988 */ /* 0x0003e80008000004 */
[----:B------:R-:W-:Y:S04]  /*1a3c0*/  STS.U8 [R8+UR4+0x700], R11 ;  /* 0x0007000b08007988 */ /* 0x000fe80008000004 */
[----:B------:R2:W-:Y:S04]  /*1a3d0*/  STS.U8 [R8+UR4+0x900], R9 ;  /* 0x0009000908007988 */ /* 0x0005e80008000004 */
[----:B0-----:R-:W3:Y:S04]  /*1a3e0*/  LDL.LU R16, [R1+0x1724] ;  /* 0x0017240001107983 */ /* 0x001ee80000300800 */
[----:B-1----:R-:W4:Y:S04]  /*1a3f0*/  LDL.LU R5, [R1+0x1720] ;  /* 0x0017200001057983 */ /* 0x002f280000300800 */
[----:B--2---:R-:W2:Y:S04]  /*1a400*/  LDL.LU R9, [R1+0x171c] ;  /* 0x00171c0001097983 */ /* 0x004ea80000300800 */
[----:B------:R0:W-:Y:S04]  /*1a410*/  STS.U8 [R8+UR4+0x940], R27 ;  /* 0x0009401b08007988 */ /* 0x0001e80008000004 */
[----:B------:R-:W-:Y:S01]  /*1a420*/  STS.U8 [R8+UR4+0xb40], R18 ;  /* 0x000b401208007988 */ /* 0x000fe20008000004 */
[----:B------:R-:W-:-:S03]  /*1a430*/  LOP3.LUT R7, R7, 0x30, RZ, 0x3c, !PT ;  /* 0x0000003007077812 */ /* 0x000fc600078e3cff */
[----:B------:R-:W2:Y:S04]  /*1a440*/  LDL.LU R12, [R1+0x10] ;  /* 0x00001000010c7983 */ /* 0x000ea80000300800 */
[----:B------:R-:W2:Y:S04]  /*1a450*/  LDL.LU R3, [R1+0xc] ;  /* 0x00000c0001037983 */ /* 0x000ea80000300800 */
[----:B------:R-:W2:Y:S04]  /*1a460*/  LDL.LU R11, [R1+0x8] ;  /* 0x00000800010b7983 */ /* 0x000ea80000300800 */
[----:B0-----:R-:W2:Y:S04]  /*1a470*/  LDL.LU R27, [R1] ;  /* 0x00000000011b7983 */ /* 0x001ea80000300800 */
[----:B---3--:R-:W-:Y:S04]  /*1a480*/  STS.U8 [R8+UR4+0xb00], R16 ;  /* 0x000b001008007988 */ /* 0x008fe80008000004 */
[----:B------:R-:W-:Y:S04]  /*1a490*/  STS.U8 [R8+UR4+0xd00], R21 ;  /* 0x000d001508007988 */ /* 0x000fe80008000004 */
[----:B----4-:R-:W-:Y:S04]  /*1a4a0*/  STS.U8 [R8+UR4+0xd40], R5 ;  /* 0x000d400508007988 */ /* 0x010fe80008000004 */
[----:B------:R-:W-:Y:S04]  /*1a4b0*/  STS.U8 [R8+UR4+0xf40], R24 ;  /* 0x000f401808007988 */ /* 0x000fe80008000004 */
[----:B--2---:R-:W-:Y:S04]  /*1a4c0*/  STS.U8 [R8+UR4+0xf00], R9 ;  /* 0x000f000908007988 */ /* 0x004fe80008000004 */
[----:B------:R-:W-:Y:S04]  /*1a4d0*/  STS.U8 [R7+UR4+0x180], R17 ;  /* 0x0001801107007988 */ /* 0x000fe80008000004 */
[----:B------:R-:W-:Y:S04]  /*1a4e0*/  STS.U8 [R7+UR4+0x1c0], R4 ;  /* 0x0001c00407007988 */ /* 0x000fe80008000004 */
[----:B------:R0:W-:Y:S04]  /*1a4f0*/  STS.U8 [R7+UR4+0x3c0], R2 ;  /* 0x0003c00207007988 */ /* 0x0001e80008000004 */
[----:B------:R-:W-:Y:S04]  /*1a500*/  STS.U8 [R7+UR4+0x380], R13 ;  /* 0x0003800d07007988 */ /* 0x000fe80008000004 */
[----:B------:R1:W-:Y:S04]  /*1a510*/  STS.U8 [R7+UR4+0x580], R6 ;  /* 0x0005800607007988 */ /* 0x0003e80008000004 */
[----:B------:R-:W-:Y:S04]  /*1a520*/  STS.U8 [R7+UR4+0x5c0], R26 ;  /* 0x0005c01a07007988 */ /* 0x000fe80008000004 */
[----:B------:R2:W-:Y:S04]  /*1a530*/  STS.U8 [R7+UR4+0x7c0], R10 ;  /* 0x0007c00a07007988 */ /* 0x0005e80008000004 */
[----:B0-----:R-:W3:Y:S04]  /*1a540*/  LDL.LU R2, [R1+0x1718] ;  /* 0x0017180001027983 */ /* 0x001ee80000300800 */
[----:B-1----:R-:W4:Y:S04]  /*1a550*/  LDL.LU R6, [R1+0x1714] ;  /* 0x0017140001067983 */ /* 0x002f280000300800 */
[----:B--2---:R-:W2:Y:S04]  /*1a560*/  LDL.LU R10, [R1+0x1710] ;  /* 0x00171000010a7983 */ /* 0x004ea80000300800 */
[----:B------:R-:W-:Y:S04]  /*1a570*/  STS.U8 [R7+UR4+0x780], R20 ;  /* 0x0007801407007988 */ /* 0x000fe80008000004 */
[----:B------:R-:W-:Y:S04]  /*1a580*/  STS.U8 [R7+UR4+0x980], R22 ;  /* 0x0009801607007988 */ /* 0x000fe80008000004 */
[----:B------:R0:W-:Y:S02]  /*1a590*/  STS.U8 [R7+UR4+0x9c0], R0 ;  /* 0x0009c00007007988 */ /* 0x0001e40008000004 */
[----:B0-----:R-:W0:Y:S02]  /*1a5a0*/  S2R R0, SR_TID.X ;  /* 0x0000000000007919 */ /* 0x001e240000002100 */
[----:B------:R-:W-:Y:S01]  /*1a5b0*/  STS.U8 [R7+UR4+0xbc0], R19 ;  /* 0x000bc01307007988 */ /* 0x000fe20008000004 */
[C---:B0-----:R-:W-:Y:S01]  /*1a5c0*/  IMAD.SHL.U32 R8, R0.reuse, 0x2, RZ ;  /* 0x0000000200087824 */ /* 0x041fe200078e00ff */
[----:B------:R-:W-:-:S05]  /*1a5d0*/  LOP3.LUT R0, R0, 0x7, RZ, 0xc0, !PT ;  /* 0x0000000700007812 */ /* 0x000fca00078ec0ff */
[----:B------:R-:W-:-:S05]  /*1a5e0*/  IMAD R0, R0, 0x90, RZ ;  /* 0x0000009000007824 */ /* 0x000fca00078e02ff */
[----:B------:R-:W-:Y:S01]  /*1a5f0*/  LOP3.LUT R0, R0, 0x30, R8, 0x78, !PT ;  /* 0x0000003000007812 */ /* 0x000fe200078e7808 */
[----:B---3--:R-:W-:Y:S04]  /*1a600*/  STS.U8 [R7+UR4+0xb80], R2 ;  /* 0x000b800207007988 */ /* 0x008fe80008000004 */
[----:B------:R-:W-:Y:S04]  /*1a610*/  STS.U8 [R7+UR4+0xd80], R23 ;  /* 0x000d801707007988 */ /* 0x000fe80008000004 */
[----:B----4-:R-:W-:Y:S04]  /*1a620*/  STS.U8 [R7+UR4+0xdc0], R6 ;  /* 0x000dc00607007988 */ /* 0x010fe80008000004 */
[----:B------:R-:W-:Y:S04]  /*1a630*/  STS.U8 [R7+UR4+0xfc0], R25 ;  /* 0x000fc01907007988 */ /* 0x000fe80008000004 */
[----:B--2---:R-:W-:Y:S01]  /*1a640*/  STS.U8 [R7+UR4+0xf80], R10 ;  /* 0x000f800a07007988 */ /* 0x004fe20008000004 */
[----:B------:R-:W-:Y:S06]  /*1a650*/  BAR.SYNC.DEFER_BLOCKING 0x0 ;  /* 0x0000000000007b1d */ /* 0x000fec0000010000 */
[----:B------:R-:W0:Y:S04]  /*1a660*/  LDSM.16.M88.4 R4, [R0+UR4] ;  /* 0x000000040004783b */ /* 0x000e280008000200 */
[----:B------:R-:W-:Y:S04]  /*1a670*/  LDSM.16.M88.4 R16, [R0+UR4+0x800] ;  /* 0x000800040010783b */ /* 0x000fe80008000200 */
[----:B------:R-:W-:Y:S04]  /*1a680*/  LDSM.16.M88.4 R20, [R0+UR4+0xc00] ;  /* 0x000c00040014783b */ /* 0x000fe80008000200 */
[----:B0-----:R-:W-:Y:S01]  /*1a690*/  STL.64 [R1+0x140], R4 ;  /* 0x0001400401007387 */ /* 0x001fe20000100a00 */
[----:B------:R-:W-:-:S03]  /*1a6a0*/  IMAD.MOV.U32 R25, RZ, RZ, R4 ;  /* 0x000000ffff197224 */ /* 0x000fc600078e0004 */
[----:B------:R-:W-:Y:S01]  /*1a6b0*/  STL.64 [R1+0x148], R6 ;  /* 0x0001480601007387 */ /* 0x000fe20000100a00 */
[----:B------:R-:W-:-:S03]  /*1a6c0*/  IMAD.MOV.U32 R24, RZ, RZ, R5 ;  /* 0x000000ffff187224 */ /* 0x000fc600078e0005 */
[----:B------:R-:W0:Y:S01]  /*1a6d0*/  LDSM.16.M88.4 R4, [R0+UR4+0x400] ;  /* 0x000400040004783b */ /* 0x000e220008000200 */
[----:B------:R-:W-:-:S03]  /*1a6e0*/  IMAD R2, R15, 0x100, R14 ;  /* 0x000001000f027824 */ /* 0x000fc600078e020e */
[----:B0-----:R-:W-:Y:S04]  /*1a6f0*/  STL.64 [R1+0x150], R4 ;  /* 0x0001500401007387 */ /* 0x001fe80000100a00 */
[----:B------:R0:W-:Y:S04]  /*1a700*/  STL.64 [R1+0x158], R6 ;  /* 0x0001580601007387 */ /* 0x0001e80000100a00 */
[----:B------:R1:W-:Y:S04]  /*1a710*/  STL.64 [R1+0x160], R16 ;  /* 0x0001601001007387 */ /* 0x0003e80000100a00 */
[----:B------:R2:W-:Y:S01]  /*1a720*/  STL.64 [R1+0x168], R18 ;  /* 0x0001681201007387 */ /* 0x0005e20000100a00 */
[----:B------:R-:W-:-:S02]  /*1a730*/  IMAD.MOV.U32 R8, RZ, RZ, R5 ;  /* 0x000000ffff087224 */ /* 0x000fc400078e0005 */
[----:B------:R-:W-:Y:S02]  /*1a740*/  IMAD.MOV.U32 R15, RZ, RZ, R4 ;  /* 0x000000ffff0f7224 */ /* 0x000fe400078e0004 */
[----:B0-----:R-:W-:Y:S02]  /*1a750*/  IMAD.MOV.U32 R6, RZ, RZ, R16 ;  /* 0x000000ffff067224 */ /* 0x001fe400078e0010 */
[----:B------:R-:W-:Y:S02]  /*1a760*/  IMAD.MOV.U32 R7, RZ, RZ, R17 ;  /* 0x000000ffff077224 */ /* 0x000fe400078e0011 */
[----:B-1----:R-:W3:Y:S04]  /*1a770*/  LDL.LU.64 R16, [R1+0x250] ;  /* 0x0002500001107983 */ /* 0x002ee80000300a00 */
[----:B--2---:R-:W3:Y:S04]  /*1a780*/  LDL.LU.64 R18, [R1+0x258] ;  /* 0x0002580001127983 */ /* 0x004ee80000300a00 */
[----:B------:R-:W-:Y:S01]  /*1a790*/  STL.64 [R1+0x170], R20 ;  /* 0x0001701401007387 */ /* 0x000fe20000100a00 */
[----:B------:R-:W-:-:S03]  /*1a7a0*/  IMAD R5, R28, 0x100, R29 ;  /* 0x000001001c057824 */ /* 0x000fc600078e021d */
[----:B------:R0:W-:Y:S04]  /*1a7b0*/  STL.64 [R1+0x178], R22 ;  /* 0x0001781601007387 */ /* 0x0001e80000100a00 */
[----:B------:R-:W2:Y:S04]  /*1a7c0*/  LDL.LU R29, [R1+0xac] ;  /* 0x0000ac00011d7983 */ /* 0x000ea80000300800 */
[----:B------:R-:W4:Y:S01]  /*1a7d0*/  LDL.LU R10, [R1+0xa8] ;  /* 0x0000a800010a7983 */ /* 0x000f220000300800 */
[----:B------:R-:W-:-:S03]  /*1a7e0*/  IMAD R4, R27, 0x100, R11 ;  /* 0x000001001b047824 */ /* 0x000fc600078e020b */
[----:B0-----:R-:W2:Y:S04]  /*1a7f0*/  LDL.LU R23, [R1+0xb8] ;  /* 0x0000b80001177983 */ /* 0x001ea80000300800 */
[----:B------:R-:W4:Y:S01]  /*1a800*/  LDL.LU R11, [R1+0xb4] ;  /* 0x0000b400010b7983 */ /* 0x000f220000300800 */
[----:B------:R-:W-:Y:S02]  /*1a810*/  IMAD.MOV.U32 R28, RZ, RZ, R8 ;  /* 0x000000ffff1c7224 */ /* 0x000fe400078e0008 */
[----:B------:R-:W-:Y:S02]  /*1a820*/  IMAD.MOV.U32 R8, RZ, RZ, R20 ;  /* 0x000000ffff087224 */ /* 0x000fe400078e0014 */
[----:B------:R-:W-:Y:S02]  /*1a830*/  IMAD.MOV.U32 R9, RZ, RZ, R21 ;  /* 0x000000ffff097224 */ /* 0x000fe400078e0015 */
[----:B------:R-:W-:Y:S01]  /*1a840*/  IMAD R3, R3, 0x100, R12 ;  /* 0x0000010003037824 */ /* 0x000fe200078e020c */
[----:B------:R-:W-:-:S02]  /*1a850*/  F2FP.F16.E4M3.UNPACK_B R14, R4 ;  /* 0x00000004ff0e723e */ /* 0x000fc400020006ff */
[----:B------:R-:W-:Y:S01]  /*1a860*/  F2FP.F16.E4M3.UNPACK_B R12, R2 ;  /* 0x00000002ff0c723e */ /* 0x000fe200020006ff */
[----:B------:R-:W-:Y:S01]  /*1a870*/  IMAD.MOV.U32 R4, RZ, RZ, R15 ;  /* 0x000000ffff047224 */ /* 0x000fe200078e000f */
[----:B------:R-:W-:Y:S02]  /*1a880*/  F2FP.F16.E4M3.UNPACK_B R15, R5 ;  /* 0x00000005ff0f723e */ /* 0x000fe400020006ff */
[----:B------:R-:W-:Y:S02]  /*1a890*/  F2FP.F16.E4M3.UNPACK_B R13, R3 ;  /* 0x00000003ff0d723e */ /* 0x000fe400020006ff */
[----:B------:R-:W-:Y:S02]  /*1a8a0*/  F2FP.F16.E4M3.UNPACK_B R2, R25 ;  /* 0x00000019ff02723e */ /* 0x000fe400020006ff */
[----:B------:R-:W-:Y:S01]  /*1a8b0*/  F2FP.F16.E4M3.UNPACK_B R3, R24 ;  /* 0x00000018ff03723e */ /* 0x000fe200020006ff */
[----:B----4-:R-:W-:Y:S04]  /*1a8c0*/  STL.64 [R1+0x1708], R10 ;  /* 0x0017080a01007387 */ /* 0x010fe80000100a00 */
[----:B------:R0:W-:Y:S04]  /*1a8d0*/  STL.64 [R1+0x1700], R8 ;  /* 0x0017000801007387 */ /* 0x0001e80000100a00 */
[----:B0-----:R-:W4:Y:S04]  /*1a8e0*/  LDL.LU.64 R8, [R1+0x240] ;  /* 0x0002400001087983 */ /* 0x001f280000300a00 */
[----:B------:R-:W4:Y:S01]  /*1a8f0*/  LDL.LU.64 R10, [R1+0x248] ;  /* 0x00024800010a7983 */ /* 0x000f220000300a00 */
[----:B---3--:R-:W-:Y:S03]  /*1a900*/  HMMA.16816.F32 R16, R12, R2, R16 ;  /* 0x000000020c10723c */ /* 0x008fe60000001810 */
[----:B------:R-:W3:Y:S04]  /*1a910*/  LDL.LU R22, [R1+0xc4] ;  /* 0x0000c40001167983 */ /* 0x000ee80000300800 */
[----:B------:R-:W3:Y:S04]  /*1a920*/  LDL.LU R21, [R1+0xc0] ;  /* 0x0000c00001157983 */ /* 0x000ee80000300800 */
[----:B------:R-:W2:Y:S04]  /*1a930*/  LDL.LU R20, [R1+0xcc] ;  /* 0x0000cc0001147983 */ /* 0x000ea80000300800 */
[----:B------:R-:W2:Y:S04]  /*1a940*/  LDL.LU R0, [R1+0xc8] ;  /* 0x0000c80001007983 */ /* 0x000ea80000300800 */
[----:B------:R-:W2:Y:S04]  /*1a950*/  LDL.LU.64 R24, [R1+0x1c0] ;  /* 0x0001c00001187983 */ /* 0x000ea80000300a00 */
[----:B------:R-:W2:Y:S01]  /*1a960*/  LDL.LU.64 R26, [R1+0x1c8] ;  /* 0x0001c800011a7983 */ /* 0x000ea20000300a00 */
[----:B------:R-:W-:-:S02]  /*1a970*/  F2FP.F16.E4M3.UNPACK_B R4, R4 ;  /* 0x00000004ff04723e */ /* 0x000fc400020006ff */
[----:B------:R-:W-:Y:S01]  /*1a980*/  F2FP.F16.E4M3.UNPACK_B R5, R28 ;  /* 0x0000001cff05723e */ /* 0x000fe200020006ff */
[----:B------:R-:W-:Y:S04]  /*1a990*/  STL [R1+0x16a4], R16 ;  /* 0x0016a41001007387 */ /* 0x000fe80000100800 */
[----:B------:R0:W-:Y:S04]  /*1a9a0*/  STL [R1+0x16a0], R17 ;  /* 0x0016a01101007387 */ /* 0x0001e80000100800 */
[----:B------:R-:W-:Y:S04]  /*1a9b0*/  STL [R1+0x169c], R18 ;  /* 0x00169c1201007387 */ /* 0x000fe80000100800 */
[----:B------:R1:W-:Y:S04]  /*1a9c0*/  STL [R1+0x1698], R19 ;  /* 0x0016981301007387 */ /* 0x0003e80000100800 */
[----:B0-----:R-:W2:Y:S04]  /*1a9d0*/  LDL.LU.64 R16, [R1+0x230] ;  /* 0x0002300001107983 */ /* 0x001ea80000300a00 */
[----:B-1----:R-:W2:Y:S01]  /*1a9e0*/  LDL.LU.64 R18, [R1+0x238] ;  /* 0x0002380001127983 */ /* 0x002ea20000300a00 */
[----:B----4-:R-:W-:-:S15]  /*1a9f0*/  HMMA.16816.F32 R8, R12, R4, R8 ;  /* 0x000000040c08723c */ /* 0x010fde0000001808 */
[----:B------:R-:W-:-:S04]  /*1aa00*/  NOP ;  /* 0x0000000000007918 */ /* 0x000fc80000000000 */
[----:B------:R-:W-:Y:S04]  /*1aa10*/  STL.64 [R1], R8 ;  /* 0x0000000801007387 */ /* 0x000fe80000100a00 */
[----:B------:R0:W-:Y:S04]  /*1aa20*/  STL.64 [R1+0x8], R10 ;  /* 0x0000080a01007387 */ /* 0x0001e80000100a00 */
[----:B0-----:R-:W4:Y:S04]  /*1aa30*/  LDL.LU.64 R10, [R1+0x1708] ;  /* 0x00170800010a7983 */ /* 0x001f280000300a00 */
[----:B------:R-:W3:Y:S01]  /*1aa40*/  LDL.LU.64 R8, [R1+0x1700] ;  /* 0x0017000001087983 */ /* 0x000ee20000300a00 */
[----:B------:R-:W-:-:S02]  /*1aa50*/  F2FP.F16.E4M3.UNPACK_B R6, R6 ;  /* 0x00000006ff06723e */ /* 0x000fc400020006ff */
[----:B------:R-:W-:-:S07]  /*1aa60*/  F2FP.F16.E4M3.UNPACK_B R7, R7 ;  /* 0x00000007ff07723e */ /* 0x000fce00020006ff */
[----:B--2---:R-:W-:-:S15]  /*1aa70*/  HMMA.16816.F32 R16, R12, R6, R16 ;  /* 0x000000060c10723c */ /* 0x004fde0000001810 */
[----:B------:R-:W-:-:S04]  /*1aa80*/  NOP ;  /* 0x0000000000007918 */ /* 0x000fc80000000000 */
[----:B------:R0:W-:Y:S04]  /*1aa90*/  STL.64 [R1+0x40], R16 ;  /* 0x0000401001007387 */ /* 0x0001e80000100a00 */
[----:B------:R-:W-:Y:S01]  /*1aaa0*/  STL [R1+0x48], R18 ;  /* 0x0000481201007387 */ /* 0x000fe20000100800 */
[----:B0-----:R-:W-:-:S05]  /*1aab0*/  IMAD.MOV.U32 R16, RZ, RZ, R19 ;  /* 0x000000ffff107224 */ /* 0x001fca00078e0013 */
[----:B------:R0:W-:Y:S04]  /*1aac0*/  STL [R1+0x16a8], R16 ;  /* 0x0016a81001007387 */ /* 0x0001e80000100800 */
[----:B0-----:R-:W2:Y:S04]  /*1aad0*/  LDL.LU.64 R16, [R1+0x220] ;  /* 0x0002200001107983 */ /* 0x001ea80000300a00 */
[----:B------:R-:W2:Y:S01]  /*1aae0*/  LDL.LU.64 R18, [R1+0x228] ;  /* 0x0002280001127983 */ /* 0x000ea20000300a00 */
[----:B---3--:R-:W-:Y:S02]  /*1aaf0*/  F2FP.F16.E4M3.UNPACK_B R8, R8 ;  /* 0x00000008ff08723e */ /* 0x008fe400020006ff */
[----:B------:R-:W-:-:S07]  /*1ab00*/  F2FP.F16.E4M3.UNPACK_B R9, R9 ;  /* 0x00000009ff09723e */ /* 0x000fce00020006ff */
[----:B------:R-:W-:-:S15]  /*1ab10*/  HMMA.16816.F32 R24, R12, R8, R24 ;  /* 0x000000080c18723c */ /* 0x000fde0000001818 */
[----:B------:R-:W-:-:S04]  /*1ab20*/  NOP ;  /* 0x0000000000007918 */ /* 0x000fc80000000000 */
[----:B------:R-:W-:Y:S04]  /*1ab30*/  STL [R1+0x1674], R24 ;  /* 0x0016741801007387 */ /* 0x000fe80000100800 */
[----:B------:R0:W-:Y:S04]  /*1ab40*/  STL [R1+0x1670], R25 ;  /* 0x0016701901007387 */ /* 0x0001e80000100800 */
[----:B------:R-:W-:Y:S04]  /*1ab50*/  STL [R1+0x166c], R26 ;  /* 0x00166c1a01007387 */ /* 0x000fe80000100800 */
[----:B------:R1:W-:Y:S04]  /*1ab60*/  STL [R1+0x1668], R27 ;  /* 0x0016681b01007387 */ /* 0x0003e80000100800 */
[----:B0-----:R-:W3:Y:S04]  /*1ab70*/  LDL.LU.64 R24, [R1+0x210] ;  /* 0x0002100001187983 */ /* 0x001ee80000300a00 */
[----:B-1----:R-:W3:Y:S01]  /*1ab80*/  LDL.LU.64 R26, [R1+0x218] ;  /* 0x00021800011a7983 */ /* 0x002ee20000300a00 */
[----:B----4-:R-:W-:-:S02]  /*1ab90*/  IMAD R10, R10, 0x100, R29 ;  /* 0x000001000a0a7824 */ /* 0x010fc400078e021d */
[----:B------:R-:W-:Y:S02]  /*1aba0*/  IMAD R11, R11, 0x100, R23 ;  /* 0x000001000b0b7824 */ /* 0x000fe400078e0217 */
[----:B------:R-:W-:Y:S02]  /*1abb0*/  IMAD R14, R21, 0x100, R22 ;  /* 0x00000100150e7824 */ /* 0x000fe400078e0216 */
[----:B------:R-:W-:Y:S01]  /*1abc0*/  IMAD R15, R0, 0x100, R20 ;  /* 0x00000100000f7824 */ /* 0x000fe200078e0214 */
[----:B------:R-:W-:Y:S02]  /*1abd0*/  F2FP.F16.E4M3.UNPACK_B R12, R10 ;  /* 0x0000000aff0c723e */ /* 0x000fe400020006ff */
[----:B------:R-:W-:Y:S02]  /*1abe0*/  F2FP.F16.E4M3.UNPACK_B R13, R11 ;  /* 0x0000000bff0d723e */ /* 0x000fe400020006ff */
[----:B------:R-:W-:Y:S02]  /*1abf0*/  F2FP.F16.E4M3.UNPACK_B R14, R14 ;  /* 0x0000000eff0e723e */ /* 0x000fe400020006ff */
[----:B------:R-:W-:-:S07]  /*1ac00*/  F2FP.F16.E4M3.UNPACK_B R15, R15 ;  /* 0x0000000fff0f723e */ /* 0x000fce00020006ff */
[----:B--2---:R-:W-:Y:S01]  /*1ac10*/  HMMA.16816.F32 R20, R12, R2, R16 ;  /* 0x000000020c14723c */ /* 0x004fe20000001810 */
[----:B------:R-:W-:-:S15]  /*1ac20*/  STL.64 [R1+0x16f8], R8 ;  /* 0x0016f80801007387 */ /* 0x000fde0000100a00 */
[----:B------:R-:W-:-:S03]  /*1ac30*/  NOP ;  /* 0x0000000000007918 */ /* 0x000fc60000000000 */
[----:B------:R-:W-:Y:S02]  /*1ac40*/  IMAD.MOV.U32 R19, RZ, RZ, R22 ;  /* 0x000000ffff137224 */ /* 0x000fe400078e0016 */
[----:B------:R-:W-:Y:S02]  /*1ac50*/  IMAD.MOV.U32 R18, RZ, RZ, R21 ;  /* 0x000000ffff127224 */ /* 0x000fe400078e0015 */
[----:B------:R-:W-:Y:S02]  /*1ac60*/  IMAD.MOV.U32 R17, RZ, RZ, R20 ;  /* 0x000000ffff117224 */ /* 0x000fe400078e0014 */
[----:B------:R-:W-:Y:S01]  /*1ac70*/  IMAD.MOV.U32 R0, RZ, RZ, R23 ;  /* 0x000000ffff007224 */ /* 0x000fe200078e0017 */
[----:B------:R-:W2:Y:S04]  /*1ac80*/  LDL.LU.64 R20, [R1+0x110] ;  /* 0x0001100001147983 */ /* 0x000ea80000300a00 */
[----:B------:R-:W2:Y:S04]  /*1ac90*/  LDL.LU.64 R22, [R1+0x118] ;  /* 0x0001180001167983 */ /* 0x000ea80000300a00 */
[----:B------:R-:W-:Y:S04]  /*1aca0*/  STL [R1+0x16b4], R19 ;  /* 0x0016b41301007387 */ /* 0x000fe80000100800 */
[----:B------:R-:W-:Y:S04]  /*1acb0*/  STL [R1+0x16b0], R18 ;  /* 0x0016b01201007387 */ /* 0x000fe80000100800 */
[----:B------:R0:W-:Y:S04]  /*1acc0*/  STL [R1+0x16ac], R17 ;  /* 0x0016ac1101007387 */ /* 0x0001e80000100800 */
[----:B0-----:R-:W4:Y:S04]  /*1acd0*/  LDL.LU.64 R16, [R1+0x200] ;  /* 0x0002000001107983 */ /* 0x001f280000300a00 */
[----:B------:R-:W4:Y:S01]  /*1ace0*/  LDL.LU.64 R18, [R1+0x208] ;  /* 0x0002080001127983 */ /* 0x000f220000300a00 */
[----:B---3--:R-:W-:-:S15]  /*1acf0*/  HMMA.16816.F32 R8, R12, R4, R24 ;  /* 0x000000040c08723c */ /* 0x008fde0000001818 */
[----:B------:R-:W-:-:S04]  /*1ad00*/  NOP ;  /* 0x0000000000007918 */ /* 0x000fc80000000000 */
[----:B------:R-:W-:Y:S02]  /*1ad10*/  IMAD.MOV.U32 R27, RZ, RZ, R8 ;  /* 0x000000ffff1b7224 */ /* 0x000fe400078e0008 */
[----:B------:R-:W-:Y:S02]  /*1ad20*/  IMAD.MOV.U32 R26, RZ, RZ, R9 ;  /* 0x000000ffff1a7224 */ /* 0x000fe400078e0009 */
[----:B------:R-:W2:Y:S01]  /*1ad30*/  LDL.LU.64 R8, [R1+0x16f8] ;  /* 0x0016f80001087983 */ /* 0x000ea20000300a00 */
[----:B------:R-:W-:Y:S02]  /*1ad40*/  IMAD.MOV.U32 R25, RZ, RZ, R10 ;  /* 0x000000ffff197224 */ /* 0x000fe400078e000a */
[----:B------:R-:W-:Y:S01]  /*1ad50*/  IMAD.MOV.U32 R24, RZ, RZ, R11 ;  /* 0x000000ffff187224 */ /* 0x000fe200078e000b */
[----:B------:R-:W3:Y:S04]  /*1ad60*/  LDL.LU R10, [R1+0x120] ;  /* 0x00012000010a7983 */ /* 0x000ee80000300800 */
[----:B------:R-:W3:Y:S04]  /*1ad70*/  LDL.LU R11, [R1+0x128] ;  /* 0x00012800010b7983 */ /* 0x000ee80000300800 */
[----:B------:R-:W-:Y:S04]  /*1ad80*/  STL.64 [R1+0x16c0], R26 ;  /* 0x0016c01a01007387 */ /* 0x000fe80000100a00 */
[----:B------:R4:W-:Y:S02]  /*1ad90*/  STL.64 [R1+0x16b8], R24 ;  /* 0x0016b81801007387 */ /* 0x0009e40000100a00 */
[----:B----4-:R-:W-:-:S15]  /*1ada0*/  HMMA.16816.F32 R24, R12, R6, R16 ;  /* 0x000000060c18723c */ /* 0x010fde0000001810 */
[----:B------:R-:W-:-:S04]  /*1adb0*/  NOP ;  /* 0x0000000000007918 */ /* 0x000fc80000000000 */
[----:B------:R-:W-:Y:S02]  /*1adc0*/  IMAD.MOV.U32 R19, RZ, RZ, R24 ;  /* 0x000000ffff137224 */ /* 0x000fe400078e0018 */
[----:B------:R-:W-:Y:S02]  /*1add0*/  IMAD.MOV.U32 R18, RZ, RZ, R25 ;  /* 0x000000ffff127224 */ /* 0x000fe400078e0019 */
[----:B------:R-:W-:Y:S02]  /*1ade0*/  IMAD.MOV.U32 R17, RZ, RZ, R26 ;  /* 0x000000ffff117224 */ /* 0x000fe400078e001a */
[----:B------:R-:W-:Y:S01]  /*1adf0*/  IMAD.MOV.U32 R16, RZ, RZ, R27 ;  /* 0x000000ffff107224 */ /* 0x000fe200078e001b */
[----:B------:R-:W-:Y:S04]  /*1ae00*/  STL.64 [R1+0x16d0], R18 ;  /* 0x0016d01201007387 */ /* 0x000fe80000100a00 */
[----:B------:R0:W-:Y:S01]  /*1ae10*/  STL.64 [R1+0x16c8], R16 ;  /* 0x0016c81001007387 */ /* 0x0001e20000100a00 */
[----:B--2---:R-:W-:Y:S03]  /*1ae20*/  HMMA.16816.F32 R20, R12, R8, R20 ;  /* 0x000000080c14723c */ /* 0x004fe60000001814 */
[----:B------:R-:W2:Y:S04]  /*1ae30*/  LDL.LU R12, [R1+0x134] ;  /* 0x00013400010c7983 */ /* 0x000ea80000300800 */
[----:B------:R-:W2:Y:S04]  /*1ae40*/  LDL.LU R14, [R1+0x130] ;  /* 0x00013000010e7983 */ /* 0x000ea80000300800 */
[----:B------:R-:W4:Y:S04]  /*1ae50*/  LDL.LU R13, [R1+0x13c] ;  /* 0x00013c00010d7983 */ /* 0x000f280000300800 */
[----:B------:R-:W4:Y:S04]  /*1ae60*/  LDL.LU R15, [R1+0x138] ;  /* 0x00013800010f7983 */ /* 0x000f280000300800 */
[----:B0-----:R-:W2:Y:S04]  /*1ae70*/  LDL.LU.64 R16, [R1+0x1f0] ;  /* 0x0001f00001107983 */ /* 0x001ea80000300a00 */
[----:B------:R-:W2:Y:S04]  /*1ae80*/  LDL.LU.64 R18, [R1+0x1f8] ;  /* 0x0001f80001127983 */ /* 0x000ea80000300a00 */
[----:B------:R-:W2:Y:S04]  /*1ae90*/  LDL.LU R24, [R1+0x18c] ;  /* 0x00018c0001187983 */ /* 0x000ea80000300800 */
[----:B------:R-:W2:Y:S04]  /*1aea0*/  LDL.LU R25, [R1+0x188] ;  /* 0x0001880001197983 */ /* 0x000ea80000300800 */
[----:B------:R-:W2:Y:S04]  /*1aeb0*/  LDL.LU R26, [R1+0x194] ;  /* 0x00019400011a7983 */ /* 0x000ea80000300800 */
[----:B------:R-:W2:Y:S04]  /*1aec0*/  LDL.LU R28, [R1+0x190] ;  /* 0x00019000011c7983 */ /* 0x000ea80000300800 */
[----:B------:R-:W2:Y:S04]  /*1aed0*/  LDL.LU R27, [R1+0x19c] ;  /* 0x00019c00011b7983 */ /* 0x000ea80000300800 */
[----:B--2---:R-:W-:Y:S04]  /*1aee0*/  STL.64 [R1+0x16f0], R26 ;  /* 0x0016f01a01007387 */ /* 0x004fe80000100a00 */
[----:B------:R0:W-:Y:S04]  /*1aef0*/  STL.64 [R1+0x16e8], R24 ;  /* 0x0016e81801007387 */ /* 0x0001e80000100a00 */
[----:B0-----:R-:W2:Y:S04]  /*1af00*/  LDL.LU.64 R24, [R1+0x1e0] ;  /* 0x0001e00001187983 */ /* 0x001ea80000300a00 */
[----:B------:R-:W2:Y:S04]  /*1af10*/  LDL.LU.64 R26, [R1+0x1e8] ;  /* 0x0001e800011a7983 */ /* 0x000ea80000300a00 */
[----:B------:R-:W2:Y:S04]  /*1af20*/  LDL.LU R29, [R1+0x198] ;  /* 0x00019800011d7983 */ /* 0x000ea80000300800 */
[----:B------:R0:W-:Y:S04]  /*1af30*/  STL [R1+0x1614], R20 ;  /* 0x0016141401007387 */ /* 0x0001e80000100800 */
[----:B0-----:R-:W3:Y:S04]  /*1af40*/  LDL.LU R20, [R1+0x12c] ;  /* 0x00012c0001147983 */ /* 0x001ee80000300800 */
[----:B------:R0:W-:Y:S04]  /*1af50*/  STL [R1+0x1610], R21 ;  /* 0x0016101501007387 */ /* 0x0001e80000100800 */
[----:B0-----:R-:W2:Y:S01]  /*1af60*/  LDL.LU R21, [R1+0x124] ;  /* 0x0001240001157983 */ /* 0x001ea20000300800 */
[----:B------:R-:W-:-:S02]  /*1af70*/  IMAD R14, R14, 0x100, R12 ;  /* 0x000001000e0e7824 */ /* 0x000fc400078e020c */
[----:B----4-:R-:W-:-:S03]  /*1af80*/  IMAD R15, R15, 0x100, R13 ;  /* 0x000001000f0f7824 */ /* 0x010fc600078e020d */
[----:B------:R-:W-:Y:S02]  /*1af90*/  F2FP.F16.E4M3.UNPACK_B R14, R14 ;  /* 0x0000000eff0e723e */ /* 0x000fe400020006ff */
[----:B------:R-:W-:Y:S01]  /*1afa0*/  F2FP.F16.E4M3.UNPACK_B R15, R15 ;  /* 0x0000000fff0f723e */ /* 0x000fe200020006ff */
[----:B------:R-:W-:Y:S04]  /*1afb0*/  STL [R1+0x160c], R22 ;  /* 0x00160c1601007387 */ /* 0x000fe80000100800 */
[----:B------:R0:W-:Y:S01]  /*1afc0*/  STL [R1+0x1608], R23 ;  /* 0x0016081701007387 */ /* 0x0001e20000100800 */
[----:B---3--:R-:W-:-:S05]  /*1afd0*/  IMAD R11, R11, 0x100, R20 ;  /* 0x000001000b0b7824 */ /* 0x008fca00078e0214 */
[----:B------:R-:W-:Y:S01]  /*1afe0*/  F2FP.F16.E4M3.UNPACK_B R13, R11 ;  /* 0x0000000bff0d723e */ /* 0x000fe200020006ff */
[----:B--2---:R-:W-:-:S05]  /*1aff0*/  IMAD R10, R10, 0x100, R21 ;  /* 0x000001000a0a7824 */ /* 0x004fca00078e0215 */
[----:B------:R-:W-:Y:S02]  /*1b000*/  F2FP.F16.E4M3.UNPACK_B R12, R10 ;  /* 0x0000000aff0c723e */ /* 0x000fe400020006ff */
[----:B------:R-:W2:Y:S04]  /*1b010*/  LDL.LU R10, [R1+0x180] ;  /* 0x00018000010a7983 */ /* 0x000ea80000300800 */
[----:B------:R-:W2:Y:S01]  /*1b020*/  LDL.LU R11, [R1+0x184] ;  /* 0x00018400010b7983 */ /* 0x000ea20000300800 */
[C---:B0-----:R-:W-:Y:S08]  /*1b030*/  HMMA.16816.F32 R20, R12.reuse, R2, R16 ;  /* 0x000000020c14723c */ /* 0x041ff00000001810 */
[----:B------:R-:W-:Y:S01]  /*1b040*/  HMMA.16816.F32 R24, R12, R4, R24 ;  /* 0x000000040c18723c */ /* 0x000fe20000001818 */
[----:B------:R-:W3:Y:S04]  /*1b050*/  LDL.LU.64 R16, [R1+0x260] ;  /* 0x0002600001107983 */ /* 0x000ee80000300a00 */
[----:B------:R-:W3:Y:S06]  /*1b060*/  LDL.LU.64 R18, [R1+0x268] ;  /* 0x0002680001127983 */ /* 0x000eec0000300a00 */
[----:B------:R-:W-:Y:S04]  /*1b070*/  STL.64 [R1+0x50], R20 ;  /* 0x0000501401007387 */ /* 0x000fe80000100a00 */
[----:B------:R0:W-:Y:S04]  /*1b080*/  STL.64 [R1+0x58], R22 ;  /* 0x0000581601007387 */ /* 0x0001e80000100a00 */
[----:B0-----:R-:W-:-:S02]  /*1b090*/  IMAD.MOV.U32 R23, RZ, RZ, R27 ;  /* 0x000000ffff177224 */ /* 0x001fc400078e001b */
[----:B------:R-:W-:Y:S02]  /*1b0a0*/  IMAD.MOV.U32 R22, RZ, RZ, R26 ;  /* 0x000000ffff167224 */ /* 0x000fe400078e001a */
[----:B------:R-:W-:Y:S02]  /*1b0b0*/  IMAD.MOV.U32 R21, RZ, RZ, R25 ;  /* 0x000000ffff157224 */ /* 0x000fe400078e0019 */
[----:B------:R-:W-:Y:S01]  /*1b0c0*/  IMAD.MOV.U32 R20, RZ, RZ, R24 ;  /* 0x000000ffff147224 */ /* 0x000fe200078e0018 */
[----:B------:R-:W4:Y:S04]  /*1b0d0*/  LDL.LU.64 R26, [R1+0x16f0] ;  /* 0x0016f000011a7983 */ /* 0x000f280000300a00 */
[----:B------:R-:W2:Y:S04]  /*1b0e0*/  LDL.LU.64 R24, [R1+0x16e8] ;  /* 0x0016e80001187983 */ /* 0x000ea80000300a00 */
[----:B------:R-:W-:Y:S04]  /*1b0f0*/  STL [R1+0x1624], R23 ;  /* 0x0016241701007387 */ /* 0x000fe80000100800 */
[----:B------:R-:W-:Y:S04]  /*1b100*/  STL [R1+0x1620], R22 ;  /* 0x0016201601007387 */ /* 0x000fe80000100800 */
[----:B------:R-:W-:Y:S04]  /*1b110*/  STL [R1+0x161c], R21 ;  /* 0x00161c1501007387 */ /* 0x000fe80000100800 */
[----:B------:R0:W-:Y:S04]  /*1b120*/  STL [R1+0x1618], R20 ;  /* 0x0016181401007387 */ /* 0x0001e80000100800 */
[----:B0-----:R-:W2:Y:S04]  /*1b130*/  LDL.LU.64 R20, [R1+0x1d0] ;  /* 0x0001d00001147983 */ /* 0x001ea80000300a00 */
[----:B------:R-:W2:Y:S04]  /*1b140*/  LDL.LU.64 R22, [R1+0x1d8] ;  /* 0x0001d80001167983 */ /* 0x000ea80000300a00 */
[----:B------:R-:W-:Y:S04]  /*1b150*/  STL.64 [R1+0x16e0], R6 ;  /* 0x0016e00601007387 */ /* 0x000fe80000100a00 */
[----:B------:R3:W-:Y:S01]  /*1b160*/  STL.64 [R1+0x16d8], R4 ;  /* 0x0016d80401007387 */ /* 0x0007e20000100a00 */
[C---:B--2---:R-:W-:Y:S08]  /*1b170*/  HMMA.16816.F32 R20, R12.reuse, R6, R20 ;  /* 0x000000060c14723c */ /* 0x044ff00000001814 */
[----:B---3--:R-:W-:Y:S11]  /*1b180*/  HMMA.16816.F32 R4, R12, R8, R16 ;  /* 0x000000080c04723c */ /* 0x008ff60000001810 */
[----:B------:R0:W-:Y:S04]  /*1b190*/  STL.64 [R1+0xa0], R20 ;  /* 0x0000a01401007387 */ /* 0x0001e80000100a00 */
[----:B------:R1:W-:Y:S04]  /*1b1a0*/  STL.64 [R1+0xa8], R22 ;  /* 0x0000a81601007387 */ /* 0x0003e80000100a00 */
[----:B0-----:R-:W-:-:S02]  /*1b1b0*/  IMAD.MOV.U32 R21, RZ, RZ, R6 ;  /* 0x000000ffff157224 */ /* 0x001fc400078e0006 */
[----:B-1----:R-:W-:Y:S02]  /*1b1c0*/  IMAD.MOV.U32 R23, RZ, RZ, R4 ;  /* 0x000000ffff177224 */ /* 0x002fe400078e0004 */
[----:B------:R-:W-:Y:S02]  /*1b1d0*/  IMAD.MOV.U32 R22, RZ, RZ, R5 ;  /* 0x000000ffff167224 */ /* 0x000fe400078e0005 */
[----:B------:R-:W-:Y:S01]  /*1b1e0*/  IMAD.MOV.U32 R20, RZ, RZ, R7 ;  /* 0x000000ffff147224 */ /* 0x000fe200078e0007 */
[----:B------:R-:W2:Y:S04]  /*1b1f0*/  LDL.LU.64 R4, [R1+0xd0] ;  /* 0x0000d00001047983 */ /* 0x000ea80000300a00 */
[----:B------:R-:W2:Y:S01]  /*1b200*/  LDL.LU.64 R6, [R1+0xd8] ;  /* 0x0000d80001067983 */ /* 0x000ea20000300a00 */
[----:B------:R-:W-:-:S02]  /*1b210*/  IMAD R10, R10, 0x100, R11 ;  /* 0x000001000a0a7824 */ /* 0x000fc400078e020b */
[----:B------:R-:W-:Y:S02]  /*1b220*/  IMAD R11, R25, 0x100, R24 ;  /* 0x00000100190b7824 */ /* 0x000fe400078e0218 */
[----:B----4-:R-:W-:Y:S02]  /*1b230*/  IMAD R28, R28, 0x100, R26 ;  /* 0x000001001c1c7824 */ /* 0x010fe400078e021a */
[----:B------:R-:W-:Y:S01]  /*1b240*/  IMAD R29, R29, 0x100, R27 ;  /* 0x000001001d1d7824 */ /* 0x000fe200078e021b */
[----:B------:R-:W3:Y:S01]  /*1b250*/  LDL.LU.64 R16, [R1+0xf0] ;  /* 0x0000f00001107983 */ /* 0x000ee20000300a00 */
[----:B------:R-:W-:Y:S02]  /*1b260*/  F2FP.F16.E4M3.UNPACK_B R12, R10 ;  /* 0x0000000aff0c723e */ /* 0x000fe400020006ff */
[----:B------:R-:W-:Y:S02]  /*1b270*/  F2FP.F16.E4M3.UNPACK_B R13, R11 ;  /* 0x0000000bff0d723e */ /* 0x000fe400020006ff */
[----:B------:R-:W-:-:S02]  /*1b280*/  F2FP.F16.E4M3.UNPACK_B R14, R28 ;  /* 0x0000001cff0e723e */ /* 0x000fc400020006ff */
[----:B------:R-:W-:Y:S01]  /*1b290*/  F2FP.F16.E4M3.UNPACK_B R15, R29 ;  /* 0x0000001dff0f723e */ /* 0x000fe200020006ff */
[----:B------:R-:W3:Y:S04]  /*1b2a0*/  LDL.LU.64 R18, [R1+0xf8] ;  /* 0x0000f80001127983 */ /* 0x000ee80000300a00 */
[----:B------:R-:W4:Y:S04]  /*1b2b0*/  LDL.LU.64 R24, [R1+0xe0] ;  /* 0x0000e00001187983 */ /* 0x000f280000300a00 */
[----:B------:R-:W4:Y:S04]  /*1b2c0*/  LDL.LU.64 R26, [R1+0xe8] ;  /* 0x0000e800011a7983 */ /* 0x000f280000300a00 */
[----:B------:R-:W-:Y:S04]  /*1b2d0*/  STL [R1+0x1630], R22 ;  /* 0x0016301601007387 */ /* 0x000fe80000100800 */
[----:B------:R-:W-:Y:S04]  /*1b2e0*/  STL [R1+0x162c], R21 ;  /* 0x00162c1501007387 */ /* 0x000fe80000100800 */
[----:B------:R-:W-:Y:S04]  /*1b2f0*/  STL [R1+0x1628], R20 ;  /* 0x0016281401007387 */ /* 0x000fe80000100800 */
[----:B------:R-:W3:Y:S04]  /*1b300*/  LDL.LU R10, [R1+0x1b8] ;  /* 0x0001b800010a7983 */ /* 0x000ee80000300800 */
[----:B------:R-:W3:Y:S04]  /*1b310*/  LDL.LU R11, [R1+0x1bc] ;  /* 0x0001bc00010b7983 */ /* 0x000ee80000300800 */
[----:B------:R-:W3:Y:S04]  /*1b320*/  LDL.LU R28, [R1+0x1b0] ;  /* 0x0001b000011c7983 */ /* 0x000ee80000300800 */
[----:B------:R-:W3:Y:S01]  /*1b330*/  LDL.LU R29, [R1+0x1b4] ;  /* 0x0001b400011d7983 */ /* 0x000ee20000300800 */
[----:B--2---:R-:W-:-:S15]  /*1b340*/  HMMA.16816.F32 R4, R12, R2, R4 ;  /* 0x000000020c04723c */ /* 0x004fde0000001804 */
[----:B------:R-:W-:-:S04]  /*1b350*/  NOP ;  /* 0x0000000000007918 */ /* 0x000fc80000000000 */
[----:B------:R-:W-:Y:S04]  /*1b360*/  STL.64 [R1+0xd0], R4 ;  /* 0x0000d00401007387 */ /* 0x000fe80000100a00 */
[----:B------:R0:W-:Y:S04]  /*1b370*/  STL.64 [R1+0xd8], R6 ;  /* 0x0000d80601007387 */ /* 0x0001e80000100a00 */
[----:B0-----:R-:W4:Y:S04]  /*1b380*/  LDL.LU.64 R6, [R1+0x16e0] ;  /* 0x0016e00001067983 */ /* 0x001f280000300a00 */
[----:B------:R-:W3:Y:S04]  /*1b390*/  LDL.LU.64 R4, [R1+0x16d8] ;  /* 0x0016d80001047983 */ /* 0x000ee80000300a00 */
[----:B------:R-:W2:Y:S04]  /*1b3a0*/  LDL.LU R2, [R1+0x1a0] ;  /* 0x0001a00001027983 */ /* 0x000ea80000300800 */
[----:B------:R-:W2:Y:S01]  /*1b3b0*/  LDL.LU R3, [R1+0x1a8] ;  /* 0x0001a80001037983 */ /* 0x000ea20000300800 */
[C---:B---3--:R-:W-:Y:S08]  /*1b3c0*/  HMMA.16816.F32 R16, R12.reuse, R4, R16 ;  /* 0x000000040c10723c */ /* 0x048ff00000001810 */
[----:B----4-:R-:W-:Y:S11]  /*1b3d0*/  HMMA.16816.F32 R24, R12, R6, R24 ;  /* 0x000000060c18723c */ /* 0x010ff60000001818 */
[----:B------:R-:W-:Y:S04]  /*1b3e0*/  STL.64 [R1+0xc0], R16 ;  /* 0x0000c01001007387 */ /* 0x000fe80000100a00 */
[----:B------:R0:W-:Y:S04]  /*1b3f0*/  STL.64 [R1+0xc8], R18 ;  /* 0x0000c81201007387 */ /* 0x0001e80000100a00 */
[----:B------:R-:W-:-:S02]  /*1b400*/  IMAD.MOV.U32 R22, RZ, RZ, R24 ;  /* 0x000000ffff167224 */ /* 0x000fc400078e0018 */
[----:B------:R-:W-:Y:S02]  /*1b410*/  IMAD.MOV.U32 R21, RZ, RZ, R25 ;  /* 0x000000ffff157224 */ /* 0x000fe400078e0019 */
[----:B------:R-:W-:Y:S01]  /*1b420*/  IMAD.MOV.U32 R20, RZ, RZ, R26 ;  /* 0x000000ffff147224 */ /* 0x000fe200078e001a */
[----:B0-----:R-:W3:Y:S04]  /*1b430*/  LDL.LU.64 R18, [R1+0x16d0] ;  /* 0x0016d00001127983 */ /* 0x001ee80000300a00 */
[----:B------:R-:W4:Y:S04]  /*1b440*/  LDL.LU.64 R16, [R1+0x16c8] ;  /* 0x0016c80001107983 */ /* 0x000f280000300a00 */
[----:B------:R-:W2:Y:S04]  /*1b450*/  LDL.LU R4, [R1+0x1a4] ;  /* 0x0001a40001047983 */ /* 0x000ea80000300800 */
[----:B------:R-:W2:Y:S04]  /*1b460*/  LDL.LU R5, [R1+0x1ac] ;  /* 0x0001ac0001057983 */ /* 0x000ea80000300800 */
[----:B------:R0:W-:Y:S04]  /*1b470*/  STL [R1+0xbc], R27 ;  /* 0x0000bc1b01007387 */ /* 0x0001e80000100800 */
[----:B0-----:R-:W3:Y:S04]  /*1b480*/  LDL.LU.64 R26, [R1+0x16c0] ;  /* 0x0016c000011a7983 */ /* 0x001ee80000300a00 */
[----:B------:R-:W3:Y:S04]  /*1b490*/  LDL.LU.64 R24, [R1+0x16b8] ;  /* 0x0016b80001187983 */ /* 0x000ee80000300a00 */
[----:B------:R-:W-:Y:S04]  /*1b4a0*/  STL.64 [R1+0x1640], R22 ;  /* 0x0016401601007387 */ /* 0x000fe80000100a00 */
[----:B------:R0:W-:Y:S04]  /*1b4b0*/  STL.64 [R1+0x1638], R20 ;  /* 0x0016381401007387 */ /* 0x0001e80000100a00 */
[----:B0-----:R-:W3:Y:S04]  /*1b4c0*/  LDL.LU.64 R20, [R1+0x100] ;  /* 0x0001000001147983 */ /* 0x001ee80000300a00 */
[----:B------:R-:W3:Y:S01]  /*1b4d0*/  LDL.LU.64 R22, [R1+0x108] ;  /* 0x0001080001167983 */ /* 0x000ee20000300a00 */
[----:B--2---:R-:W-:-:S02]  /*1b4e0*/  IMAD R3, R3, 0x100, R5 ;  /* 0x0000010003037824 */ /* 0x004fc400078e0205 */
[----:B------:R-:W-:Y:S02]  /*1b4f0*/  IMAD R5, R10, 0x100, R11 ;  /* 0x000001000a057824 */ /* 0x000fe400078e020b */
[----:B---3--:R-:W-:Y:S01]  /*1b500*/  HMMA.16816.F32 R8, R12, R8, R20 ;  /* 0x000000080c08723c */ /* 0x008fe20000001814 */
[----:B------:R-:W-:Y:S02]  /*1b510*/  IMAD.MOV.U32 R20, RZ, RZ, R19 ;  /* 0x000000ffff147224 */ /* 0x000fe400078e0013 */
[----:B----4-:R-:W-:Y:S02]  /*1b520*/  IMAD.MOV.U32 R22, RZ, RZ, R17 ;  /* 0x000000ffff167224 */ /* 0x010fe400078e0011 */
[----:B------:R-:W-:Y:S02]  /*1b530*/  IMAD.MOV.U32 R23, RZ, RZ, R16 ;  /* 0x000000ffff177224 */ /* 0x000fe400078e0010 */
[----:B------:R-:W-:-:S12]  /*1b540*/  IMAD.MOV.U32 R21, RZ, RZ, R18 ;  /* 0x000000ffff157224 */ /* 0x000fd800078e0012 */
[----:B------:R-:W-:Y:S04]  /*1b550*/  STL.64 [R1+0x80], R8 ;  /* 0x0000800801007387 */ /* 0x000fe80000100a00 */
[----:B------:R-:W2:Y:S04]  /*1b560*/  LDL.LU R19, [R1+0x16b4] ;  /* 0x0016b40001137983 */ /* 0x000ea80000300800 */
[----:B------:R-:W3:Y:S04]  /*1b570*/  LDL.LU R18, [R1+0x16b0] ;  /* 0x0016b00001127983 */ /* 0x000ee80000300800 */
[----:B------:R-:W4:Y:S04]  /*1b580*/  LDL.LU R17, [R1+0x16ac] ;  /* 0x0016ac0001117983 */ /* 0x000f280000300800 */
[----:B------:R-:W2:Y:S04]  /*1b590*/  LDL.LU R16, [R1+0x16a8] ;  /* 0x0016a80001107983 */ /* 0x000ea80000300800 */
[----:B------:R0:W-:Y:S04]  /*1b5a0*/  STL.64 [R1+0x1650], R22 ;  /* 0x0016501601007387 */ /* 0x0001e80000100a00 */
[----:B------:R1:W-:Y:S04]  /*1b5b0*/  STL.64 [R1+0x1648], R20 ;  /* 0x0016481401007387 */ /* 0x0003e80000100a00 */
[----:B------:R-:W2:Y:S01]  /*1b5c0*/  LDL.LU R6, [R1+0x150] ;  /* 0x0001500001067983 */ /* 0x000ea20000300800 */
[----:B0-----:R-:W-:-:S02]  /*1b5d0*/  IMAD.MOV.U32 R23, RZ, RZ, R24 ;  /* 0x000000ffff177224 */ /* 0x001fc400078e0018 */
[----:B------:R-:W-:Y:S01]  /*1b5e0*/  IMAD.MOV.U32 R22, RZ, RZ, R25 ;  /* 0x000000ffff167224 */ /* 0x000fe200078e0019 */
[----:B------:R-:W2:Y:S04]  /*1b5f0*/  LDL.LU R24, [R1+0x274] ;  /* 0x0002740001187983 */ /* 0x000ea80000300800 */
[----:B------:R-:W2:Y:S04]  /*1b600*/  LDL.LU R14, [R1+0x270] ;  /* 0x00027000010e7983 */ /* 0x000ea80000300800 */
[----:B------:R-:W2:Y:S01]  /*1b610*/  LDL.LU R25, [R1+0x27c] ;  /* 0x00027c0001197983 */ /* 0x000ea20000300800 */
[----:B-1----:R-:W-:-:S03]  /*1b620*/  IMAD.MOV.U32 R21, RZ, RZ, R26 ;  /* 0x000000ffff157224 */ /* 0x002fc600078e001a */
[----:B------:R-:W2:Y:S01]  /*1b630*/  LDL.LU R15, [R1+0x278] ;  /* 0x00027800010f7983 */ /* 0x000ea20000300800 */
[----:B------:R-:W-:-:S03]  /*1b640*/  IMAD.MOV.U32 R20, RZ, RZ, R27 ;  /* 0x000000ffff147224 */ /* 0x000fc600078e001b */
[----:B------:R-:W2:Y:S04]  /*1b650*/  LDL.LU R26, [R1+0x284] ;  /* 0x00028400011a7983 */ /* 0x000ea80000300800 */
[----:B------:R-:W2:Y:S04]  /*1b660*/  LDL.LU R27, [R1+0x28c] ;  /* 0x00028c00011b7983 */ /* 0x000ea80000300800 */
[----:B--2---:R-:W-:Y:S04]  /*1b670*/  STL.64 [R1+0x1680], R26 ;  /* 0x0016801a01007387 */ /* 0x004fe80000100a00 */
[----:B------:R0:W-:Y:S04]  /*1b680*/  STL.64 [R1+0x1678], R24 ;  /* 0x0016781801007387 */ /* 0x0001e80000100a00 */
[----:B0-----:R-:W2:Y:S04]  /*1b690*/  LDL.LU R24, [R1+0x40] ;  /* 0x0000400001187983 */ /* 0x001ea80000300800 */
[----:B------:R-:W2:Y:S04]  /*1b6a0*/  LDL.LU R25, [R1+0x44] ;  /* 0x0000440001197983 */ /* 0x000ea80000300800 */
[----:B------:R-:W2:Y:S01]  /*1b6b0*/  LDL.LU R26, [R1+0x48] ;  /* 0x00004800011a7983 */ /* 0x000ea20000300800 */
[----:B------:R-:W-:-:S03]  /*1b6c0*/  IMAD.MOV.U32 R27, RZ, RZ, R16 ;  /* 0x000000ffff1b7224 */ /* 0x000fc600078e0010 */
[----:B------:R-:W3:Y:S04]  /*1b6d0*/  LDL.LU R16, [R1+0x16a4] ;  /* 0x0016a40001107983 */ /* 0x000ee80000300800 */
[----:B------:R-:W3:Y:S04]  /*1b6e0*/  LDL.LU R7, [R1+0x154] ;  /* 0x0001540001077983 */ /* 0x000ee80000300800 */
[----:B------:R-:W3:Y:S01]  /*1b6f0*/  LDL.LU R12, [R1+0x160] ;  /* 0x00016000010c7983 */ /* 0x000ee20000300800 */
[----:B------:R-:W-:Y:S02]  /*1b700*/  IMAD R2, R2, 0x100, R4 ;  /* 0x0000010002027824 */ /* 0x000fe400078e0204 */
[----:B------:R-:W-:-:S02]  /*1b710*/  IMAD R4, R28, 0x100, R29 ;  /* 0x000001001c047824 */ /* 0x000fc400078e021d */
[----:B------:R-:W-:Y:S02]  /*1b720*/  IMAD.MOV.U32 R28, RZ, RZ, R11 ;  /* 0x000000ffff1c7224 */ /* 0x000fe400078e000b */
[----:B------:R-:W-:Y:S01]  /*1b730*/  IMAD.MOV.U32 R29, RZ, RZ, R10 ;  /* 0x000000ffff1d7224 */ /* 0x000fe200078e000a */
[----:B--2---:R-:W-:Y:S04]  /*1b740*/  STL.64 [R1+0x1690], R26 ;  /* 0x0016901a01007387 */ /* 0x004fe80000100a00 */
[----:B------:R0:W-:Y:S04]  /*1b750*/  STL.64 [R1+0x1688], R24 ;  /* 0x0016881801007387 */ /* 0x0001e80000100a00 */
[----:B0-----:R-:W2:Y:S04]  /*1b760*/  LDL.LU R24, [R1] ;  /* 0x0000000001187983 */ /* 0x001ea80000300800 */
[----:B------:R-:W2:Y:S04]  /*1b770*/  LDL.LU R25, [R1+0x4] ;  /* 0x0000040001197983 */ /* 0x000ea80000300800 */
[----:B------:R-:W2:Y:S04]  /*1b780*/  LDL.LU R26, [R1+0x8] ;  /* 0x00000800011a7983 */ /* 0x000ea80000300800 */
[----:B------:R-:W2:Y:S04]  /*1b790*/  LDL.LU R27, [R1+0xc] ;  /* 0x00000c00011b7983 */ /* 0x000ea80000300800 */
[----:B------:R-:W2:Y:S04]  /*1b7a0*/  LDL.LU R13, [R1+0x164] ;  /* 0x00016400010d7983 */ /* 0x000ea80000300800 */
[----:B------:R-:W-:Y:S04]  /*1b7b0*/  STL.64 [R1+0x1660], R22 ;  /* 0x0016601601007387 */ /* 0x000fe80000100a00 */
[----:B------:R4:W-:Y:S02]  /*1b7c0*/  STL.64 [R1+0x1658], R20 ;  /* 0x0016581401007387 */ /* 0x0009e40000100a00 */
[----:B----4-:R-:W-:-:S02]  /*1b7d0*/  IMAD.MOV.U32 R20, RZ, RZ, R17 ;  /* 0x000000ffff147224 */ /* 0x010fc400078e0011 */
[----:B---3--:R-:W-:Y:S01]  /*1b7e0*/  IMAD.MOV.U32 R21, RZ, RZ, R18 ;  /* 0x000000ffff157224 */ /* 0x008fe200078e0012 */
[----:B------:R-:W3:Y:S04]  /*1b7f0*/  LDL.LU R17, [R1+0x16a0] ;  /* 0x0016a00001117983 */ /* 0x000ee80000300800 */
[----:B------:R-:W3:Y:S01]  /*1b800*/  LDL.LU R18, [R1+0x169c] ;  /* 0x00169c0001127983 */ /* 0x000ee20000300800 */
[----:B------:R-:W-:Y:S02]  /*1b810*/  IMAD.MOV.U32 R22, RZ, RZ, R19 ;  /* 0x000000ffff167224 */ /* 0x000fe400078e0013 */
[----:B------:R-:W-:Y:S01]  /*1b820*/  IMAD.MOV.U32 R23, RZ, RZ, R0 ;  /* 0x000000ffff177224 */ /* 0x000fe200078e0000 */
[----:B------:R-:W3:Y:S04]  /*1b830*/  LDL.LU R19, [R1+0x1698] ;  /* 0x0016980001137983 */ /* 0x000ee80000300800 */
[----:B------:R-:W4:Y:S04]  /*1b840*/  LDL.LU R0, [R1+0x2a0] ;  /* 0x0002a00001007983 */ /* 0x000f280000300800 */
[----:B------:R0:W-:Y:S04]  /*1b850*/  STL [R1+0x15bc], R28 ;  /* 0x0015bc1c01007387 */ /* 0x0001e80000100800 */
[----:B0-----:R-:W3:Y:S04]  /*1b860*/  LDL.LU R28, [R1+0x144] ;  /* 0x00014400011c7983 */ /* 0x001ee80000300800 */
[----:B------:R0:W-:Y:S04]  /*1b870*/  STL [R1+0x15b8], R29 ;  /* 0x0015b81d01007387 */ /* 0x0001e80000100800 */
[----:B0-----:R-:W4:Y:S01]  /*1b880*/  LDL.LU R29, [R1+0x140] ;  /* 0x00014000011d7983 */ /* 0x001f220000300800 */
[----:B------:R-:W-:-:S02]  /*1b890*/  F2FP.F16.E4M3.UNPACK_B R10, R4 ;  /* 0x00000004ff0a723e */ /* 0x000fc400020006ff */
[----:B------:R-:W-:Y:S02]  /*1b8a0*/  F2FP.F16.E4M3.UNPACK_B R11, R5 ;  /* 0x00000005ff0b723e */ /* 0x000fe400020006ff */
[----:B------:R-:W-:Y:S02]  /*1b8b0*/  F2FP.F16.E4M3.UNPACK_B R8, R2 ;  /* 0x00000002ff08723e */ /* 0x000fe400020006ff */
[----:B------:R-:W-:Y:S02]  /*1b8c0*/  F2FP.F16.E4M3.UNPACK_B R9, R3 ;  /* 0x00000003ff09723e */ /* 0x000fe400020006ff */
[----:B------:R-:W-:Y:S02]  /*1b8d0*/  F2FP.F16.E4M3.UNPACK_B R6, R6.H1 ;  /* 0x00000006ff06723e */ /* 0x000fe400030006ff */
[----:B------:R-:W-:Y:S01]  /*1b8e0*/  F2FP.F16.E4M3.UNPACK_B R7, R7.H1 ;  /* 0x00000007ff07723e */ /* 0x000fe200030006ff */
[----:B------:R-:W4:Y:S04]  /*1b8f0*/  LDL.LU R2, [R1+0x170] ;  /* 0x0001700001027983 */ /* 0x000f280000300800 */
[----:B------:R-:W4:Y:S02]  /*1b900*/  LDL.LU R3, [R1+0x174] ;  /* 0x0001740001037983 */ /* 0x000f240000300800 */
[----:B--2---:R-:W-:Y:S01]  /*1b910*/  HMMA.16816.F32 R24, R8, R6, R24 ;  /* 0x000000060818723c */ /* 0x004fe20000001818 */
[----:B---3--:R-:W-:-:S02]  /*1b920*/  F2FP.F16.E4M3.UNPACK_B R5, R28.H1 ;  /* 0x0000001cff05723e */ /* 0x008fc400030006ff */
[----:B----4-:R-:W-:-:S07]  /*1b930*/  F2FP.F16.E4M3.UNPACK_B R4, R29.H1 ;  /* 0x0000001dff04723e */ /* 0x010fce00030006ff */
[----:B------:R-:W-:Y:S09]  /*1b940*/  HMMA.16816.F32 R16, R8, R4, R16 ;  /* 0x000000040810723c */ /* 0x000ff20000001810 */
[----:B------:R-:W-:Y:S02]  /*1b950*/  IMAD.MOV.U32 R28, RZ, RZ, R26 ;  /* 0x000000ffff1c7224 */ /* 0x000fe400078e001a */
[----:B------:R-:W-:-:S08]  /*1b960*/  IMAD.MOV.U32 R29, RZ, RZ, R27 ;  /* 0x000000ffff1d7224 */ /* 0x000fd000078e001b */
[----:B------:R0:W-:Y:S04]  /*1b970*/  STL.64 [R1+0x100], R16 ;  /* 0x0001001001007387 */ /* 0x0001e80000100a00 */
[----:B------:R1:W-:Y:S04]  /*1b980*/  STL.64 [R1+0x108], R18 ;  /* 0x0001081201007387 */ /* 0x0003e80000100a00 */
[----:B0-----:R-:W2:Y:S04]  /*1b990*/  LDL.LU R16, [R1+0x280] ;  /* 0x0002800001107983 */ /* 0x001ea80000300800 */
[----:B------:R-:W3:Y:S04]  /*1b9a0*/  LDL.LU R17, [R1+0x288] ;  /* 0x0002880001117983 */ /* 0x000ee80000300800 */
[----:B-1----:R-:W4:Y:S04]  /*1b9b0*/  LDL.LU R18, [R1+0x298] ;  /* 0x0002980001127983 */ /* 0x002f280000300800 */
[----:B------:R-:W2:Y:S04]  /*1b9c0*/  LDL.LU R19, [R1+0x2a4] ;  /* 0x0002a40001137983 */ /* 0x000ea80000300800 */
[----:B------:R0:W-:Y:S04]  /*1b9d0*/  STL.64 [R1+0x120], R24 ;  /* 0x0001201801007387 */ /* 0x0001e80000100a00 */
[----:B------:R-:W2:Y:S04]  /*1b9e0*/  LDL.LU.64 R26, [R1+0x1690] ;  /* 0x00169000011a7983 */ /* 0x000ea80000300a00 */
[----:B0-----:R-:W2:Y:S01]  /*1b9f0*/  LDL.LU.64 R24, [R1+0x1688] ;  /* 0x0016880001187983 */ /* 0x001ea20000300a00 */
[----:B------:R-:W-:-:S02]  /*1ba00*/  F2FP.F16.E4M3.UNPACK_B R12, R12.H1 ;  /* 0x0000000cff0c723e */ /* 0x000fc400030006ff */
[----:B------:R-:W-:Y:S01]  /*1ba10*/  F2FP.F16.E4M3.UNPACK_B R13, R13.H1 ;  /* 0x0000000dff0d723e */ /* 0x000fe200030006ff */
[----:B------:R0:W-:Y:S04]  /*1ba20*/  STL [R1+0x15d0], R28 ;  /* 0x0015d01c01007387 */ /* 0x0001e80000100800 */
[----:B0-----:R-:W4:Y:S02]  /*1ba30*/  LDL.LU R28, [R1+0x29c] ;  /* 0x00029c00011c7983 */ /* 0x001f240000300800 */
[----:B--2---:R-:W-:-:S15]  /*1ba40*/  HMMA.16816.F32 R24, R8, R12, R24 ;  /* 0x0000000c0818723c */ /* 0x004fde0000001818 */
[----:B------:R-:W-:-:S04]  /*1ba50*/  NOP ;  /* 0x0000000000007918 */ /* 0x000fc80000000000 */
[----:B------:R-:W-:Y:S04]  /*1ba60*/  STL.64 [R1+0x130], R24 ;  /* 0x0001301801007387 */ /* 0x000fe80000100a00 */
[----:B------:R0:W-:Y:S04]  /*1ba70*/  STL.64 [R1+0x138], R26 ;  /* 0x0001381a01007387 */ /* 0x0001e80000100a00 */
[----:B0-----:R-:W2:Y:S04]  /*1ba80*/  LDL.LU.64 R26, [R1+0x1680] ;  /* 0x00168000011a7983 */ /* 0x001ea80000300a00 */
[----:B------:R-:W2:Y:S01]  /*1ba90*/  LDL.LU.64 R24, [R1+0x1678] ;  /* 0x0016780001187983 */ /* 0x000ea20000300a00 */
[----:B------:R-:W-:-:S02]  /*1baa0*/  F2FP.F16.E4M3.UNPACK_B R2, R2.H1 ;  /* 0x00000002ff02723e */ /* 0x000fc400030006ff */
[----:B------:R-:W-:Y:S01]  /*1bab0*/  F2FP.F16.E4M3.UNPACK_B R3, R3.H1 ;  /* 0x00000003ff03723e */ /* 0x000fe200030006ff */
[----:B--2---:R-:W-:Y:S02]  /*1bac0*/  IMAD R14, R14, 0x100, R24 ;  /* 0x000001000e0e7824 */ /* 0x004fe400078e0218 */
[----:B------:R-:W-:Y:S01]  /*1bad0*/  IMAD R15, R15, 0x100, R25 ;  /* 0x000001000f0f7824 */ /* 0x000fe200078e0219 */
[----:B------:R-:W2:Y:S04]  /*1bae0*/  LDL.LU R24, [R1+0x1674] ;  /* 0x0016740001187983 */ /* 0x000ea80000300800 */
[----:B------:R-:W2:Y:S01]  /*1baf0*/  LDL.LU R25, [R1+0x1670] ;  /* 0x0016700001197983 */ /* 0x000ea20000300800 */
[----:B------:R-:W-:Y:S02]  /*1bb00*/  IMAD R16, R16, 0x100, R26 ;  /* 0x0000010010107824 */ /* 0x000fe400078e021a */
[----:B---3--:R-:W-:Y:S01]  /*1bb10*/  IMAD R17, R17, 0x100, R27 ;  /* 0x0000010011117824 */ /* 0x008fe200078e021b */
[----:B------:R-:W2:Y:S04]  /*1bb20*/  LDL.LU R26, [R1+0x166c] ;  /* 0x00166c00011a7983 */ /* 0x000ea80000300800 */
[----:B------:R-:W2:Y:S02]  /*1bb30*/  LDL.LU R27, [R1+0x1668] ;  /* 0x00166800011b7983 */ /* 0x000ea40000300800 */
[----:B--2---:R-:W-:Y:S02]  /*1bb40*/  HMMA.16816.F32 R8, R8, R2, R24 ;  /* 0x000000020808723c */ /* 0x004fe40000001818 */
[----:B------:R-:W2:Y:S04]  /*1bb50*/  LDL.LU R26, [R1+0x294] ;  /* 0x00029400011a7983 */ /* 0x000ea80000300800 */
[----:B------:R-:W2:-:S13]  /*1bb60*/  LDL.LU R27, [R1+0x290] ;  /* 0x00029000011b7983 */ /* 0x000e9a0000300800 */
[----:B------:R0:W-:Y:S04]  /*1bb70*/  STL.64 [R1+0xf0], R8 ;  /* 0x0000f00801007387 */ /* 0x0001e80000100a00 */
[----:B------:R1:W-:Y:S01]  /*1bb80*/  STL.64 [R1+0xf8], R10 ;  /* 0x0000f80a01007387 */ /* 0x0003e20000100a00 */
[----:B0-----:R-:W-:Y:S02]  /*1bb90*/  F2FP.F16.E4M3.UNPACK_B R8, R14 ;  /* 0x0000000eff08723e */ /* 0x001fe400020006ff */
[----:B------:R-:W-:Y:S02]  /*1bba0*/  F2FP.F16.E4M3.UNPACK_B R9, R15 ;  /* 0x0000000fff09723e */ /* 0x000fe400020006ff */
[----:B-1----:R-:W-:Y:S02]  /*1bbb0*/  F2FP.F16.E4M3.UNPACK_B R10, R16 ;  /* 0x00000010ff0a723e */ /* 0x002fe400020006ff */
[----:B------:R-:W-:-:S07]  /*1bbc0*/  F2FP.F16.E4M3.UNPACK_B R11, R17 ;  /* 0x00000011ff0b723e */ /* 0x000fce00020006ff */
[----:B------:R-:W-:-:S15]  /*1bbd0*/  HMMA.16816.F32 R20, R8, R4, R20 ;  /* 0x000000040814723c */ /* 0x000fde0000001814 */
[----:B------:R-:W-:-:S04]  /*1bbe0*/  NOP ;  /* 0x0000000000007918 */ /* 0x000fc80000000000 */
[----:B------:R-:W-:Y:S04]  /*1bbf0*/  STL.64 [R1+0x110], R20 ;  /* 0x0001101401007387 */ /* 0x000fe80000100a00 */
[----:B------:R0:W-:Y:S04]  /*1bc00*/  STL.64 [R1+0x118], R22 ;  /* 0x0001181601007387 */ /* 0x0001e80000100a00 */
[----:B0-----:R-:W3:Y:S04]  /*1bc10*/  LDL.LU.64 R22, [R1+0x1660] ;  /* 0x0016600001167983 */ /* 0x001ee80000300a00 */
[----:B------:R-:W3:Y:S02]  /*1bc20*/  LDL.LU.64 R20, [R1+0x1658] ;  /* 0x0016580001147983 */ /* 0x000ee40000300a00 */
[----:B---3--:R-:W-:-:S15]  /*1bc30*/  HMMA.16816.F32 R20, R8, R6, R20 ;  /* 0x000000060814723c */ /* 0x008fde0000001814 */
        /* <DEDUP_REMOVED lines=10> */
[----:B------:R-:W3:Y:S01]  /*1bce0*/  LDL.LU.64 R20, [R1+0x1638] ;  /* 0x0016380001147983 */ /* 0x000ee20000300a00 */
[----:B------:R-:W-:-:S03]  /*1bcf0*/  IMAD R16, R0, 0x100, R19 ;  /* 0x0000010000107824 */ /* 0x000fc600078e0213 */
[----:B------:R-:W3:Y:S01]  /*1bd00*/  LDL.LU R17, [R1+0x2ac] ;  /* 0x0002ac0001117983 */ /* 0x000ee20000300800 */
[----:B----4-:R-:W-:-:S03]  /*1bd10*/  IMAD R15, R18, 0x100, R28 ;  /* 0x00000100120f7824 */ /* 0x010fc600078e021c */
[----:B------:R-:W4:Y:S04]  /*1bd20*/  LDL.LU R0, [R1+0x2a8] ;  /* 0x0002a80001007983 */ /* 0x000f280000300800 */
[----:B------:R-:W4:Y:S04]  /*1bd30*/  LDL.LU R28, [R1+0x2b4] ;  /* 0x0002b400011c7983 */ /* 0x000f280000300800 */
[----:B------:R-:W4:Y:S04]  /*1bd40*/  LDL.LU R18, [R1+0x2d0] ;  /* 0x0002d00001127983 */ /* 0x000f280000300800 */
[----:B------:R-:W4:Y:S01]  /*1bd50*/  LDL.LU R19, [R1+0x2d8] ;  /* 0x0002d80001137983 */ /* 0x000f220000300800 */
[----:B--2---:R-:W-:-:S02]  /*1bd60*/  IMAD R14, R27, 0x100, R26 ;  /* 0x000001001b0e7824 */ /* 0x004fc400078e021a */
[----:B---3--:R-:W-:Y:S02]  /*1bd70*/  IMAD.MOV.U32 R24, RZ, RZ, R22 ;  /* 0x000000ffff187224 */ /* 0x008fe400078e0016 */
[----:B------:R-:W-:Y:S01]  /*1bd80*/  IMAD.MOV.U32 R25, RZ, RZ, R21 ;  /* 0x000000ffff197224 */ /* 0x000fe200078e0015 */
[----:B------:R-:W2:Y:S04]  /*1bd90*/  LDL.LU R22, [R1+0x1630] ;  /* 0x0016300001167983 */ /* 0x000ea80000300800 */
[----:B------:R-:W3:Y:S01]  /*1bda0*/  LDL.LU R21, [R1+0x162c] ;  /* 0x00162c0001157983 */ /* 0x000ee20000300800 */
[----:B------:R-:W-:-:S03]  /*1bdb0*/  IMAD.MOV.U32 R26, RZ, RZ, R20 ;  /* 0x000000ffff1a7224 */ /* 0x000fc600078e0014 */
[----:B------:R-:W2:Y:S04]  /*1bdc0*/  LDL.LU R20, [R1+0x1628] ;  /* 0x0016280001147983 */ /* 0x000ea80000300800 */
[----:B------:R-:W2:Y:S04]  /*1bdd0*/  LDL.LU R27, [R1+0xbc] ;  /* 0x0000bc00011b7983 */ /* 0x000ea80000300800 */
[----:B--2---:R3:W-:Y:S04]  /*1bde0*/  STL.64 [R1+0x15c8], R26 ;  /* 0x0015c81a01007387 */ /* 0x0047e80000100a00 */
[----:B------:R0:W-:Y:S01]  /*1bdf0*/  STL.64 [R1+0x15c0], R24 ;  /* 0x0015c01801007387 */ /* 0x0001e20000100a00 */
[----:B---3--:R-:W-:-:S02]  /*1be00*/  IMAD.MOV.U32 R26, RZ, RZ, R21 ;  /* 0x000000ffff1a7224 */ /* 0x008fc400078e0015 */
[----:B0-----:R-:W-:Y:S02]  /*1be10*/  IMAD.MOV.U32 R24, RZ, RZ, R23 ;  /* 0x000000ffff187224 */ /* 0x001fe400078e0017 */
[----:B------:R-:W-:Y:S01]  /*1be20*/  IMAD.MOV.U32 R27, RZ, RZ, R20 ;  /* 0x000000ffff1b7224 */ /* 0x000fe200078e0014 */
[----:B------:R-:W2:Y:S01]  /*1be30*/  LDL.LU R23, [R1+0x1624] ;  /* 0x0016240001177983 */ /* 0x000ea20000300800 */
[----:B------:R-:W-:-:S03]  /*1be40*/  IMAD.MOV.U32 R25, RZ, RZ, R22 ;  /* 0x000000ffff197224 */ /* 0x000fc600078e0016 */
[----:B------:R-:W3:Y:S04]  /*1be50*/  LDL.LU R22, [R1+0x1620] ;  /* 0x0016200001167983 */ /* 0x000ee80000300800 */
[----:B------:R-:W2:Y:S04]  /*1be60*/  LDL.LU R21, [R1+0x161c] ;  /* 0x00161c0001157983 */ /* 0x000ea80000300800 */
[----:B------:R-:W2:Y:S04]  /*1be70*/  LDL.LU R20, [R1+0x1618] ;  /* 0x0016180001147983 */ /* 0x000ea80000300800 */
[----:B------:R-:W-:Y:S04]  /*1be80*/  STL.64 [R1+0x15e0], R26 ;  /* 0x0015e01a01007387 */ /* 0x000fe80000100a00 */
[----:B------:R0:W-:Y:S04]  /*1be90*/  STL.64 [R1+0x15d8], R24 ;  /* 0x0015d81801007387 */ /* 0x0001e80000100a00 */
[----:B0-----:R-:W2:Y:S04]  /*1bea0*/  LDL.LU R24, [R1+0xa0] ;  /* 0x0000a00001187983 */ /* 0x001ea80000300800 */
[----:B------:R-:W2:Y:S04]  /*1beb0*/  LDL.LU R25, [R1+0xa4] ;  /* 0x0000a40001197983 */ /* 0x000ea80000300800 */
[----:B------:R-:W2:Y:S04]  /*1bec0*/  LDL.LU R26, [R1+0xa8] ;  /* 0x0000a800011a7983 */ /* 0x000ea80000300800 */
[----:B------:R-:W2:Y:S04]  /*1bed0*/  LDL.LU R27, [R1+0xac] ;  /* 0x0000ac00011b7983 */ /* 0x000ea80000300800 */
[----:B--2---:R-:W-:Y:S04]  /*1bee0*/  STL.64 [R1+0x15f0], R26 ;  /* 0x0015f01a01007387 */ /* 0x004fe80000100a00 */
[----:B------:R0:W-:Y:S02]  /*1bef0*/  STL.64 [R1+0x15e8], R24 ;  /* 0x0015e81801007387 */ /* 0x0001e40000100a00 */
[----:B0-----:R-:W-:-:S02]  /*1bf00*/  IMAD.MOV.U32 R24, RZ, RZ, R20 ;  /* 0x000000ffff187224 */ /* 0x001fc400078e0014 */
[----:B------:R-:W-:Y:S01]  /*1bf10*/  IMAD.MOV.U32 R25, RZ, RZ, R21 ;  /* 0x000000ffff197224 */ /* 0x000fe200078e0015 */
[----:B------:R-:W2:Y:S04]  /*1bf20*/  LDL.LU R20, [R1+0x1614] ;  /* 0x0016140001147983 */ /* 0x000ea80000300800 */
[----:B------:R-:W2:Y:S01]  /*1bf30*/  LDL.LU R21, [R1+0x1610] ;  /* 0x0016100001157983 */ /* 0x000ea20000300800 */
[----:B---3--:R-:W-:Y:S02]  /*1bf40*/  IMAD.MOV.U32 R26, RZ, RZ, R22 ;  /* 0x000000ffff1a7224 */ /* 0x008fe400078e0016 */
[----:B------:R-:W-:Y:S01]  /*1bf50*/  IMAD.MOV.U32 R27, RZ, RZ, R23 ;  /* 0x000000ffff1b7224 */ /* 0x000fe200078e0017 */
[----:B------:R-:W2:Y:S04]  /*1bf60*/  LDL.LU R22, [R1+0x160c] ;  /* 0x00160c0001167983 */ /* 0x000ea80000300800 */
[----:B------:R-:W2:Y:S04]  /*1bf70*/  LDL.LU R23, [R1+0x1608] ;  /* 0x0016080001177983 */ /* 0x000ea80000300800 */
[----:B------:R-:W-:Y:S04]  /*1bf80*/  STL.64 [R1+0x1600], R26 ;  /* 0x0016001a01007387 */ /* 0x000fe80000100a00 */
[----:B------:R0:W-:Y:S04]  /*1bf90*/  STL.64 [R1+0x15f8], R24 ;  /* 0x0015f81801007387 */ /* 0x0001e80000100a00 */
[----:B0-----:R-:W3:Y:S04]  /*1bfa0*/  LDL.LU R24, [R1+0x50] ;  /* 0x0000500001187983 */ /* 0x001ee80000300800 */
[----:B------:R-:W3:Y:S04]  /*1bfb0*/  LDL.LU R25, [R1+0x54] ;  /* 0x0000540001197983 */ /* 0x000ee80000300800 */
[----:B------:R-:W3:Y:S04]  /*1bfc0*/  LDL.LU R26, [R1+0x58] ;  /* 0x00005800011a7983 */ /* 0x000ee80000300800 */
[----:B------:R-:W3:Y:S01]  /*1bfd0*/  LDL.LU R27, [R1+0x5c] ;  /* 0x00005c00011b7983 */ /* 0x000ee20000300800 */
[----:B----4-:R-:W-:Y:S01]  /*1bfe0*/  IMAD R17, R0, 0x100, R17 ;  /* 0x0000010000117824 */ /* 0x010fe200078e0211 */
[----:B--2---:R-:W-:Y:S01]  /*1bff0*/  HMMA.16816.F32 R8, R8, R2, R20 ;  /* 0x000000020808723c */ /* 0x004fe20000001814 */
[----:B------:R-:W-:-:S02]  /*1c000*/  F2FP.F16.E4M3.UNPACK_B R20, R14 ;  /* 0x0000000eff14723e */ /* 0x000fc400020006ff */
[----:B------:R-:W-:Y:S02]  /*1c010*/  F2FP.F16.E4M3.UNPACK_B R21, R15 ;  /* 0x0000000fff15723e */ /* 0x000fe400020006ff */
[----:B------:R-:W-:Y:S02]  /*1c020*/  F2FP.F16.E4M3.UNPACK_B R22, R16 ;  /* 0x00000010ff16723e */ /* 0x000fe400020006ff */
[----:B------:R-:W-:-:S07]  /*1c030*/  F2FP.F16.E4M3.UNPACK_B R23, R17 ;  /* 0x00000011ff17723e */ /* 0x000fce00020006ff */
[----:B---3--:R-:W-:Y:S05]  /*1c040*/  HMMA.16816.F32 R24, R20, R4, R24 ;  /* 0x000000041418723c */ /* 0x008fea0000001818 */
[----:B------:R0:W-:Y:S04]  /*1c050*/  STL.64 [R1+0x20], R8 ;  /* 0x0000200801007387 */ /* 0x0001e80000100a00 */
[----:B------:R1:W-:Y:S01]  /*1c060*/  STL [R1+0x28], R10 ;  /* 0x0000280a01007387 */ /* 0x0003e20000100800 */
[----:B------:R-:W-:-:S03]  /*1c070*/  IMAD.MOV.U32 R0, RZ, RZ, R11 ;  /* 0x000000ffff007224 */ /* 0x000fc600078e000b */
[----:B0-----:R-:W2:Y:S04]  /*1c080*/  LDL.LU R8, [R1+0xc0] ;  /* 0x0000c00001087983 */ /* 0x001ea80000300800 */
[----:B------:R-:W2:Y:S04]  /*1c090*/  LDL.LU R9, [R1+0xc4] ;  /* 0x0000c40001097983 */ /* 0x000ea80000300800 */
[----:B-1----:R-:W2:Y:S04]  /*1c0a0*/  LDL.LU R10, [R1+0xc8] ;  /* 0x0000c800010a7983 */ /* 0x002ea80000300800 */
[----:B------:R-:W2:Y:S04]  /*1c0b0*/  LDL.LU R11, [R1+0xcc] ;  /* 0x0000cc00010b7983 */ /* 0x000ea80000300800 */
[----:B------:R-:W-:Y:S04]  /*1c0c0*/  STL [R1+0x1570], R0 ;  /* 0x0015700001007387 */ /* 0x000fe80000100800 */
[----:B------:R-:W3:Y:S04]  /*1c0d0*/  LDL.LU R14, [R1+0x2dc] ;  /* 0x0002dc00010e7983 */ /* 0x000ee80000300800 */
[----:B------:R-:W4:Y:S04]  /*1c0e0*/  LDL.LU R15, [R1+0x2d4] ;  /* 0x0002d400010f7983 */ /* 0x000f280000300800 */
[----:B------:R-:W2:Y:S04]  /*1c0f0*/  LDL.LU R16, [R1+0x2b0] ;  /* 0x0002b00001107983 */ /* 0x000ea80000300800 */
[----:B------:R-:W2:Y:S04]  /*1c100*/  LDL.LU R17, [R1+0x2c8] ;  /* 0x0002c80001117983 */ /* 0x000ea80000300800 */
[----:B------:R-:W-:Y:S04]  /*1c110*/  STL.64 [R1+0x50], R24 ;  /* 0x0000501801007387 */ /* 0x000fe80000100a00 */
[----:B------:R0:W-:Y:S04]  /*1c120*/  STL.64 [R1+0x58], R26 ;  /* 0x0000581a01007387 */ /* 0x0001e80000100a00 */
[----:B0-----:R-:W2:Y:S04]  /*1c130*/  LDL.LU.64 R26, [R1+0x1600] ;  /* 0x00160000011a7983 */ /* 0x001ea80000300a00 */
[----:B------:R-:W2:Y:S02]  /*1c140*/  LDL.LU.64 R24, [R1+0x15f8] ;  /* 0x0015f80001187983 */ /* 0x000ea40000300a00 */
[----:B--2---:R-:W-:-:S15]  /*1c150*/  HMMA.16816.F32 R24, R20, R6, R24 ;  /* 0x000000061418723c */ /* 0x004fde0000001818 */
[----:B------:R-:W-:-:S04]  /*1c160*/  NOP ;  /* 0x0000000000007918 */ /* 0x000fc80000000000 */
[----:B------:R-:W-:Y:S04]  /*1c170*/  STL.64 [R1+0x40], R24 ;  /* 0x0000401801007387 */ /* 0x000fe80000100a00 */
[----:B------:R0:W-:Y:S01]  /*1c180*/  STL [R1+0x48], R26 ;  /* 0x0000481a01007387 */ /* 0x0001e20000100800 */
[----:B------:R-:W-:-:S03]  /*1c190*/  IMAD.MOV.U32 R0, RZ, RZ, R27 ;  /* 0x000000ffff007224 */ /* 0x000fc600078e001b */
[----:B0-----:R-:W2:Y:S04]  /*1c1a0*/  LDL.LU.64 R26, [R1+0x15f0] ;  /* 0x0015f000011a7983 */ /* 0x001ea80000300a00 */
[----:B------:R-:W2:Y:S04]  /*1c1b0*/  LDL.LU.64 R24, [R1+0x15e8] ;  /* 0x0015e80001187983 */ /* 0x000ea80000300a00 */
[----:B------:R0:W-:Y:S04]  /*1c1c0*/  STL [R1+0x15a8], R0 ;  /* 0x0015a80001007387 */ /* 0x0001e80000100800 */
[----:B0-----:R-:W3:Y:S01]  /*1c1d0*/  LDL.LU R0, [R1+0x2cc] ;  /* 0x0002cc0001007983 */ /* 0x001ee20000300800 */
[----:B--2---:R-:W-:-:S15]  /*1c1e0*/  HMMA.16816.F32 R24, R20, R12, R24 ;  /* 0x0000000c1418723c */ /* 0x004fde0000001818 */
[----:B------:R-:W-:-:S04]  /*1c1f0*/  NOP ;  /* 0x0000000000007918 */ /* 0x000fc80000000000 */
[----:B------:R-:W-:Y:S04]  /*1c200*/  STL.64 [R1+0x30], R24 ;  /* 0x0000301801007387 */ /* 0x000fe80000100a00 */
[----:B------:R0:W-:Y:S04]  /*1c210*/  STL.64 [R1+0x38], R26 ;  /* 0x0000381a01007387 */ /* 0x0001e80000100a00 */
[----:B0-----:R-:W2:Y:S04]  /*1c220*/  LDL.LU.64 R26, [R1+0x15e0] ;  /* 0x0015e000011a7983 */ /* 0x001ea80000300a00 */
[----:B------:R-:W2:Y:S01]  /*1c230*/  LDL.LU.64 R24, [R1+0x15d8] ;  /* 0x0015d80001187983 */ /* 0x000ea20000300a00 */
[----:B------:R-:W-:-:S03]  /*1c240*/  IMAD R16, R16, 0x100, R28 ;  /* 0x0000010010107824 */ /* 0x000fc600078e021c */
[----:B------:R-:W3:Y:S01]  /*1c250*/  LDL.LU R28, [R1+0x15d0] ;  /* 0x0015d000011c7983 */ /* 0x000ee20000300800 */
[----:B--2---:R-:W-:Y:S03]  /*1c260*/  HMMA.16816.F32 R20, R20, R2, R24 ;  /* 0x000000021414723c */ /* 0x004fe60000001818 */
[----:B------:R-:W2:Y:S04]  /*1c270*/  LDL.LU.64 R26, [R1+0x15c8] ;  /* 0x0015c800011a7983 */ /* 0x000ea80000300a00 */
[----:B------:R-:W2:Y:S04]  /*1c280*/  LDL.LU.64 R24, [R1+0x15c0] ;  /* 0x0015c00001187983 */ /* 0x000ea80000300a00 */
[----:B------:R-:W-:Y:S04]  /*1c290*/  STL [R1+0x15b0], R2 ;  /* 0x0015b00201007387 */ /* 0x000fe80000100800 */
[----:B------:R-:W-:Y:S04]  /*1c2a0*/  STL [R1+0x15ac], R3 ;  /* 0x0015ac0301007387 */ /* 0x000fe80000100800 */
[----:B------:R0:W-:Y:S04]  /*1c2b0*/  STL [R1+0x1504], R20 ;  /* 0x0015041401007387 */ /* 0x0001e80000100800 */
[----:B------:R1:W-:Y:S04]  /*1c2c0*/  STL [R1+0x1500], R21 ;  /* 0x0015001501007387 */ /* 0x0003e80000100800 */
[----:B------:R1:W-:Y:S04]  /*1c2d0*/  STL [R1+0x14fc], R22 ;  /* 0x0014fc1601007387 */ /* 0x0003e80000100800 */
[----:B------:R3:W-:Y:S04]  /*1c2e0*/  STL [R1+0x14f8], R23 ;  /* 0x0014f81701007387 */ /* 0x0007e80000100800 */
[----:B0-----:R-:W2:Y:S04]  /*1c2f0*/  LDL.LU R20, [R1+0xd0] ;  /* 0x0000d00001147983 */ /* 0x001ea80000300800 */
[----:B-1----:R-:W2:Y:S04]  /*1c300*/  LDL.LU R21, [R1+0xd4] ;  /* 0x0000d40001157983 */ /* 0x002ea80000300800 */
[----:B------:R-:W2:Y:S04]  /*1c310*/  LDL.LU R22, [R1+0xd8] ;  /* 0x0000d80001167983 */ /* 0x000ea80000300800 */
[----:B---3--:R-:W2:Y:S01]  /*1c320*/  LDL.LU R23, [R1+0xdc] ;  /* 0x0000dc0001177983 */ /* 0x008ea20000300800 */
[----:B------:R-:W-:-:S02]  /*1c330*/  IMAD R17, R17, 0x100, R0 ;  /* 0x0000010011117824 */ /* 0x000fc400078e0200 */
[----:B----4-:R-:W-:Y:S02]  /*1c340*/  IMAD R18, R18, 0x100, R15 ;  /* 0x0000010012127824 */ /* 0x010fe400078e020f */
[----:B------:R-:W-:Y:S01]  /*1c350*/  IMAD R19, R19, 0x100, R14 ;  /* 0x0000010013137824 */ /* 0x000fe200078e020e */
[----:B------:R-:W-:Y:S02]  /*1c360*/  F2FP.F16.E4M3.UNPACK_B R16, R16 ;  /* 0x00000010ff10723e */ /* 0x000fe400020006ff */
[----:B------:R-:W-:Y:S02]  /*1c370*/  F2FP.F16.E4M3.UNPACK_B R17, R17 ;  /* 0x00000011ff11723e */ /* 0x000fe400020006ff */
[----:B------:R-:W-:Y:S02]  /*1c380*/  F2FP.F16.E4M3.UNPACK_B R18, R18 ;  /* 0x00000012ff12723e */ /* 0x000fe400020006ff */
[----:B------:R-:W-:-:S07]  /*1c390*/  F2FP.F16.E4M3.UNPACK_B R19, R19 ;  /* 0x00000013ff13723e */ /* 0x000fce00020006ff */
[C---:B--2---:R-:W-:Y:S08]  /*1c3a0*/  HMMA.16816.F32 R20, R16.reuse, R4, R20 ;  /* 0x000000041014723c */ /* 0x044ff00000001814 */
[C---:B------:R-:W-:Y:S11]  /*1c3b0*/  HMMA.16816.F32 R4, R16.reuse, R6, R8 ;  /* 0x000000061004723c */ /* 0x040ff60000001808 */
[----:B------:R-:W-:Y:S04]  /*1c3c0*/  STL.64 [R1+0x10], R20 ;  /* 0x0000101401007387 */ /* 0x000fe80000100a00 */
[----:B------:R-:W-:Y:S04]  /*1c3d0*/  STL.64 [R1+0x18], R22 ;  /* 0x0000181601007387 */ /* 0x000fe80000100a00 */
[----:B------:R-:W-:Y:S04]  /*1c3e0*/  STL [R1+0x15b4], R19 ;  /* 0x0015b41301007387 */ /* 0x000fe80000100800 */
[----:B------:R-:W-:Y:S04]  /*1c3f0*/  STL.64 [R1], R4 ;  /* 0x0000000401007387 */ /* 0x000fe80000100a00 */
[----:B------:R0:W-:Y:S04]  /*1c400*/  STL.64 [R1+0x8], R6 ;  /* 0x0000080601007387 */ /* 0x0001e80000100a00 */
[----:B------:R-:W2:Y:S04]  /*1c410*/  LDL R8, [R1+0x178] ;  /* 0x0001780001087983 */ /* 0x000ea80000100800 */
[----:B------:R-:W2:Y:S04]  /*1c420*/  LDL R9, [R1+0x17c] ;  /* 0x00017c0001097983 */ /* 0x000ea80000100800 */
[----:B0-----:R-:W3:Y:S04]  /*1c430*/  LDL R7, [R1+0x16c] ;  /* 0x00016c0001077983 */ /* 0x001ee80000100800 */
[----:B------:R-:W4:Y:S04]  /*1c440*/  LDL.LU R10, [R1+0x300] ;  /* 0x00030000010a7983 */ /* 0x000f280000300800 */
[----:B------:R-:W4:Y:S01]  /*1c450*/  LDL.LU R11, [R1+0x308] ;  /* 0x00030800010b7983 */ /* 0x000f220000300800 */
[----:B------:R-:W-:Y:S03]  /*1c460*/  HMMA.16816.F32 R24, R16, R12, R24 ;  /* 0x0000000c1018723c */ /* 0x000fe60000001818 */
[----:B----4-:R-:W-:Y:S04]  /*1c470*/  STL.64 [R1+0x1580], R10 ;  /* 0x0015800a01007387 */ /* 0x010fe80000100a00 */
[----:B--2---:R0:W-:Y:S04]  /*1c480*/  STL.64 [R1+0x1578], R8 ;  /* 0x0015780801007387 */ /* 0x0041e80000100a00 */
[----:B0-----:R-:W2:Y:S04]  /*1c490*/  LDL.LU R8, [R1+0x120] ;  /* 0x0001200001087983 */ /* 0x001ea80000300800 */
[----:B------:R-:W2:Y:S01]  /*1c4a0*/  LDL.LU R9, [R1+0x124] ;  /* 0x0001240001097983 */ /* 0x000ea20000300800 */
[----:B------:R-:W-:-:S02]  /*1c4b0*/  IMAD.MOV.U32 R10, RZ, RZ, R28 ;  /* 0x000000ffff0a7224 */ /* 0x000fc400078e001c */
[----:B------:R-:W-:Y:S01]  /*1c4c0*/  IMAD.MOV.U32 R11, RZ, RZ, R29 ;  /* 0x000000ffff0b7224 */ /* 0x000fe200078e001d */
[----:B------:R-:W4:Y:S04]  /*1c4d0*/  LDL.LU R28, [R1+0x15bc] ;  /* 0x0015bc00011c7983 */ /* 0x000f280000300800 */
[----:B------:R-:W3:Y:S04]  /*1c4e0*/  LDL.LU R29, [R1+0x15b8] ;  /* 0x0015b800011d7983 */ /* 0x000ee80000300800 */
[----:B------:R-:W3:Y:S04]  /*1c4f0*/  LDL.LU R19, [R1+0x2e4] ;  /* 0x0002e40001137983 */ /* 0x000ee80000300800 */
[----:B------:R-:W3:Y:S04]  /*1c500*/  LDL.LU R12, [R1+0x2e0] ;  /* 0x0002e000010c7983 */ /* 0x000ee80000300800 */
[----:B------:R-:W3:Y:S04]  /*1c510*/  LDL.LU R2, [R1+0x2ec] ;  /* 0x0002ec0001027983 */ /* 0x000ee80000300800 */
[----:B------:R-:W3:Y:S04]  /*1c520*/  LDL.LU R13, [R1+0x2e8] ;  /* 0x0002e800010d7983 */ /* 0x000ee80000300800 */
[----:B------:R-:W4:Y:S04]  /*1c530*/  LDL.LU R3, [R1+0x2f4] ;  /* 0x0002f40001037983 */ /* 0x000f280000300800 */
[----:B------:R-:W4:Y:S04]  /*1c540*/  LDL.LU R14, [R1+0x2f0] ;  /* 0x0002f000010e7983 */ /* 0x000f280000300800 */
[----:B------:R-:W4:Y:S04]  /*1c550*/  LDL.LU R0, [R1+0x2fc] ;  /* 0x0002fc0001007983 */ /* 0x000f280000300800 */
[----:B------:R-:W4:Y:S04]  /*1c560*/  LDL.LU R15, [R1+0x2f8] ;  /* 0x0002f800010f7983 */ /* 0x000f280000300800 */
[----:B------:R-:W-:Y:S04]  /*1c570*/  STL.64 [R1+0x1590], R10 ;  /* 0x0015900a01007387 */ /* 0x000fe80000100a00 */
[----:B--2---:R0:W-:Y:S04]  /*1c580*/  STL.64 [R1+0x1588], R8 ;  /* 0x0015880801007387 */ /* 0x0041e80000100a00 */
[----:B0-----:R-:W2:Y:S04]  /*1c590*/  LDL.LU R8, [R1+0x100] ;  /* 0x0001000001087983 */ /* 0x001ea80000300800 */
[----:B------:R-:W2:Y:S04]  /*1c5a0*/  LDL.LU R9, [R1+0x104] ;  /* 0x0001040001097983 */ /* 0x000ea80000300800 */
[----:B------:R-:W2:Y:S04]  /*1c5b0*/  LDL.LU R10, [R1+0x108] ;  /* 0x00010800010a7983 */ /* 0x000ea80000300800 */
[----:B------:R-:W2:Y:S01]  /*1c5c0*/  LDL.LU R11, [R1+0x10c] ;  /* 0x00010c00010b7983 */ /* 0x000ea20000300800 */
[----:B---3--:R-:W-:-:S02]  /*1c5d0*/  IMAD R12, R12, 0x100, R19 ;  /* 0x000001000c0c7824 */ /* 0x008fc400078e0213 */
[----:B------:R-:W-:Y:S02]  /*1c5e0*/  IMAD R13, R13, 0x100, R2 ;  /* 0x000001000d0d7824 */ /* 0x000fe400078e0202 */
[----:B----4-:R-:W-:Y:S01]  /*1c5f0*/  IMAD R14, R14, 0x100, R3 ;  /* 0x000001000e0e7824 */ /* 0x010fe200078e0203 */
[----:B--2---:R-:W-:Y:S04]  /*1c600*/  STL.64 [R1+0x15a0], R10 ;  /* 0x0015a00a01007387 */ /* 0x004fe80000100a00 */
[----:B------:R0:W-:Y:S04]  /*1c610*/  STL.64 [R1+0x1598], R8 ;  /* 0x0015980801007387 */ /* 0x0001e80000100a00 */
[----:B0-----:R-:W2:Y:S04]  /*1c620*/  LDL.LU R8, [R1+0x80] ;  /* 0x0000800001087983 */ /* 0x001ea80000300800 */
[----:B------:R-:W2:Y:S01]  /*1c630*/  LDL.LU R9, [R1+0x84] ;  /* 0x0000840001097983 */ /* 0x000ea20000300800 */
[----:B------:R-:W-:-:S03]  /*1c640*/  IMAD.MOV.U32 R11, RZ, RZ, R28 ;  /* 0x000000ffff0b7224 */ /* 0x000fc600078e001c */
[----:B------:R-:W3:Y:S04]  /*1c650*/  LDL R4, [R1+0x158] ;  /* 0x0001580001047983 */ /* 0x000ee80000100800 */
[----:B------:R-:W4:Y:S04]  /*1c660*/  LDL R5, [R1+0x15c] ;  /* 0x00015c0001057983 */ /* 0x000f280000100800 */
[----:B------:R-:W2:Y:S01]  /*1c670*/  LDL R6, [R1+0x168] ;  /* 0x0001680001067983 */ /* 0x000ea20000100800 */
[----:B------:R-:W-:-:S03]  /*1c680*/  IMAD.MOV.U32 R10, RZ, RZ, R29 ;  /* 0x000000ffff0a7224 */ /* 0x000fc600078e001d */
[----:B------:R-:W2:Y:S04]  /*1c690*/  LDL.LU R28, [R1+0x310] ;  /* 0x00031000011c7983 */ /* 0x000ea80000300800 */
[----:B------:R-:W2:Y:S04]  /*1c6a0*/  LDL.LU R29, [R1+0x318] ;  /* 0x00031800011d7983 */ /* 0x000ea80000300800 */
[----:B------:R-:W2:Y:S04]  /*1c6b0*/  LDL.LU R20, [R1+0xf0] ;  /* 0x0000f00001147983 */ /* 0x000ea80000300800 */
[----:B------:R-:W2:Y:S04]  /*1c6c0*/  LDL.LU R21, [R1+0xf4] ;  /* 0x0000f40001157983 */ /* 0x000ea80000300800 */
[----:B------:R-:W2:Y:S04]  /*1c6d0*/  LDL.LU R22, [R1+0xf8] ;  /* 0x0000f80001167983 */ /* 0x000ea80000300800 */
[----:B------:R-:W2:Y:S04]  /*1c6e0*/  LDL.LU R23, [R1+0xfc] ;  /* 0x0000fc0001177983 */ /* 0x000ea80000300800 */
[----:B------:R0:W-:Y:S04]  /*1c6f0*/  STL.64 [R1+0x14e0], R26 ;  /* 0x0014e01a01007387 */ /* 0x0001e80000100a00 */
[----:B0-----:R-:W2:Y:S04]  /*1c700*/  LDL.LU R26, [R1+0x314] ;  /* 0x00031400011a7983 */ /* 0x001ea80000300800 */
[----:B------:R-:W2:Y:S04]  /*1c710*/  LDL.LU R27, [R1+0x31c] ;  /* 0x00031c00011b7983 */ /* 0x000ea80000300800 */
[----:B------:R0:W-:Y:S04]  /*1c720*/  STL.64 [R1+0x14d8], R24 ;  /* 0x0014d81801007387 */ /* 0x0001e80000100a00 */
[----:B0-----:R-:W2:Y:S04]  /*1c730*/  LDL.LU R24, [R1+0x304] ;  /* 0x0003040001187983 */ /* 0x001ea80000300800 */
[----:B------:R-:W2:Y:S04]  /*1c740*/  LDL.LU R25, [R1+0x30c] ;  /* 0x00030c0001197983 */ /* 0x000ea80000300800 */
[----:B------:R-:W2:Y:S04]  /*1c750*/  LDL.LU R19, [R1+0x15b4] ;  /* 0x0015b40001137983 */ /* 0x000ea80000300800 */
[----:B------:R-:W2:Y:S04]  /*1c760*/  LDL.LU R2, [R1+0x15b0] ;  /* 0x0015b00001027983 */ /* 0x000ea80000300800 */
[----:B------:R-:W2:Y:S01]  /*1c770*/  LDL.LU R3, [R1+0x15ac] ;  /* 0x0015ac0001037983 */ /* 0x000ea20000300800 */
[----:B------:R-:W-:-:S03]  /*1c780*/  IMAD R15, R15, 0x100, R0 ;  /* 0x000001000f0f7824 */ /* 0x000fc600078e0200 */
[----:B------:R-:W3:Y:S01]  /*1c790*/  LDL.LU R0, [R1+0x15a8] ;  /* 0x0015a80001007983 */ /* 0x000ee20000300800 */
[----:B--2---:R-:W-:Y:S03]  /*1c7a0*/  HMMA.16816.F32 R16, R16, R2, R8 ;  /* 0x000000021010723c */ /* 0x004fe60000001808 */
[----:B------:R-:W2:Y:S04]  /*1c7b0*/  LDL.LU.64 R10, [R1+0x15a0] ;  /* 0x0015a000010a7983 */ /* 0x000ea80000300a00 */
[----:B------:R-:W2:Y:S04]  /*1c7c0*/  LDL.LU.64 R8, [R1+0x1598] ;  /* 0x0015980001087983 */ /* 0x000ea80000300a00 */
[----:B------:R-:W2:Y:S04]  /*1c7d0*/  LDL R2, [R1+0x148] ;  /* 0x0001480001027983 */ /* 0x000ea80000100800 */
[----:B------:R-:W3:Y:S01]  /*1c7e0*/  LDL R3, [R1+0x14c] ;  /* 0x00014c0001037983 */ /* 0x000ee20000100800 */
[----:B------:R-:W-:-:S02]  /*1c7f0*/  F2FP.F16.E4M3.UNPACK_B R12, R12 ;  /* 0x0000000cff0c723e */ /* 0x000fc400020006ff */
[----:B------:R-:W-:Y:S02]  /*1c800*/  F2FP.F16.E4M3.UNPACK_B R13, R13 ;  /* 0x0000000dff0d723e */ /* 0x000fe400020006ff */
[----:B------:R-:W-:Y:S02]  /*1c810*/  F2FP.F16.E4M3.UNPACK_B R14, R14 ;  /* 0x0000000eff0e723e */ /* 0x000fe400020006ff */
[----:B------:R-:W-:Y:S01]  /*1c820*/  F2FP.F16.E4M3.UNPACK_B R15, R15 ;  /* 0x0000000fff0f723e */ /* 0x000fe200020006ff */
[----:B------:R-:W-:Y:S04]  /*1c830*/  STL.64 [R1+0x14f0], R18 ;  /* 0x0014f01201007387 */ /* 0x000fe80000100a00 */
[----:B------:R0:W-:Y:S04]  /*1c840*/  STL.64 [R1+0x14e8], R16 ;  /* 0x0014e81001007387 */ /* 0x0001e80000100a00 */
[----:B0-----:R-:W4:Y:S04]  /*1c850*/  LDL.LU R16, [R1+0x130] ;  /* 0x0001300001107983 */ /* 0x001f280000300800 */
[----:B------:R-:W4:Y:S04]  /*1c860*/  LDL.LU R17, [R1+0x134] ;  /* 0x0001340001117983 */ /* 0x000f280000300800 */
[----:B------:R-:W4:Y:S04]  /*1c870*/  LDL.LU R18, [R1+0x138] ;  /* 0x0001380001127983 */ /* 0x000f280000300800 */
[----:B------:R-:W4:Y:S01]  /*1c880*/  LDL.LU R19, [R1+0x13c] ;  /* 0x00013c0001137983 */ /* 0x000f220000300800 */
[----:B--2---:R-:W-:-:S02]  /*1c890*/  F2FP.F16.E4M3.UNPACK_B R2, R2 ;  /* 0x00000002ff02723e */ /* 0x004fc400020006ff */
[----:B---3--:R-:W-:-:S07]  /*1c8a0*/  F2FP.F16.E4M3.UNPACK_B R3, R3 ;  /* 0x00000003ff03723e */ /* 0x008fce00020006ff */
[----:B------:R-:W-:-:S15]  /*1c8b0*/  HMMA.16816.F32 R8, R12, R2, R8 ;  /* 0x000000020c08723c */ /* 0x000fde0000001808 */
[----:B------:R-:W-:-:S04]  /*1c8c0*/  NOP ;  /* 0x0000000000007918 */ /* 0x000fc80000000000 */
[----:B------:R-:W-:Y:S04]  /*1c8d0*/  STL.64 [R1+0x70], R8 ;  /* 0x0000700801007387 */ /* 0x000fe80000100a00 */
[----:B------:R0:W-:Y:S04]  /*1c8e0*/  STL.64 [R1+0x78], R10 ;  /* 0x0000780a01007387 */ /* 0x0001e80000100a00 */
[----:B0-----:R-:W2:Y:S04]  /*1c8f0*/  LDL.LU.64 R10, [R1+0x1590] ;  /* 0x00159000010a7983 */ /* 0x001ea80000300a00 */
[----:B------:R-:W2:Y:S01]  /*1c900*/  LDL.LU.64 R8, [R1+0x1588] ;  /* 0x0015880001087983 */ /* 0x000ea20000300a00 */
[----:B------:R-:W-:-:S02]  /*1c910*/  F2FP.F16.E4M3.UNPACK_B R4, R4 ;  /* 0x00000004ff04723e */ /* 0x000fc400020006ff */
[----:B----4-:R-:W-:-:S07]  /*1c920*/  F2FP.F16.E4M3.UNPACK_B R5, R5 ;  /* 0x00000005ff05723e */ /* 0x010fce00020006ff */
[----:B--2---:R-:W-:-:S15]  /*1c930*/  HMMA.16816.F32 R8, R12, R4, R8 ;  /* 0x000000040c08723c */ /* 0x004fde0000001808 */
[----:B------:R-:W-:-:S04]  /*1c940*/  NOP ;  /* 0x0000000000007918 */ /* 0x000fc80000000000 */
[----:B------:R-:W-:Y:S04]  /*1c950*/  STL.64 [R1+0x90], R8 ;  /* 0x0000900801007387 */ /* 0x000fe80000100a00 */
[----:B------:R0:W-:Y:S04]  /*1c960*/  STL.64 [R1+0x98], R10 ;  /* 0x0000980a01007387 */ /* 0x0001e80000100a00 */
[----:B0-----:R-:W2:Y:S04]  /*1c970*/  LDL.LU.64 R10, [R1+0x1580] ;  /* 0x00158000010a7983 */ /* 0x001ea80000300a00 */
[----:B------:R-:W3:Y:S01]  /*1c980*/  LDL.LU.64 R8, [R1+0x1578] ;  /* 0x0015780001087983 */ /* 0x000ee20000300a00 */
[----:B------:R-:W-:-:S02]  /*1c990*/  F2FP.F16.E4M3.UNPACK_B R6, R6 ;  /* 0x00000006ff06723e */ /* 0x000fc400020006ff */
[----:B------:R-:W-:-:S05]  /*1c9a0*/  F2FP.F16.E4M3.UNPACK_B R7, R7 ;  /* 0x00000007ff07723e */ /* 0x000fca00020006ff */
[----:B------:R-:W-:Y:S02]  /*1c9b0*/  STL.64 [R1+0x1568], R6 ;  /* 0x0015680601007387 */ /* 0x000fe40000100a00 */
[----:B------:R-:W-:Y:S02]  /*1c9c0*/  HMMA.16816.F32 R16, R12, R6, R16 ;  /* 0x000000060c10723c */ /* 0x000fe40000001810 */
[----:B------:R0:W-:-:S15]  /*1c9d0*/  STL.64 [R1+0x1560], R4 ;  /* 0x0015600401007387 */ /* 0x0001de0000100a00 */
[----:B------:R-:W-:Y:S02]  /*1c9e0*/  NOP ;  /* 0x0000000000007918 */ /* 0x000fe40000000000 */
[----:B------:R-:W-:Y:S04]  /*1c9f0*/  STL.64 [R1+0x100], R16 ;  /* 0x0001001001007387 */ /* 0x000fe80000100a00 */
[----:B------:R-:W-:Y:S01]  /*1ca00*/  STL.64 [R1+0x108], R18 ;  /* 0x0001081201007387 */ /* 0x000fe20000100a00 */
[----:B---3--:R-:W-:Y:S02]  /*1ca10*/  F2FP.F16.E4M3.UNPACK_B R8, R8 ;  /* 0x00000008ff08723e */ /* 0x008fe400020006ff */
[----:B------:R-:W-:-:S07]  /*1ca20*/  F2FP.F16.E4M3.UNPACK_B R9, R9 ;  /* 0x00000009ff09723e */ /* 0x000fce00020006ff */
[----:B0-----:R-:W-:Y:S01]  /*1ca30*/  HMMA.16816.F32 R4, R12, R8, R20 ;  /* 0x000000080c04723c */ /* 0x001fe20000001814 */
[----:B------:R-:W-:Y:S04]  /*1ca40*/  STL [R1+0x154c], R8 ;  /* 0x00154c0801007387 */ /* 0x000fe80000100800 */
[----:B------:R-:W-:-:S14]  /*1ca50*/  STL [R1+0x1548], R9 ;  /* 0x0015480901007387 */ /* 0x000fdc0000100800 */
[----:B------:R-:W-:Y:S04]  /*1ca60*/  STL.64 [R1+0xc0], R4 ;  /* 0x0000c00401007387 */ /* 0x000fe80000100a00 */
[----:B------:R-:W-:Y:S04]  /*1ca70*/  STL.64 [R1+0xc8], R6 ;  /* 0x0000c80601007387 */ /* 0x000fe80000100a00 */
[----:B------:R-:W3:Y:S04]  /*1ca80*/  LDL.LU R20, [R1+0x344] ;  /* 0x0003440001147983 */ /* 0x000ee80000300800 */
[----:B------:R-:W3:Y:S04]  /*1ca90*/  LDL.LU R21, [R1+0x34c] ;  /* 0x00034c0001157983 */ /* 0x000ee80000300800 */
[----:B------:R-:W4:Y:S04]  /*1caa0*/  LDL.LU R22, [R1+0x354] ;  /* 0x0003540001167983 */ /* 0x000f280000300800 */
[----:B------:R-:W4:Y:S04]  /*1cab0*/  LDL.LU R23, [R1+0x35c] ;  /* 0x00035c0001177983 */ /* 0x000f280000300800 */
[----:B----4-:R-:W-:Y:S04]  /*1cac0*/  STL.64 [R1+0x1510], R22 ;  /* 0x0015101601007387 */ /* 0x010fe80000100a00 */
[----:B---3--:R0:W-:Y:S04]  /*1cad0*/  STL.64 [R1+0x1508], R20 ;  /* 0x0015081401007387 */ /* 0x0081e80000100a00 */
[----:B0-----:R-:W3:Y:S04]  /*1cae0*/  LDL.LU R20, [R1+0x30] ;  /* 0x0000300001147983 */ /* 0x001ee80000300800 */
[----:B------:R-:W3:Y:S04]  /*1caf0*/  LDL.LU R21, [R1+0x34] ;  /* 0x0000340001157983 */ /* 0x000ee80000300800 */
[----:B------:R-:W4:Y:S04]  /*1cb00*/  LDL.LU R22, [R1+0x38] ;  /* 0x0000380001167983 */ /* 0x000f280000300800 */
[----:B------:R-:W4:Y:S04]  /*1cb10*/  LDL.LU R23, [R1+0x3c] ;  /* 0x00003c0001177983 */ /* 0x000f280000300800 */
[----:B------:R-:W3:Y:S04]  /*1cb20*/  LDL.LU R16, [R1+0x60] ;  /* 0x0000600001107983 */ /* 0x000ee80000300800 */
[----:B------:R-:W3:Y:S04]  /*1cb30*/  LDL.LU R17, [R1+0x64] ;  /* 0x0000640001117983 */ /* 0x000ee80000300800 */
[----:B------:R-:W3:Y:S04]  /*1cb40*/  LDL.LU R18, [R1+0x68] ;  /* 0x0000680001127983 */ /* 0x000ee80000300800 */
[----:B------:R-:W3:Y:S01]  /*1cb50*/  LDL.LU R19, [R1+0x6c] ;  /* 0x00006c0001137983 */ /* 0x000ee20000300800 */
[----:B--2---:R-:W-:-:S02]  /*1cb60*/  IMAD R10, R10, 0x100, R24 ;  /* 0x000001000a0a7824 */ /* 0x004fc400078e0218 */
[----:B------:R-:W-:Y:S02]  /*1cb70*/  IMAD R11, R11, 0x100, R25 ;  /* 0x000001000b0b7824 */ /* 0x000fe400078e0219 */
[----:B------:R-:W-:Y:S02]  /*1cb80*/  IMAD R28, R28, 0x100, R26 ;  /* 0x000001001c1c7824 */ /* 0x000fe400078e021a */
[----:B------:R-:W-:Y:S01]  /*1cb90*/  IMAD R29, R29, 0x100, R27 ;  /* 0x000001001d1d7824 */ /* 0x000fe200078e021b */
[----:B---3--:R-:W-:Y:S04]  /*1cba0*/  STL.64 [R1+0x1558], R18 ;  /* 0x0015581201007387 */ /* 0x008fe80000100a00 */
[----:B------:R0:W-:Y:S04]  /*1cbb0*/  STL.64 [R1+0x1550], R16 ;  /* 0x0015501001007387 */ /* 0x0001e80000100a00 */
[----:B0-----:R-:W2:Y:S04]  /*1cbc0*/  LDL.LU R16, [R1+0xe0] ;  /* 0x0000e00001107983 */ /* 0x001ea80000300800 */
[----:B------:R-:W2:Y:S04]  /*1cbd0*/  LDL.LU R17, [R1+0xe4] ;  /* 0x0000e40001117983 */ /* 0x000ea80000300800 */
[----:B------:R-:W2:Y:S04]  /*1cbe0*/  LDL.LU R18, [R1+0xe8] ;  /* 0x0000e80001127983 */ /* 0x000ea80000300800 */
[----:B------:R-:W2:Y:S04]  /*1cbf0*/  LDL.LU R19, [R1+0xec] ;  /* 0x0000ec0001137983 */ /* 0x000ea80000300800 */
[----:B------:R-:W3:Y:S04]  /*1cc00*/  LDL.LU R4, [R1+0x110] ;  /* 0x0001100001047983 */ /* 0x000ee80000300800 */
[----:B------:R-:W3:Y:S04]  /*1cc10*/  LDL.LU R5, [R1+0x114] ;  /* 0x0001140001057983 */ /* 0x000ee80000300800 */
[----:B------:R-:W3:Y:S04]  /*1cc20*/  LDL.LU R6, [R1+0x118] ;  /* 0x0001180001067983 */ /* 0x000ee80000300800 */
[----:B------:R-:W3:Y:S04]  /*1cc30*/  LDL.LU R7, [R1+0x11c] ;  /* 0x00011c0001077983 */ /* 0x000ee80000300800 */
[----:B------:R-:W2:Y:S04]  /*1cc40*/  LDL.LU R24, [R1+0x324] ;  /* 0x0003240001187983 */ /* 0x000ea80000300800 */
[----:B------:R-:W2:Y:S04]  /*1cc50*/  LDL.LU R25, [R1+0x320] ;  /* 0x0003200001197983 */ /* 0x000ea80000300800 */
[----:B------:R-:W2:Y:S04]  /*1cc60*/  LDL.LU R26, [R1+0x32c] ;  /* 0x00032c00011a7983 */ /* 0x000ea80000300800 */
[----:B------:R-:W2:Y:S04]  /*1cc70*/  LDL.LU R27, [R1+0x328] ;  /* 0x00032800011b7983 */ /* 0x000ea80000300800 */
[----:B----4-:R-:W-:Y:S04]  /*1cc80*/  STL.64 [R1+0x1520], R22 ;  /* 0x0015201601007387 */ /* 0x010fe80000100a00 */
[----:B------:R0:W-:Y:S04]  /*1cc90*/  STL.64 [R1+0x1518], R20 ;  /* 0x0015181401007387 */ /* 0x0001e80000100a00 */
[----:B0-----:R-:W4:Y:S04]  /*1cca0*/  LDL.LU R20, [R1+0x40] ;  /* 0x0000400001147983 */ /* 0x001f280000300800 */
[----:B------:R-:W4:Y:S04]  /*1ccb0*/  LDL.LU R21, [R1+0x44] ;  /* 0x0000440001157983 */ /* 0x000f280000300800 */
[----:B------:R-:W2:Y:S01]  /*1ccc0*/  LDL.LU R22, [R1+0x48] ;  /* 0x0000480001167983 */ /* 0x000ea20000300800 */
[----:B------:R-:W-:-:S03]  /*1ccd0*/  IMAD.MOV.U32 R23, RZ, RZ, R0 ;  /* 0x000000ffff177224 */ /* 0x000fc600078e0000 */
[----:B------:R-:W3:Y:S04]  /*1cce0*/  LDL.LU R0, [R1+0x1570] ;  /* 0x0015700001007983 */ /* 0x000ee80000300800 */
[----:B------:R-:W3:Y:S04]  /*1ccf0*/  LDL.LU R8, [R1+0x334] ;  /* 0x0003340001087983 */ /* 0x000ee80000300800 */
[----:B------:R-:W3:Y:S01]  /*1cd00*/  LDL.LU R9, [R1+0x33c] ;  /* 0x00033c0001097983 */ /* 0x000ee20000300800 */
[----:B------:R-:W-:Y:S02]  /*1cd10*/  F2FP.F16.E4M3.UNPACK_B R12, R10 ;  /* 0x0000000aff0c723e */ /* 0x000fe400020006ff */
[----:B------:R-:W-:-:S02]  /*1cd20*/  F2FP.F16.E4M3.UNPACK_B R13, R11 ;  /* 0x0000000bff0d723e */ /* 0x000fc400020006ff */
[----:B------:R-:W-:Y:S02]  /*1cd30*/  F2FP.F16.E4M3.UNPACK_B R14, R28 ;  /* 0x0000001cff0e723e */ /* 0x000fe400020006ff */
[----:B------:R-:W-:Y:S01]  /*1cd40*/  F2FP.F16.E4M3.UNPACK_B R15, R29 ;  /* 0x0000001dff0f723e */ /* 0x000fe200020006ff */
[----:B--2---:R-:W-:Y:S04]  /*1cd50*/  STL.64 [R1+0x1530], R22 ;  /* 0x0015301601007387 */ /* 0x004fe80000100a00 */
[----:B----4-:R0:W-:Y:S04]  /*1cd60*/  STL.64 [R1+0x1528], R20 ;  /* 0x0015281401007387 */ /* 0x0101e80000100a00 */
[----:B0-----:R-:W2:Y:S04]  /*1cd70*/  LDL.LU R20, [R1+0x50] ;  /* 0x0000500001147983 */ /* 0x001ea80000300800 */
[----:B------:R-:W2:Y:S04]  /*1cd80*/  LDL.LU R21, [R1+0x54] ;  /* 0x0000540001157983 */ /* 0x000ea80000300800 */
[----:B------:R-:W4:Y:S04]  /*1cd90*/  LDL.LU R22, [R1+0x58] ;  /* 0x0000580001167983 */ /* 0x000f280000300800 */
[----:B------:R-:W4:Y:S01]  /*1cda0*/  LDL.LU R23, [R1+0x5c] ;  /* 0x00005c0001177983 */ /* 0x000f220000300800 */
[C---:B---3--:R-:W-:Y:S03]  /*1cdb0*/  HMMA.16816.F32 R4, R12.reuse, R2, R4 ;  /* 0x000000020c04723c */ /* 0x048fe60000001804 */
[----:B----4-:R-:W-:Y:S04]  /*1cdc0*/  STL.64 [R1+0x1540], R22 ;  /* 0x0015401601007387 */ /* 0x010fe80000100a00 */
[----:B--2---:R0:W-:Y:S04]  /*1cdd0*/  STL.64 [R1+0x1538], R20 ;  /* 0x0015381401007387 */ /* 0x0041e80000100a00 */
[----:B0-----:R-:W2:Y:S04]  /*1cde0*/  LDL.LU R20, [R1+0x20] ;  /* 0x0000200001147983 */ /* 0x001ea80000300800 */
[----:B------:R-:W2:Y:S04]  /*1cdf0*/  LDL.LU R21, [R1+0x24] ;  /* 0x0000240001157983 */ /* 0x000ea80000300800 */
[----:B------:R-:W2:Y:S04]  /*1ce00*/  LDL.LU R22, [R1+0x28] ;  /* 0x0000280001167983 */ /* 0x000ea80000300800 */
[----:B------:R-:W3:Y:S04]  /*1ce10*/  LDL.LU R28, [R1+0x330] ;  /* 0x00033000011c7983 */ /* 0x000ee80000300800 */
[----:B------:R-:W4:Y:S04]  /*1ce20*/  LDL.LU R29, [R1+0x338] ;  /* 0x00033800011d7983 */ /* 0x000f280000300800 */
[----:B------:R-:W-:Y:S04]  /*1ce30*/  STL.64 [R1+0xf0], R4 ;  /* 0x0000f00401007387 */ /* 0x000fe80000100a00 */
[----:B------:R0:W-:Y:S04]  /*1ce40*/  STL.64 [R1+0xf8], R6 ;  /* 0x0000f80601007387 */ /* 0x0001e80000100a00 */
[----:B0-----:R-:W2:Y:S04]  /*1ce50*/  LDL.LU.64 R6, [R1+0x1568] ;  /* 0x0015680001067983 */ /* 0x001ea80000300a00 */
[----:B------:R-:W2:Y:S01]  /*1ce60*/  LDL.LU.64 R4, [R1+0x1560] ;  /* 0x0015600001047983 */ /* 0x000ea20000300a00 */
[----:B------:R-:W-:Y:S01]  /*1ce70*/  IMAD.MOV.U32 R23, RZ, RZ, R0 ;  /* 0x000000ffff177224 */ /* 0x000fe200078e0000 */
[----:B--2---:R-:W-:-:S15]  /*1ce80*/  HMMA.16816.F32 R16, R12, R4, R16 ;  /* 0x000000040c10723c */ /* 0x004fde0000001810 */
[----:B------:R-:W-:-:S04]  /*1ce90*/  NOP ;  /* 0x0000000000007918 */ /* 0x000fc80000000000 */
[----:B------:R-:W-:Y:S04]  /*1cea0*/  STL.64 [R1+0xd0], R16 ;  /* 0x0000d01001007387 */ /* 0x000fe80000100a00 */
[----:B------:R0:W-:Y:S01]  /*1ceb0*/  STL [R1+0xd8], R18 ;  /* 0x0000d81201007387 */ /* 0x0001e20000100800 */
[----:B------:R-:W-:-:S03]  /*1cec0*/  IMAD.MOV.U32 R0, RZ, RZ, R19 ;  /* 0x000000ffff007224 */ /* 0x000fc600078e0013 */
[----:B0-----:R-:W2:Y:S04]  /*1ced0*/  LDL.LU.64 R18, [R1+0x1558] ;  /* 0x0015580001127983 */ /* 0x001ea80000300a00 */
[----:B------:R-:W2:Y:S01]  /*1cee0*/  LDL.LU.64 R16, [R1+0x1550] ;  /* 0x0015500001107983 */ /* 0x000ea20000300a00 */
[----:B------:R-:W-:Y:S02]  /*1cef0*/  IMAD R10, R25, 0x100, R24 ;  /* 0x00000100190a7824 */ /* 0x000fe400078e0218 */
[----:B------:R-:W-:Y:S02]  /*1cf00*/  IMAD R11, R27, 0x100, R26 ;  /* 0x000001001b0b7824 */ /* 0x000fe400078e021a */
[----:B---3--:R-:W-:Y:S02]  /*1cf10*/  IMAD R28, R28, 0x100, R8 ;  /* 0x000001001c1c7824 */ /* 0x008fe400078e0208 */
[----:B----4-:R-:W-:Y:S01]  /*1cf20*/  IMAD R29, R29, 0x100, R9 ;  /* 0x000001001d1d7824 */ /* 0x010fe200078e0209 */
[----:B--2---:R-:W-:-:S15]  /*1cf30*/  HMMA.16816.F32 R16, R12, R6, R16 ;  /* 0x000000060c10723c */ /* 0x004fde0000001810 */
[----:B------:R-:W-:-:S04]  /*1cf40*/  NOP ;  /* 0x0000000000007918 */ /* 0x000fc80000000000 */
[----:B------:R0:W-:Y:S04]  /*1cf50*/  STL.64 [R1+0xb0], R16 ;  /* 0x0000b01001007387 */ /* 0x0001e80000100a00 */
[----:B------:R1:W-:Y:S04]  /*1cf60*/  STL.64 [R1+0xb8], R18 ;  /* 0x0000b81201007387 */ /* 0x0003e80000100a00 */
[----:B0-----:R-:W2:Y:S04]  /*1cf70*/  LDL.LU R16, [R1+0x10] ;  /* 0x0000100001107983 */ /* 0x001ea80000300800 */
[----:B------:R-:W2:Y:S04]  /*1cf80*/  LDL.LU R17, [R1+0x14] ;  /* 0x0000140001117983 */ /* 0x000ea80000300800 */
[----:B-1----:R-:W2:Y:S04]  /*1cf90*/  LDL.LU R18, [R1+0x18] ;  /* 0x0000180001127983 */ /* 0x002ea80000300800 */
[----:B------:R-:W2:Y:S04]  /*1cfa0*/  LDL.LU R19, [R1+0x1c] ;  /* 0x00001c0001137983 */ /* 0x000ea80000300800 */
[----:B------:R-:W3:Y:S04]  /*1cfb0*/  LDL.LU R24, [R1] ;  /* 0x0000000001187983 */ /* 0x000ee80000300800 */
[----:B------:R-:W3:Y:S04]  /*1cfc0*/  LDL.LU R25, [R1+0x4] ;  /* 0x0000040001197983 */ /* 0x000ee80000300800 */
[----:B------:R-:W3:Y:S04]  /*1cfd0*/  LDL.LU R26, [R1+0x8] ;  /* 0x00000800011a7983 */ /* 0x000ee80000300800 */
[----:B------:R-:W3:Y:S04]  /*1cfe0*/  LDL.LU R27, [R1+0xc] ;  /* 0x00000c00011b7983 */ /* 0x000ee80000300800 */
[----:B------:R-:W4:Y:S04]  /*1cff0*/  LDL.LU R8, [R1+0x154c] ;  /* 0x00154c0001087983 */ /* 0x000f280000300800 */
[----:B------:R-:W4:Y:S02]  /*1d000*/  LDL.LU R9, [R1+0x1548] ;  /* 0x0015480001097983 */ /* 0x000f240000300800 */
[----:B----4-:R-:W-:Y:S02]  /*1d010*/  HMMA.16816.F32 R12, R12, R8, R20 ;  /* 0x000000080c0c723c */ /* 0x010fe40000001814 */
[----:B------:R-:W4:Y:S04]  /*1d020*/  LDL.LU.64 R22, [R1+0x1540] ;  /* 0x0015400001167983 */ /* 0x000f280000300a00 */
[----:B------:R-:W4:-:S13]  /*1d030*/  LDL.LU.64 R20, [R1+0x1538] ;  /* 0x0015380001147983 */ /* 0x000f1a0000300a00 */
[----:B------:R0:W-:Y:S04]  /*1d040*/  STL.64 [R1+0x80], R12 ;  /* 0x0000800c01007387 */ /* 0x0001e80000100a00 */
[----:B------:R1:W-:Y:S01]  /*1d050*/  STL.64 [R1+0x88], R14 ;  /* 0x0000880e01007387 */ /* 0x0003e20000100a00 */
[----:B0-----:R-:W-:Y:S02]  /*1d060*/  F2FP.F16.E4M3.UNPACK_B R12, R10 ;  /* 0x0000000aff0c723e */ /* 0x001fe400020006ff */
[----:B------:R-:W-:Y:S02]  /*1d070*/  F2FP.F16.E4M3.UNPACK_B R13, R11 ;  /* 0x0000000bff0d723e */ /* 0x000fe400020006ff */
[----:B-1----:R-:W-:Y:S02]  /*1d080*/  F2FP.F16.E4M3.UNPACK_B R14, R28 ;  /* 0x0000001cff0e723e */ /* 0x002fe400020006ff */
[----:B------:R-:W-:Y:S01]  /*1d090*/  F2FP.F16.E4M3.UNPACK_B R15, R29 ;  /* 0x0000001dff0f723e */ /* 0x000fe200020006ff */
[----:B------:R-:W2:Y:S04]  /*1d0a0*/  LDL.LU R10, [R1+0x340] ;  /* 0x00034000010a7983 */ /* 0x000ea80000300800 */
[----:B------:R-:W2:Y:S04]  /*1d0b0*/  LDL.LU R11, [R1+0x348] ;  /* 0x00034800010b7983 */ /* 0x000ea80000300800 */
[----:B------:R-:W2:Y:S04]  /*1d0c0*/  LDL.LU R28, [R1+0x350] ;  /* 0x00035000011c7983 */ /* 0x000ea80000300800 */
[----:B------:R-:W2:Y:S01]  /*1d0d0*/  LDL.LU R29, [R1+0x358] ;  /* 0x00035800011d7983 */ /* 0x000ea20000300800 */
[----:B----4-:R-:W-:-:S15]  /*1d0e0*/  HMMA.16816.F32 R20, R12, R2, R20 ;  /* 0x000000020c14723c */ /* 0x010fde0000001814 */
[----:B------:R-:W-:-:S04]  /*1d0f0*/  NOP ;  /* 0x0000000000007918 */ /* 0x000fc80000000000 */
[----:B------:R-:W-:Y:S04]  /*1d100*/  STL.64 [R1+0xa0], R20 ;  /* 0x0000a01401007387 */ /* 0x000fe80000100a00 */
[----:B------:R0:W-:Y:S04]  /*1d110*/  STL.64 [R1+0xa8], R22 ;  /* 0x0000a81601007387 */ /* 0x0001e80000100a00 */
[----:B0-----:R-:W4:Y:S04]  /*1d120*/  LDL.LU.64 R22, [R1+0x1530] ;  /* 0x0015300001167983 */ /* 0x001f280000300a00 */
[----:B------:R-:W4:Y:S02]  /*1d130*/  LDL.LU.64 R20, [R1+0x1528] ;  /* 0x0015280001147983 */ /* 0x000f240000300a00 */
        /* <DEDUP_REMOVED lines=11> */
[----:B------:R-:W2:Y:S02]  /*1d1f0*/  LDL.LU.64 R20, [R1+0x1508] ;  /* 0x0015080001147983 */ /* 0x000ea40000300a00 */
[----:B--2---:R-:W-:-:S02]  /*1d200*/  IMAD R10, R10, 0x100, R20 ;  /* 0x000001000a0a7824 */ /* 0x004fc400078e0214 */
[----:B------:R-:W-:Y:S01]  /*1d210*/  IMAD R11, R11, 0x100, R21 ;  /* 0x000001000b0b7824 */ /* 0x000fe200078e0215 */
[----:B------:R-:W2:Y:S04]  /*1d220*/  LDL.LU R20, [R1+0x1504] ;  /* 0x0015040001147983 */ /* 0x000ea80000300800 */
[----:B------:R-:W2:Y:S01]  /*1d230*/  LDL.LU R21, [R1+0x1500] ;  /* 0x0015000001157983 */ /* 0x000ea20000300800 */
[----:B----4-:R-:W-:Y:S02]  /*1d240*/  IMAD R28, R28, 0x100, R22 ;  /* 0x000001001c1c7824 */ /* 0x010fe400078e0216 */
[----:B------:R-:W-:Y:S01]  /*1d250*/  IMAD R29, R29, 0x100, R23 ;  /* 0x000001001d1d7824 */ /* 0x000fe200078e0217 */
[----:B------:R-:W2:Y:S04]  /*1d260*/  LDL.LU R22, [R1+0x14fc] ;  /* 0x0014fc0001167983 */ /* 0x000ea80000300800 */
[----:B------:R-:W2:Y:S02]  /*1d270*/  LDL.LU R23, [R1+0x14f8] ;  /* 0x0014f80001177983 */ /* 0x000ea40000300800 */
[----:B--2---:R-:W-:Y:S02]  /*1d280*/  HMMA.16816.F32 R20, R12, R8, R20 ;  /* 0x000000080c14723c */ /* 0x004fe40000001814 */
[----:B------:R-:W2:Y:S04]  /*1d290*/  LDL.LU R12, [R1+0x360] ;  /* 0x00036000010c7983 */ /* 0x000ea80000300800 */
[----:B------:R-:W4:-:S13]  /*1d2a0*/  LDL.LU R13, [R1+0x368] ;  /* 0x00036800010d7983 */ /* 0x000f1a0000300800 */
[----:B------:R0:W-:Y:S04]  /*1d2b0*/  STL.64 [R1+0x30], R20 ;  /* 0x0000301401007387 */ /* 0x0001e80000100a00 */
[----:B------:R1:W-:Y:S04]  /*1d2c0*/  STL.64 [R1+0x38], R22 ;  /* 0x0000381601007387 */ /* 0x0003e80000100a00 */
[----:B------:R-:W2:Y:S04]  /*1d2d0*/  LDL.LU R14, [R1+0x370] ;  /* 0x00037000010e7983 */ /* 0x000ea80000300800 */
[----:B------:R-:W2:Y:S01]  /*1d2e0*/  LDL.LU R15, [R1+0x378] ;  /* 0x00037800010f7983 */ /* 0x000ea20000300800 */
[----:B0-----:R-:W-:-:S02]  /*1d2f0*/  F2FP.F16.E4M3.UNPACK_B R20, R10 ;  /* 0x0000000aff14723e */ /* 0x001fc400020006ff */
[----:B------:R-:W-:Y:S02]  /*1d300*/  F2FP.F16.E4M3.UNPACK_B R21, R11 ;  /* 0x0000000bff15723e */ /* 0x000fe400020006ff */
[----:B-1----:R-:W-:Y:S02]  /*1d310*/  F2FP.F16.E4M3.UNPACK_B R22, R28 ;  /* 0x0000001cff16723e */ /* 0x002fe400020006ff */
[----:B------:R-:W-:Y:S01]  /*1d320*/  F2FP.F16.E4M3.UNPACK_B R23, R29 ;  /* 0x0000001dff17723e */ /* 0x000fe200020006ff */
[----:B------:R-:W2:Y:S04]  /*1d330*/  LDL.LU R10, [R1+0x14c] ;  /* 0x00014c00010a7983 */ /* 0x000ea80000300800 */
[----:B------:R-:W2:Y:S04]  /*1d340*/  LDL.LU R11, [R1+0x148] ;  /* 0x00014800010b7983 */ /* 0x000ea80000300800 */
[----:B------:R-:W2:Y:S04]  /*1d350*/  LDL.LU R28, [R1+0x37c] ;  /* 0x00037c00011c7983 */ /* 0x000ea80000300800 */
[----:B------:R-:W2:Y:S01]  /*1d360*/  LDL.LU R29, [R1+0x374] ;  /* 0x00037400011d7983 */ /* 0x000ea20000300800 */
[C---:B------:R-:W-:Y:S08]  /*1d370*/  HMMA.16816.F32 R16, R20.reuse, R2, R16 ;  /* 0x000000021410723c */ /* 0x040ff00000001810 */
[C---:B---3--:R-:W-:Y:S11]  /*1d380*/  HMMA.16816.F32 R24, R20.reuse, R4, R24 ;  /* 0x000000041418723c */ /* 0x048ff60000001818 */
[----:B------:R-:W-:Y:S04]  /*1d390*/  STL.64 [R1+0x10], R16 ;  /* 0x0000101001007387 */ /* 0x000fe80000100a00 */
[----:B------:R0:W-:Y:S04]  /*1d3a0*/  STL.64 [R1+0x18], R18 ;  /* 0x0000181201007387 */ /* 0x0001e80000100a00 */
[----:B0-----:R-:W3:Y:S04]  /*1d3b0*/  LDL.LU.64 R18, [R1+0x14f0] ;  /* 0x0014f00001127983 */ /* 0x001ee80000300a00 */
[----:B------:R-:W3:Y:S04]  /*1d3c0*/  LDL.LU.64 R16, [R1+0x14e8] ;  /* 0x0014e80001107983 */ /* 0x000ee80000300a00 */
[----:B------:R-:W2:Y:S04]  /*1d3d0*/  LDL.LU R2, [R1+0x364] ;  /* 0x0003640001027983 */ /* 0x000ea80000300800 */
[----:B------:R-:W4:Y:S04]  /*1d3e0*/  LDL.LU R3, [R1+0x36c] ;  /* 0x00036c0001037983 */ /* 0x000f280000300800 */
[----:B------:R-:W-:Y:S04]  /*1d3f0*/  STL.64 [R1], R24 ;  /* 0x0000001801007387 */ /* 0x000fe80000100a00 */
[----:B------:R0:W-:Y:S04]  /*1d400*/  STL.64 [R1+0x8], R26 ;  /* 0x0000081a01007387 */ /* 0x0001e80000100a00 */
[----:B0-----:R-:W2:Y:S04]  /*1d410*/  LDL.LU.64 R26, [R1+0x14e0] ;  /* 0x0014e000011a7983 */ /* 0x001ea80000300a00 */
[----:B------:R-:W2:Y:S02]  /*1d420*/  LDL.LU.64 R24, [R1+0x14d8] ;  /* 0x0014d80001187983 */ /* 0x000ea40000300a00 */
[C---:B--2---:R-:W-:Y:S08]  /*1d430*/  HMMA.16816.F32 R24, R20.reuse, R6, R24 ;  /* 0x000000061418723c */ /* 0x044ff00000001818 */
[----:B---3--:R-:W-:Y:S11]  /*1d440*/  HMMA.16816.F32 R20, R20, R8, R16 ;  /* 0x000000081414723c */ /* 0x008ff60000001810 */
[----:B------:R-:W-:Y:S04]  /*1d450*/  STL.64 [R1+0x1450], R26 ;  /* 0x0014501a01007387 */ /* 0x000fe80000100a00 */
[----:B------:R-:W-:Y:S04]  /*1d460*/  STL.64 [R1+0x1448], R24 ;  /* 0x0014481801007387 */ /* 0x000fe80000100a00 */
[----:B------:R-:W2:Y:S04]  /*1d470*/  LDL.LU R4, [R1+0x158] ;  /* 0x0001580001047983 */ /* 0x000ea80000300800 */
[----:B------:R-:W3:Y:S04]  /*1d480*/  LDL.LU R5, [R1+0x15c] ;  /* 0x00015c0001057983 */ /* 0x000ee80000300800 */
[----:B------:R-:W2:Y:S04]  /*1d490*/  LDL.LU R6, [R1+0x168] ;  /* 0x0001680001067983 */ /* 0x000ea80000300800 */
[----:B------:R0:W-:Y:S04]  /*1d4a0*/  STL [R1+0x143c], R20 ;  /* 0x00143c1401007387 */ /* 0x0001e80000100800 */
[----:B------:R1:W-:Y:S04]  /*1d4b0*/  STL [R1+0x1438], R21 ;  /* 0x0014381501007387 */ /* 0x0003e80000100800 */
[----:B------:R1:W-:Y:S04]  /*1d4c0*/  STL [R1+0x1434], R22 ;  /* 0x0014341601007387 */ /* 0x0003e80000100800 */
[----:B------:R4:W-:Y:S04]  /*1d4d0*/  STL [R1+0x1430], R23 ;  /* 0x0014301701007387 */ /* 0x0009e80000100800 */
[----:B0-----:R-:W2:Y:S04]  /*1d4e0*/  LDL.LU R20, [R1+0x90] ;  /* 0x0000900001147983 */ /* 0x001ea80000300800 */
[----:B-1----:R-:W2:Y:S04]  /*1d4f0*/  LDL.LU R21, [R1+0x94] ;  /* 0x0000940001157983 */ /* 0x002ea80000300800 */
[----:B------:R-:W2:Y:S04]  /*1d500*/  LDL.LU R22, [R1+0x98] ;  /* 0x0000980001167983 */ /* 0x000ea80000300800 */
[----:B----4-:R-:W2:Y:S01]  /*1d510*/  LDL.LU R23, [R1+0x9c] ;  /* 0x00009c0001177983 */ /* 0x010ea20000300800 */
[----:B------:R-:W-:Y:S01]  /*1d520*/  IMAD R13, R13, 0x100, R3 ;  /* 0x000001000d0d7824 */ /* 0x000fe200078e0203 */
[----:B------:R-:W-:Y:S01]  /*1d530*/  F2FP.F16.E4M3.UNPACK_B R3, R10.H1 ;  /* 0x0000000aff03723e */ /* 0x000fe200030006ff */
[----:B------:R-:W-:-:S02]  /*1d540*/  IMAD R12, R12, 0x100, R2 ;  /* 0x000001000c0c7824 */ /* 0x000fc400078e0202 */
[----:B------:R-:W-:Y:S02]  /*1d550*/  IMAD R14, R14, 0x100, R29 ;  /* 0x000001000e0e7824 */ /* 0x000fe400078e021d */
[----:B------:R-:W-:Y:S01]  /*1d560*/  IMAD R15, R15, 0x100, R28 ;  /* 0x000001000f0f7824 */ /* 0x000fe200078e021c */
[----:B--2---:R-:W-:Y:S04]  /*1d570*/  STL.64 [R1+0x14d0], R22 ;  /* 0x0014d01601007387 */ /* 0x004fe80000100a00 */
[----:B------:R0:W-:Y:S04]  /*1d580*/  STL.64 [R1+0x14c8], R20 ;  /* 0x0014c81401007387 */ /* 0x0001e80000100a00 */
[----:B0-----:R-:W2:Y:S04]  /*1d590*/  LDL.LU R20, [R1+0x70] ;  /* 0x0000700001147983 */ /* 0x001ea80000300800 */
[----:B------:R-:W2:Y:S04]  /*1d5a0*/  LDL.LU R21, [R1+0x74] ;  /* 0x0000740001157983 */ /* 0x000ea80000300800 */
[----:B------:R-:W2:Y:S04]  /*1d5b0*/  LDL.LU R22, [R1+0x78] ;  /* 0x0000780001167983 */ /* 0x000ea80000300800 */
[----:B------:R-:W2:Y:S04]  /*1d5c0*/  LDL.LU R23, [R1+0x7c] ;  /* 0x00007c0001177983 */ /* 0x000ea80000300800 */
[----:B------:R-:W4:Y:S04]  /*1d5d0*/  LDL.LU R7, [R1+0x16c] ;  /* 0x00016c0001077983 */ /* 0x000f280000300800 */
[----:B------:R-:W3:Y:S04]  /*1d5e0*/  LDL.LU R9, [R1+0x178] ;  /* 0x0001780001097983 */ /* 0x000ee80000300800 */
[----:B------:R-:W3:Y:S04]  /*1d5f0*/  LDL.LU R24, [R1+0x17c] ;  /* 0x00017c0001187983 */ /* 0x000ee80000300800 */
[----:B------:R-:W3:Y:S04]  /*1d600*/  LDL.LU R25, [R1+0x384] ;  /* 0x0003840001197983 */ /* 0x000ee80000300800 */
[----:B------:R-:W3:Y:S04]  /*1d610*/  LDL.LU R10, [R1+0x380] ;  /* 0x00038000010a7983 */ /* 0x000ee80000300800 */
[----:B------:R-:W3:Y:S01]  /*1d620*/  LDL.LU R19, [R1+0x38c] ;  /* 0x00038c0001137983 */ /* 0x000ee20000300800 */
[----:B------:R-:W-:-:S02]  /*1d630*/  F2FP.F16.E4M3.UNPACK_B R2, R11.H1 ;  /* 0x0000000bff02723e */ /* 0x000fc400030006ff */
[----:B------:R-:W-:Y:S02]  /*1d640*/  F2FP.F16.E4M3.UNPACK_B R12, R12 ;  /* 0x0000000cff0c723e */ /* 0x000fe400020006ff */
[----:B------:R-:W-:Y:S02]  /*1d650*/  F2FP.F16.E4M3.UNPACK_B R13, R13 ;  /* 0x0000000dff0d723e */ /* 0x000fe400020006ff */
[----:B------:R-:W-:Y:S02]  /*1d660*/  F2FP.F16.E4M3.UNPACK_B R14, R14 ;  /* 0x0000000eff0e723e */ /* 0x000fe400020006ff */
[----:B------:R-:W-:-:S07]  /*1d670*/  F2FP.F16.E4M3.UNPACK_B R15, R15 ;  /* 0x0000000fff0f723e */ /* 0x000fce00020006ff */
[----:B--2---:R-:W-:Y:S01]  /*1d680*/  HMMA.16816.F32 R20, R12, R2, R20 ;  /* 0x000000020c14723c */ /* 0x004fe20000001814 */
[----:B---3--:R0:W-:Y:S04]  /*1d690*/  STL [R1+0x14c0], R19 ;  /* 0x0014c01301007387 */ /* 0x0081e80000100800 */
[----:B------:R-:W2:Y:S04]  /*1d6a0*/  LDL.LU R16, [R1+0x100] ;  /* 0x0001000001107983 */ /* 0x000ea80000300800 */
[----:B------:R-:W2:Y:S04]  /*1d6b0*/  LDL.LU R17, [R1+0x104] ;  /* 0x0001040001117983 */ /* 0x000ea80000300800 */
[----:B------:R-:W2:Y:S04]  /*1d6c0*/  LDL.LU R18, [R1+0x108] ;  /* 0x0001080001127983 */ /* 0x000ea80000300800 */
[----:B0-----:R-:W2:Y:S04]  /*1d6d0*/  LDL.LU R19, [R1+0x10c] ;  /* 0x00010c0001137983 */ /* 0x001ea80000300800 */
[----:B------:R-:W3:Y:S04]  /*1d6e0*/  LDL.LU R11, [R1+0x388] ;  /* 0x00038800010b7983 */ /* 0x000ee80000300800 */
[----:B------:R-:W2:Y:S04]  /*1d6f0*/  LDL.LU R26, [R1+0x394] ;  /* 0x00039400011a7983 */ /* 0x000ea80000300800 */
[----:B------:R-:W2:Y:S04]  /*1d700*/  LDL.LU R27, [R1+0x390] ;  /* 0x00039000011b7983 */ /* 0x000ea80000300800 */
[----:B------:R-:W2:Y:S04]  /*1d710*/  LDL.LU R29, [R1+0x39c] ;  /* 0x00039c00011d7983 */ /* 0x000ea80000300800 */
[----:B------:R-:W2:Y:S04]  /*1d720*/  LDL.LU R28, [R1+0x398] ;  /* 0x00039800011c7983 */ /* 0x000ea80000300800 */
[----:B------:R-:W-:Y:S04]  /*1d730*/  STL.64 [R1+0x20], R20 ;  /* 0x0000201401007387 */ /* 0x000fe80000100a00 */
[----:B------:R0:W-:Y:S04]  /*1d740*/  STL.64 [R1+0x28], R22 ;  /* 0x0000281601007387 */ /* 0x0001e80000100a00 */
[----:B0-----:R-:W2:Y:S04]  /*1d750*/  LDL.LU.64 R22, [R1+0x14d0] ;  /* 0x0014d00001167983 */ /* 0x001ea80000300a00 */
[----:B------:R-:W2:Y:S01]  /*1d760*/  LDL.LU.64 R20, [R1+0x14c8] ;  /* 0x0014c80001147983 */ /* 0x000ea20000300a00 */
[----:B------:R-:W-:-:S02]  /*1d770*/  F2FP.F16.E4M3.UNPACK_B R4, R4.H1 ;  /* 0x00000004ff04723e */ /* 0x000fc400030006ff */
[----:B------:R-:W-:Y:S02]  /*1d780*/  F2FP.F16.E4M3.UNPACK_B R5, R5.H1 ;  /* 0x00000005ff05723e */ /* 0x000fe400030006ff */
[----:B------:R-:W-:Y:S02]  /*1d790*/  F2FP.F16.E4M3.UNPACK_B R6, R6.H1 ;  /* 0x00000006ff06723e */ /* 0x000fe400030006ff */
[----:B----4-:R-:W-:-:S03]  /*1d7a0*/  F2FP.F16.E4M3.UNPACK_B R7, R7.H1 ;  /* 0x00000007ff07723e */ /* 0x010fc600030006ff */
[C---:B--2---:R-:W-:Y:S08]  /*1d7b0*/  HMMA.16816.F32 R20, R12.reuse, R4, R20 ;  /* 0x000000040c14723c */ /* 0x044ff00000001814 */
[----:B------:R-:W-:Y:S11]  /*1d7c0*/  HMMA.16816.F32 R16, R12, R6, R16 ;  /* 0x000000060c10723c */ /* 0x000ff60000001810 */
[----:B------:R0:W-:Y:S04]  /*1d7d0*/  STL.64 [R1+0x40], R20 ;  /* 0x0000401401007387 */ /* 0x0001e80000100a00 */
[----:B------:R-:W-:Y:S01]  /*1d7e0*/  STL [R1+0x48], R22 ;  /* 0x0000481601007387 */ /* 0x000fe20000100800 */
[----:B0-----:R-:W-:-:S05]  /*1d7f0*/  IMAD.MOV.U32 R20, RZ, RZ, R23 ;  /* 0x000000ffff147224 */ /* 0x001fca00078e0017 */
[----:B------:R0:W-:Y:S04]  /*1d800*/  STL [R1+0x1440], R20 ;  /* 0x0014401401007387 */ /* 0x0001e80000100800 */
[----:B0-----:R-:W2:Y:S04]  /*1d810*/  LDL.LU R20, [R1+0xc0] ;  /* 0x0000c00001147983 */ /* 0x001ea80000300800 */
[----:B------:R-:W2:Y:S04]  /*1d820*/  LDL.LU R21, [R1+0xc4] ;  /* 0x0000c40001157983 */ /* 0x000ea80000300800 */
[----:B------:R-:W2:Y:S04]  /*1d830*/  LDL.LU R22, [R1+0xc8] ;  /* 0x0000c80001167983 */ /* 0x000ea80000300800 */
[----:B------:R-:W2:Y:S04]  /*1d840*/  LDL.LU R23, [R1+0xcc] ;  /* 0x0000cc0001177983 */ /* 0x000ea80000300800 */
[----:B------:R-:W-:Y:S04]  /*1d850*/  STL.64 [R1+0x100], R16 ;  /* 0x0001001001007387 */ /* 0x000fe80000100a00 */
[----:B------:R0:W-:Y:S04]  /*1d860*/  STL.64 [R1+0x108], R18 ;  /* 0x0001081201007387 */ /* 0x0001e80000100a00 */
[----:B0-----:R-:W3:Y:S04]  /*1d870*/  LDL.LU R19, [R1+0x14c0] ;  /* 0x0014c00001137983 */ /* 0x001ee80000300800 */
[----:B------:R-:W-:Y:S04]  /*1d880*/  STL.64 [R1+0x14b8], R6 ;  /* 0x0014b80601007387 */ /* 0x000fe80000100a00 */
[----:B------:R0:W-:Y:S04]  /*1d890*/  STL.64 [R1+0x14b0], R4 ;  /* 0x0014b00401007387 */ /* 0x0001e80000100a00 */
[----:B0-----:R-:W4:Y:S04]  /*1d8a0*/  LDL.LU R4, [R1+0xf0] ;  /* 0x0000f00001047983 */ /* 0x001f280000300800 */
[----:B------:R-:W4:Y:S04]  /*1d8b0*/  LDL.LU R5, [R1+0xf4] ;  /* 0x0000f40001057983 */ /* 0x000f280000300800 */
[----:B------:R-:W4:Y:S04]  /*1d8c0*/  LDL.LU R6, [R1+0xf8] ;  /* 0x0000f80001067983 */ /* 0x000f280000300800 */
[----:B------:R-:W4:Y:S01]  /*1d8d0*/  LDL.LU R7, [R1+0xfc] ;  /* 0x0000fc0001077983 */ /* 0x000f220000300800 */
[----:B------:R-:W-:-:S02]  /*1d8e0*/  F2FP.F16.E4M3.UNPACK_B R8, R9.H1 ;  /* 0x00000009ff08723e */ /* 0x000fc400030006ff */
[----:B------:R-:W-:Y:S01]  /*1d8f0*/  F2FP.F16.E4M3.UNPACK_B R9, R24.H1 ;  /* 0x00000018ff09723e */ /* 0x000fe200030006ff */
[----:B------:R-:W-:Y:S02]  /*1d900*/  IMAD R10, R10, 0x100, R25 ;  /* 0x000001000a0a7824 */ /* 0x000fe400078e0219 */
[----:B------:R-:W-:Y:S02]  /*1d910*/  IMAD R16, R27, 0x100, R26 ;  /* 0x000001001b107824 */ /* 0x000fe400078e021a */
[----:B------:R-:W-:Y:S01]  /*1d920*/  IMAD R17, R28, 0x100, R29 ;  /* 0x000001001c117824 */ /* 0x000fe200078e021d */
[----:B------:R-:W4:Y:S04]  /*1d930*/  LDL.LU R24, [R1+0x3a4] ;  /* 0x0003a40001187983 */ /* 0x000f280000300800 */
[----:B------:R-:W4:Y:S01]  /*1d940*/  LDL.LU R25, [R1+0x3a0] ;  /* 0x0003a00001197983 */ /* 0x000f220000300800 */
[----:B--2---:R-:W-:Y:S01]  /*1d950*/  HMMA.16816.F32 R12, R12, R8, R20 ;  /* 0x000000080c0c723c */ /* 0x004fe20000001814 */
[----:B---3--:R-:W-:-:S15]  /*1d960*/  IMAD R11, R11, 0x100, R19 ;  /* 0x000001000b0b7824 */ /* 0x008fde00078e0213 */
[----:B------:R-:W-:-:S03]  /*1d970*/  NOP ;  /* 0x0000000000007918 */ /* 0x000fc60000000000 */
[----:B------:R-:W-:Y:S04]  /*1d980*/  STL.64 [R1+0x70], R12 ;  /* 0x0000700c01007387 */ /* 0x000fe80000100a00 */
[----:B------:R0:W-:Y:S01]  /*1d990*/  STL [R1+0x78], R14 ;  /* 0x0000780e01007387 */ /* 0x0001e20000100800 */
[----:B------:R-:W-:Y:S01]  /*1d9a0*/  IMAD.MOV.U32 R20, RZ, RZ, R15 ;  /* 0x000000ffff147224 */ /* 0x000fe200078e000f */
[----:B------:R-:W-:Y:S02]  /*1d9b0*/  F2FP.F16.E4M3.UNPACK_B R15, R17 ;  /* 0x00000011ff0f723e */ /* 0x000fe400020006ff */
[----:B------:R-:W2:Y:S04]  /*1d9c0*/  LDL.LU R26, [R1+0x3ac] ;  /* 0x0003ac00011a7983 */ /* 0x000ea80000300800 */
[----:B------:R-:W2:Y:S01]  /*1d9d0*/  LDL.LU R27, [R1+0x3a8] ;  /* 0x0003a800011b7983 */ /* 0x000ea20000300800 */
[----:B0-----:R-:W-:-:S02]  /*1d9e0*/  F2FP.F16.E4M3.UNPACK_B R14, R16 ;  /* 0x00000010ff0e723e */ /* 0x001fc400020006ff */
[----:B------:R-:W-:Y:S02]  /*1d9f0*/  F2FP.F16.E4M3.UNPACK_B R12, R10 ;  /* 0x0000000aff0c723e */ /* 0x000fe400020006ff */
[----:B------:R-:W-:-:S07]  /*1da00*/  F2FP.F16.E4M3.UNPACK_B R13, R11 ;  /* 0x0000000bff0d723e */ /* 0x000fce00020006ff */
[----:B----4-:R-:W-:Y:S01]  /*1da10*/  HMMA.16816.F32 R4, R12, R2, R4 ;  /* 0x000000020c04723c */ /* 0x010fe20000001804 */
[----:B------:R0:W-:Y:S04]  /*1da20*/  STL [R1+0x14ac], R8 ;  /* 0x0014ac0801007387 */ /* 0x0001e80000100800 */
[----:B------:R1:W-:Y:S01]  /*1da30*/  STL [R1+0x14a8], R9 ;  /* 0x0014a80901007387 */ /* 0x0003e20000100800 */
[----:B------:R-:W-:-:S03]  /*1da40*/  IMAD.MOV.U32 R19, RZ, RZ, R0 ;  /* 0x000000ffff137224 */ /* 0x000fc600078e0000 */
[----:B0-----:R-:W3:Y:S04]  /*1da50*/  LDL.LU R8, [R1+0xb0] ;  /* 0x0000b00001087983 */ /* 0x001ee80000300800 */
[----:B-1----:R-:W3:Y:S04]  /*1da60*/  LDL.LU R9, [R1+0xb4] ;  /* 0x0000b40001097983 */ /* 0x002ee80000300800 */
[----:B------:R-:W3:Y:S04]  /*1da70*/  LDL.LU R10, [R1+0xb8] ;  /* 0x0000b800010a7983 */ /* 0x000ee80000300800 */
[----:B------:R-:W3:Y:S04]  /*1da80*/  LDL.LU R11, [R1+0xbc] ;  /* 0x0000bc00010b7983 */ /* 0x000ee80000300800 */
[----:B------:R-:W4:Y:S04]  /*1da90*/  LDL.LU R16, [R1+0xd0] ;  /* 0x0000d00001107983 */ /* 0x000f280000300800 */
[----:B------:R-:W4:Y:S04]  /*1daa0*/  LDL.LU R17, [R1+0xd4] ;  /* 0x0000d40001117983 */ /* 0x000f280000300800 */
[----:B------:R-:W4:Y:S01]  /*1dab0*/  LDL.LU R18, [R1+0xd8] ;  /* 0x0000d80001127983 */ /* 0x000f220000300800 */
[----:B------:R-:W-:-:S03]  /*1dac0*/  IMAD.MOV.U32 R28, RZ, RZ, R6 ;  /* 0x000000ffff1c7224 */ /* 0x000fc600078e0006 */
[----:B------:R0:W-:Y:S01]  /*1dad0*/  STL [R1+0xe0], R4 ;  /* 0x0000e00401007387 */ /* 0x0001e20000100800 */
[----:B------:R-:W-:Y:S02]  /*1dae0*/  IMAD.MOV.U32 R0, RZ, RZ, R7 ;  /* 0x000000ffff007224 */ /* 0x000fe400078e0007 */
[----:B------:R-:W-:Y:S01]  /*1daf0*/  IMAD.MOV.U32 R29, RZ, RZ, R5 ;  /* 0x000000ffff1d7224 */ /* 0x000fe200078e0005 */
[----:B------:R-:W3:Y:S04]  /*1db00*/  LDL.LU.64 R6, [R1+0x14b8] ;  /* 0x0014b80001067983 */ /* 0x000ee80000300a00 */
[----:B0-----:R-:W4:Y:S04]  /*1db10*/  LDL.LU.64 R4, [R1+0x14b0] ;  /* 0x0014b00001047983 */ /* 0x001f280000300a00 */
[----:B------:R-:W-:Y:S04]  /*1db20*/  STL [R1+0x13e0], R0 ;  /* 0x0013e00001007387 */ /* 0x000fe80000100800 */
[----:B------:R-:W-:Y:S04]  /*1db30*/  STL [R1+0x13dc], R28 ;  /* 0x0013dc1c01007387 */ /* 0x000fe80000100800 */
[----:B------:R0:W-:Y:S01]  /*1db40*/  STL [R1+0x13d8], R29 ;  /* 0x0013d81d01007387 */ /* 0x0001e20000100800 */
[C---:B---3--:R-:W-:Y:S08]  /*1db50*/  HMMA.16816.F32 R8, R12.reuse, R6, R8 ;  /* 0x000000060c08723c */ /* 0x048ff00000001808 */
[----:B----4-:R-:W-:Y:S11]  /*1db60*/  HMMA.16816.F32 R16, R12, R4, R16 ;  /* 0x000000040c10723c */ /* 0x010ff60000001810 */
[----:B0-----:R-:W-:-:S08]  /*1db70*/  IMAD.MOV.U32 R29, RZ, RZ, R11 ;  /* 0x000000ffff1d7224 */ /* 0x001fd000078e000b */
[----:B------:R-:W-:Y:S04]  /*1db80*/  STL.64 [R1+0xd0], R16 ;  /* 0x0000d01001007387 */ /* 0x000fe80000100a00 */
[----:B------:R-:W-:Y:S01]  /*1db90*/  STL.64 [R1+0xd8], R18 ;  /* 0x0000d81201007387 */ /* 0x000fe20000100a00 */
[----:B------:R-:W-:Y:S02]  /*1dba0*/  IMAD.MOV.U32 R28, RZ, RZ, R10 ;  /* 0x000000ffff1c7224 */ /* 0x000fe400078e000a */
[----:B------:R-:W-:Y:S01]  /*1dbb0*/  IMAD.MOV.U32 R0, RZ, RZ, R9 ;  /* 0x000000ffff007224 */ /* 0x000fe200078e0009 */
[----:B------:R-:W-:Y:S04]  /*1dbc0*/  STL [R1+0xc0], R8 ;  /* 0x0000c00801007387 */ /* 0x000fe80000100800 */
[----:B------:R-:W-:Y:S04]  /*1dbd0*/  STL.64 [R1+0x1498], R6 ;  /* 0x0014980601007387 */ /* 0x000fe80000100a00 */
[----:B------:R-:W-:Y:S04]  /*1dbe0*/  STL.64 [R1+0x1490], R4 ;  /* 0x0014900401007387 */ /* 0x000fe80000100a00 */
[----:B------:R-:W-:Y:S04]  /*1dbf0*/  STL [R1+0x13ec], R29 ;  /* 0x0013ec1d01007387 */ /* 0x000fe80000100800 */
[----:B------:R-:W-:Y:S04]  /*1dc00*/  STL [R1+0x13e8], R28 ;  /* 0x0013e81c01007387 */ /* 0x000fe80000100800 */
[----:B------:R0:W-:Y:S04]  /*1dc10*/  STL [R1+0x13e4], R0 ;  /* 0x0013e40001007387 */ /* 0x0001e80000100800 */
[----:B0-----:R-:W3:Y:S04]  /*1dc20*/  LDL.LU R0, [R1+0x3cc] ;  /* 0x0003cc0001007983 */ /* 0x001ee80000300800 */
[----:B------:R-:W3:Y:S04]  /*1dc30*/  LDL.LU R28, [R1+0x3c8] ;  /* 0x0003c800011c7983 */ /* 0x000ee80000300800 */
[----:B------:R-:W4:Y:S04]  /*1dc40*/  LDL.LU R29, [R1+0x3d4] ;  /* 0x0003d400011d7983 */ /* 0x000f280000300800 */
[----:B------:R-:W4:Y:S04]  /*1dc50*/  LDL.LU R18, [R1+0x3d0] ;  /* 0x0003d00001127983 */ /* 0x000f280000300800 */
[----:B------:R-:W3:Y:S01]  /*1dc60*/  LDL.LU R23, [R1+0x3dc] ;  /* 0x0003dc0001177983 */ /* 0x000ee20000300800 */
[----:B------:R-:W-:-:S02]  /*1dc70*/  IMAD R10, R25, 0x100, R24 ;  /* 0x00000100190a7824 */ /* 0x000fc400078e0218 */
[----:B--2---:R-:W-:Y:S01]  /*1dc80*/  IMAD R11, R27, 0x100, R26 ;  /* 0x000001001b0b7824 */ /* 0x004fe200078e021a */
[----:B---3--:R-:W-:Y:S04]  /*1dc90*/  STL [R1+0x14a4], R23 ;  /* 0x0014a41701007387 */ /* 0x008fe80000100800 */
[----:B------:R0:W-:Y:S04]  /*1dca0*/  STL [R1+0x14a0], R20 ;  /* 0x0014a01401007387 */ /* 0x0001e80000100800 */
[----:B------:R-:W2:Y:S04]  /*1dcb0*/  LDL.LU R19, [R1+0x3d8] ;  /* 0x0003d80001137983 */ /* 0x000ea80000300800 */
[----:B0-----:R-:W3:Y:S04]  /*1dcc0*/  LDL.LU R20, [R1+0x80] ;  /* 0x0000800001147983 */ /* 0x001ee80000300800 */
[----:B------:R-:W3:Y:S04]  /*1dcd0*/  LDL.LU R21, [R1+0x84] ;  /* 0x0000840001157983 */ /* 0x000ee80000300800 */
[----:B------:R-:W3:Y:S04]  /*1dce0*/  LDL.LU R22, [R1+0x88] ;  /* 0x0000880001167983 */ /* 0x000ee80000300800 */
        /* <DEDUP_REMOVED lines=13> */
[----:B--2---:R-:W-:Y:S04]  /*1ddc0*/  STL.64 [R1+0x1460], R26 ;  /* 0x0014601a01007387 */ /* 0x004fe80000100a00 */
[----:B------:R0:W-:Y:S04]  /*1ddd0*/  STL.64 [R1+0x1458], R24 ;  /* 0x0014581801007387 */ /* 0x0001e80000100a00 */
[----:B0-----:R-:W2:Y:S04]  /*1dde0*/  LDL.LU R24, [R1+0x30] ;  /* 0x0000300001187983 */ /* 0x001ea80000300800 */
[----:B------:R-:W2:Y:S04]  /*1ddf0*/  LDL.LU R25, [R1+0x34] ;  /* 0x0000340001197983 */ /* 0x000ea80000300800 */
[----:B------:R-:W2:Y:S04]  /*1de00*/  LDL.LU R26, [R1+0x38] ;  /* 0x00003800011a7983 */ /* 0x000ea80000300800 */
[----:B------:R-:W2:Y:S04]  /*1de10*/  LDL.LU R27, [R1+0x3c] ;  /* 0x00003c00011b7983 */ /* 0x000ea80000300800 */
[----:B--2---:R0:W-:Y:S04]  /*1de20*/  STL.64 [R1+0x1470], R26 ;  /* 0x0014701a01007387 */ /* 0x0041e80000100a00 */
[----:B0-----:R-:W2:Y:S04]  /*1de30*/  LDL.LU R26, [R1+0x3c4] ;  /* 0x0003c400011a7983 */ /* 0x001ea80000300800 */
[----:B------:R-:W2:Y:S04]  /*1de40*/  LDL.LU R27, [R1+0x3c0] ;  /* 0x0003c000011b7983 */ /* 0x000ea80000300800 */
[----:B------:R0:W-:Y:S04]  /*1de50*/  STL.64 [R1+0x1468], R24 ;  /* 0x0014681801007387 */ /* 0x0001e80000100a00 */
[----:B--2---:R1:W-:Y:S04]  /*1de60*/  STL.64 [R1+0x1478], R26 ;  /* 0x0014781a01007387 */ /* 0x0043e80000100a00 */
[----:B0-----:R-:W2:Y:S04]  /*1de70*/  LDL.LU R24, [R1+0x50] ;  /* 0x0000500001187983 */ /* 0x001ea80000300800 */
[----:B------:R-:W2:Y:S04]  /*1de80*/  LDL.LU R25, [R1+0x54] ;  /* 0x0000540001197983 */ /* 0x000ea80000300800 */
[----:B-1----:R-:W2:Y:S04]  /*1de90*/  LDL.LU R26, [R1+0x58] ;  /* 0x00005800011a7983 */ /* 0x002ea80000300800 */
[----:B------:R-:W2:Y:S01]  /*1dea0*/  LDL.LU R27, [R1+0x5c] ;  /* 0x00005c00011b7983 */ /* 0x000ea20000300800 */
[----:B------:R-:W-:-:S02]  /*1deb0*/  IMAD R16, R16, 0x100, R8 ;  /* 0x0000010010107824 */ /* 0x000fc400078e0208 */
[----:B------:R-:W-:Y:S01]  /*1dec0*/  IMAD R17, R17, 0x100, R9 ;  /* 0x0000010011117824 */ /* 0x000fe200078e0209 */
[----:B--2---:R-:W-:Y:S04]  /*1ded0*/  STL.64 [R1+0x1488], R26 ;  /* 0x0014881a01007387 */ /* 0x004fe80000100a00 */
[----:B------:R0:W-:Y:S04]  /*1dee0*/  STL.64 [R1+0x1480], R24 ;  /* 0x0014801801007387 */ /* 0x0001e80000100a00 */
[----:B0-----:R-:W2:Y:S04]  /*1def0*/  LDL.LU R24, [R1+0x60] ;  /* 0x0000600001187983 */ /* 0x001ea80000300800 */
[----:B------:R-:W2:Y:S04]  /*1df00*/  LDL.LU R25, [R1+0x64] ;  /* 0x0000640001197983 */ /* 0x000ea80000300800 */
[----:B------:R-:W2:Y:S04]  /*1df10*/  LDL.LU R26, [R1+0x68] ;  /* 0x00006800011a7983 */ /* 0x000ea80000300800 */
[----:B------:R-:W2:Y:S04]  /*1df20*/  LDL.LU R27, [R1+0x6c] ;  /* 0x00006c00011b7983 */ /* 0x000ea80000300800 */
[----:B------:R-:W3:Y:S04]  /*1df30*/  LDL.LU R8, [R1+0x14ac] ;  /* 0x0014ac0001087983 */ /* 0x000ee80000300800 */
[----:B------:R-:W3:Y:S02]  /*1df40*/  LDL.LU R9, [R1+0x14a8] ;  /* 0x0014a80001097983 */ /* 0x000ee40000300800 */
[----:B---3--:R-:W-:Y:S02]  /*1df50*/  HMMA.16816.F32 R12, R12, R8, R20 ;  /* 0x000000080c0c723c */ /* 0x008fe40000001814 */
[----:B------:R-:W3:Y:S04]  /*1df60*/  LDL.LU R23, [R1+0x14a4] ;  /* 0x0014a40001177983 */ /* 0x000ee80000300800 */
        /* <DEDUP_REMOVED lines=11> */
[----:B0-----:R-:W2:Y:S04]  /*1e020*/  LDL.LU.64 R6, [R1+0x1498] ;  /* 0x0014980001067983 */ /* 0x001ea80000300a00 */
[----:B------:R-:W2:Y:S02]  /*1e030*/  LDL.LU.64 R4, [R1+0x1490] ;  /* 0x0014900001047983 */ /* 0x000ea40000300a00 */
[----:B--2---:R-:W-:-:S15]  /*1e040*/  HMMA.16816.F32 R24, R12, R4, R24 ;  /* 0x000000040c18723c */ /* 0x004fde0000001818 */
[----:B------:R-:W-:-:S04]  /*1e050*/  NOP ;  /* 0x0000000000007918 */ /* 0x000fc80000000000 */
[----:B------:R-:W-:Y:S04]  /*1e060*/  STL.64 [R1+0xa0], R24 ;  /* 0x0000a01801007387 */ /* 0x000fe80000100a00 */
[----:B------:R0:W-:Y:S04]  /*1e070*/  STL.64 [R1+0xa8], R26 ;  /* 0x0000a81a01007387 */ /* 0x0001e80000100a00 */
[----:B0-----:R-:W2:Y:S04]  /*1e080*/  LDL.LU.64 R26, [R1+0x1488] ;  /* 0x00148800011a7983 */ /* 0x001ea80000300a00 */
[----:B------:R-:W2:Y:S01]  /*1e090*/  LDL.LU.64 R24, [R1+0x1480] ;  /* 0x0014800001187983 */ /* 0x000ea20000300a00 */
[----:B------:R-:W0:Y:S01]  /*1e0a0*/  S2R R21, SR_TID.X ;  /* 0x0000000000157919 */ /* 0x000e220000002100 */
[----:B--2---:R-:W-:-:S15]  /*1e0b0*/  HMMA.16816.F32 R24, R12, R6, R24 ;  /* 0x000000060c18723c */ /* 0x004fde0000001818 */
[----:B------:R-:W-:-:S04]  /*1e0c0*/  NOP ;  /* 0x0000000000007918 */ /* 0x000fc80000000000 */
[----:B------:R-:W-:Y:S04]  /*1e0d0*/  STL.64 [R1+0x90], R24 ;  /* 0x0000901801007387 */ /* 0x000fe80000100a00 */
[----:B------:R1:W-:Y:S04]  /*1e0e0*/  STL.64 [R1+0x98], R26 ;  /* 0x0000981a01007387 */ /* 0x0003e80000100a00 */
[----:B-1----:R-:W2:Y:S01]  /*1e0f0*/  LDL.LU.64 R26, [R1+0x1478] ;  /* 0x00147800011a7983 */ /* 0x002ea20000300a00 */
[C---:B0-----:R-:W-:Y:S01]  /*1e100*/  IMAD.SHL.U32 R22, R21.reuse, 0x2, RZ ;  /* 0x0000000215167824 */ /* 0x041fe200078e00ff */
[----:B------:R-:W-:-:S05]  /*1e110*/  LOP3.LUT R21, R21, 0x7, RZ, 0xc0, !PT ;  /* 0x0000000715157812 */ /* 0x000fca00078ec0ff */
[----:B------:R-:W-:-:S05]  /*1e120*/  IMAD R21, R21, 0x90, RZ ;  /* 0x0000009015157824 */ /* 0x000fca00078e02ff */
[----:B------:R-:W-:-:S04]  /*1e130*/  LOP3.LUT R21, R21, 0x30, R22, 0x78, !PT ;  /* 0x0000003015157812 */ /* 0x000fc800078e7816 */
[----:B------:R-:W-:Y:S01]  /*1e140*/  LOP3.LUT R21, R21, 0x40, RZ, 0x3c, !PT ;  /* 0x0000004015157812 */ /* 0x000fe200078e3cff */
[----:B--2---:R-:W-:-:S04]  /*1e150*/  IMAD R16, R27, 0x100, R26 ;  /* 0x000001001b107824 */ /* 0x004fc800078e021a */
[----:B------:R-:W0:Y:S04]  /*1e160*/  LDSM.16.M88.4 R24, [R21+UR4] ;  /* 0x000000041518783b */ /* 0x000e280008000200 */
[----:B0-----:R-:W-:Y:S04]  /*1e170*/  STL.64 [R1+0x1a0], R24 ;  /* 0x0001a01801007387 */ /* 0x001fe80000100a00 */
[----:B------:R0:W-:Y:S04]  /*1e180*/  STL.64 [R1+0x1a8], R26 ;  /* 0x0001a81a01007387 */ /* 0x0001e80000100a00 */
[----:B0-----:R-:W2:Y:S04]  /*1e190*/  LDL.LU.64 R26, [R1+0x1470] ;  /* 0x00147000011a7983 */ /* 0x001ea80000300a00 */
[----:B------:R-:W2:Y:S02]  /*1e1a0*/  LDL.LU.64 R24, [R1+0x1468] ;  /* 0x0014680001187983 */ /* 0x000ea40000300a00 */
[----:B--2---:R-:W-:Y:S02]  /*1e1b0*/  HMMA.16816.F32 R24, R12, R8, R24 ;  /* 0x000000080c18723c */ /* 0x004fe40000001818 */
[----:B------:R-:W2:-:S15]  /*1e1c0*/  LDL.LU R12, [R1] ;  /* 0x00000000010c7983 */ /* 0x000e9e0000300800 */
[----:B------:R-:W-:Y:S02]  /*1e1d0*/  NOP ;  /* 0x0000000000007918 */ /* 0x000fe40000000000 */
[----:B------:R-:W-:Y:S04]  /*1e1e0*/  STL.64 [R1+0x60], R24 ;  /* 0x0000601801007387 */ /* 0x000fe80000100a00 */
[----:B------:R-:W-:Y:S04]  /*1e1f0*/  STL.64 [R1+0x68], R26 ;  /* 0x0000681a01007387 */ /* 0x000fe80000100a00 */
[----:B------:R-:W0:Y:S04]  /*1e200*/  LDSM.16.M88.4 R24, [R21+UR4+0x400] ;  /* 0x000400041518783b */ /* 0x000e280008000200 */
[----:B------:R-:W2:Y:S04]  /*1e210*/  LDL.LU R13, [R1+0x4] ;  /* 0x00000400010d7983 */ /* 0x000ea80000300800 */
[----:B------:R-:W2:Y:S04]  /*1e220*/  LDL.LU R14, [R1+0x8] ;  /* 0x00000800010e7983 */ /* 0x000ea80000300800 */
[----:B------:R-:W2:Y:S04]  /*1e230*/  LDL.LU R15, [R1+0xc] ;  /* 0x00000c00010f7983 */ /* 0x000ea80000300800 */
[----:B0-----:R-:W-:Y:S04]  /*1e240*/  STL.64 [R1+0x190], R24 ;  /* 0x0001901801007387 */ /* 0x001fe80000100a00 */
[----:B------:R0:W-:Y:S04]  /*1e250*/  STL.64 [R1+0x198], R26 ;  /* 0x0001981a01007387 */ /* 0x0001e80000100a00 */
[----:B0-----:R-:W2:Y:S04]  /*1e260*/  LDL.LU.64 R26, [R1+0x1460] ;  /* 0x00146000011a7983 */ /* 0x001ea80000300a00 */
[----:B------:R-:W2:Y:S01]  /*1e270*/  LDL.LU.64 R24, [R1+0x1458] ;  /* 0x0014580001187983 */ /* 0x000ea20000300a00 */
[----:B------:R-:W-:-:S02]  /*1e280*/  IMAD R17, R28, 0x100, R0 ;  /* 0x000001001c117824 */ /* 0x000fc400078e0200 */
[----:B----4-:R-:W-:Y:S02]  /*1e290*/  IMAD R18, R18, 0x100, R29 ;  /* 0x0000010012127824 */ /* 0x010fe400078e021d */
[----:B---3--:R-:W-:Y:S01]  /*1e2a0*/  IMAD R19, R19, 0x100, R23 ;  /* 0x0000010013137824 */ /* 0x008fe200078e0217 */
[----:B------:R-:W-:Y:S02]  /*1e2b0*/  F2FP.F16.E4M3.UNPACK_B R16, R16 ;  /* 0x00000010ff10723e */ /* 0x000fe400020006ff */
[----:B------:R-:W-:Y:S02]  /*1e2c0*/  F2FP.F16.E4M3.UNPACK_B R17, R17 ;  /* 0x00000011ff11723e */ /* 0x000fe400020006ff */
[----:B------:R-:W-:Y:S02]  /*1e2d0*/  F2FP.F16.E4M3.UNPACK_B R18, R18 ;  /* 0x00000012ff12723e */ /* 0x000fe400020006ff */
[----:B------:R-:W-:-:S07]  /*1e2e0*/  F2FP.F16.E4M3.UNPACK_B R19, R19 ;  /* 0x00000013ff13723e */ /* 0x000fce00020006ff */
[----:B--2---:R-:W-:-:S15]  /*1e2f0*/  HMMA.16816.F32 R24, R16, R2, R24 ;  /* 0x000000021018723c */ /* 0x004fde0000001818 */
[----:B------:R-:W-:-:S04]  /*1e300*/  NOP ;  /* 0x0000000000007918 */ /* 0x000fc80000000000 */
[----:B------:R-:W-:Y:S02]  /*1e310*/  IMAD.MOV.U32 R29, RZ, RZ, R25 ;  /* 0x000000ffff1d7224 */ /* 0x000fe400078e0019 */
[----:B------:R-:W-:Y:S01]  /*1e320*/  IMAD.MOV.U32 R28, RZ, RZ, R26 ;  /* 0x000000ffff1c7224 */ /* 0x000fe200078e001a */
[----:B------:R-:W-:Y:S01]  /*1e330*/  STL [R1+0x30], R24 ;  /* 0x0000301801007387 */ /* 0x000fe20000100800 */
[----:B------:R-:W-:-:S03]  /*1e340*/  IMAD.MOV.U32 R0, RZ, RZ, R27 ;  /* 0x000000ffff007224 */ /* 0x000fc600078e001b */
[----:B------:R-:W0:Y:S04]  /*1e350*/  LDSM.16.M88.4 R24, [R21+UR4+0x800] ;  /* 0x000800041518783b */ /* 0x000e280008000200 */
[----:B------:R-:W-:Y:S04]  /*1e360*/  STL [R1+0x1408], R28 ;  /* 0x0014081c01007387 */ /* 0x000fe80000100800 */
[----:B------:R-:W-:Y:S04]  /*1e370*/  STL [R1+0x13f0], R29 ;  /* 0x0013f01d01007387 */ /* 0x000fe80000100800 */
[----:B0-----:R-:W-:Y:S04]  /*1e380*/  STL.64 [R1+0x180], R24 ;  /* 0x0001801801007387 */ /* 0x001fe80000100a00 */
[----:B------:R0:W-:Y:S04]  /*1e390*/  STL.64 [R1+0x188], R26 ;  /* 0x0001881a01007387 */ /* 0x0001e80000100a00 */
[----:B0-----:R-:W2:Y:S04]  /*1e3a0*/  LDL.LU.64 R26, [R1+0x1450] ;  /* 0x00145000011a7983 */ /* 0x001ea80000300a00 */
[----:B------:R-:W2:Y:S01]  /*1e3b0*/  LDL.LU.64 R24, [R1+0x1448] ;  /* 0x0014480001187983 */ /* 0x000ea20000300a00 */
[----:B------:R-:W-:-:S15]  /*1e3c0*/  HMMA.16816.F32 R12, R16, R4, R12 ;  /* 0x00000004100c723c */ /* 0x000fde000000180c */
[----:B------:R-:W-:-:S04]  /*1e3d0*/  NOP ;  /* 0x0000000000007918 */ /* 0x000fc80000000000 */
[----:B------:R-:W-:Y:S04]  /*1e3e0*/  STL.64 [R1+0x10], R12 ;  /* 0x0000100c01007387 */ /* 0x000fe80000100a00 */
[----:B------:R-:W-:Y:S04]  /*1e3f0*/  STL.64 [R1+0x18], R14 ;  /* 0x0000180e01007387 */ /* 0x000fe80000100a00 */
[----:B------:R-:W0:Y:S04]  /*1e400*/  LDSM.16.M88.4 R12, [R21+UR4+0xc00] ;  /* 0x000c0004150c783b */ /* 0x000e280008000200 */
[----:B0-----:R0:W-:Y:S04]  /*1e410*/  STL.64 [R1+0x170], R12 ;  /* 0x0001700c01007387 */ /* 0x0011e80000100a00 */
[----:B------:R1:W-:Y:S04]  /*1e420*/  STL.64 [R1+0x178], R14 ;  /* 0x0001780e01007387 */ /* 0x0003e80000100a00 */
[----:B------:R-:W3:Y:S04]  /*1e430*/  LDL.LU R11, [R1+0x3e4] ;  /* 0x0003e400010b7983 */ /* 0x000ee80000300800 */
[----:B------:R-:W3:Y:S01]  /*1e440*/  LDL.LU R10, [R1+0x3e0] ;  /* 0x0003e000010a7983 */ /* 0x000ee20000300800 */
[----:B------:R-:W-:-:S03]  /*1e450*/  IMAD.MOV.U32 R29, RZ, RZ, R13 ;  /* 0x000000ffff1d7224 */ /* 0x000fc600078e000d */
[----:B------:R-:W4:Y:S04]  /*1e460*/  LDL.LU R21, [R1+0x3ec] ;  /* 0x0003ec0001157983 */ /* 0x000f280000300800 */
[----:B0-----:R-:W4:Y:S04]  /*1e470*/  LDL.LU R13, [R1+0x3e8] ;  /* 0x0003e800010d7983 */ /* 0x001f280000300800 */
[----:B------:R-:W3:Y:S04]  /*1e480*/  LDL.LU R22, [R1+0x3f4] ;  /* 0x0003f40001167983 */ /* 0x000ee80000300800 */
[----:B-1----:R-:W3:Y:S04]  /*1e490*/  LDL.LU R14, [R1+0x3f0] ;  /* 0x0003f000010e7983 */ /* 0x002ee80000300800 */
[----:B------:R-:W3:Y:S04]  /*1e4a0*/  LDL.LU R23, [R1+0x3fc] ;  /* 0x0003fc0001177983 */ /* 0x000ee80000300800 */
[----:B------:R-:W3:Y:S01]  /*1e4b0*/  LDL.LU R15, [R1+0x3f8] ;  /* 0x0003f800010f7983 */ /* 0x000ee20000300800 */
[----:B--2---:R-:W-:-:S15]  /*1e4c0*/  HMMA.16816.F32 R24, R16, R6, R24 ;  /* 0x000000061018723c */ /* 0x004fde0000001818 */
[----:B------:R-:W-:-:S04]  /*1e4d0*/  NOP ;  /* 0x0000000000007918 */ /* 0x000fc80000000000 */
[----:B------:R-:W-:Y:S04]  /*1e4e0*/  STL.64 [R1+0x1350], R26 ;  /* 0x0013501a01007387 */ /* 0x000fe80000100a00 */
[----:B------:R0:W-:Y:S04]  /*1e4f0*/  STL.64 [R1+0x1348], R24 ;  /* 0x0013481801007387 */ /* 0x0001e80000100a00 */
[----:B0-----:R-:W2:Y:S04]  /*1e500*/  LDL.LU R24, [R1+0x70] ;  /* 0x0000700001187983 */ /* 0x001ea80000300800 */
[----:B------:R-:W2:Y:S04]  /*1e510*/  LDL.LU R25, [R1+0x74] ;  /* 0x0000740001197983 */ /* 0x000ea80000300800 */
[----:B------:R-:W2:Y:S01]  /*1e520*/  LDL.LU R26, [R1+0x78] ;  /* 0x00007800011a7983 */ /* 0x000ea20000300800 */
[----:B------:R-:W-:-:S03]  /*1e530*/  IMAD.MOV.U32 R27, RZ, RZ, R20 ;  /* 0x000000ffff1b7224 */ /* 0x000fc600078e0014 */
[----:B------:R-:W3:Y:S04]  /*1e540*/  LDL.LU R20, [R1+0x1440] ;  /* 0x0014400001147983 */ /* 0x000ee80000300800 */
[----:B------:R-:W3:Y:S04]  /*1e550*/  LDL R7, [R1+0x184] ;  /* 0x0001840001077983 */ /* 0x000ee80000100800 */
[----:B--2---:R-:W-:Y:S04]  /*1e560*/  STL.64 [R1+0x1400], R26 ;  /* 0x0014001a01007387 */ /* 0x004fe80000100a00 */
[----:B------:R0:W-:Y:S04]  /*1e570*/  STL.64 [R1+0x13f8], R24 ;  /* 0x0013f81801007387 */ /* 0x0001e80000100a00 */
[----:B0-----:R-:W2:Y:S04]  /*1e580*/  LDL.LU R24, [R1+0x100] ;  /* 0x0001000001187983 */ /* 0x001ea80000300800 */
[----:B------:R-:W2:Y:S04]  /*1e590*/  LDL.LU R25, [R1+0x104] ;  /* 0x0001040001197983 */ /* 0x000ea80000300800 */
[----:B------:R-:W2:Y:S04]  /*1e5a0*/  LDL.LU R26, [R1+0x108] ;  /* 0x00010800011a7983 */ /* 0x000ea80000300800 */
[----:B------:R-:W2:Y:S04]  /*1e5b0*/  LDL.LU R27, [R1+0x10c] ;  /* 0x00010c00011b7983 */ /* 0x000ea80000300800 */
[----:B------:R-:W3:Y:S04]  /*1e5c0*/  LDL R2, [R1+0x1a0] ;  /* 0x0001a00001027983 */ /* 0x000ee80000100800 */
[----:B------:R-:W3:Y:S04]  /*1e5d0*/  LDL R3, [R1+0x1a4] ;  /* 0x0001a40001037983 */ /* 0x000ee80000100800 */
[----:B------:R-:W3:Y:S04]  /*1e5e0*/  LDL R4, [R1+0x190] ;  /* 0x0001900001047983 */ /* 0x000ee80000100800 */
[----:B------:R-:W3:Y:S04]  /*1e5f0*/  LDL R5, [R1+0x194] ;  /* 0x0001940001057983 */ /* 0x000ee80000100800 */
[----:B------:R-:W3:Y:S04]  /*1e600*/  LDL R6, [R1+0x180] ;  /* 0x0001800001067983 */ /* 0x000ee80000100800 */
[----:B--2---:R-:W-:Y:S04]  /*1e610*/  STL.64 [R1+0x1418], R26 ;  /* 0x0014181a01007387 */ /* 0x004fe80000100a00 */
[----:B------:R0:W-:Y:S04]  /*1e620*/  STL.64 [R1+0x1410], R24 ;  /* 0x0014101801007387 */ /* 0x0001e80000100a00 */
[----:B0-----:R-:W2:Y:S04]  /*1e630*/  LDL.LU R24, [R1+0x40] ;  /* 0x0000400001187983 */ /* 0x001ea80000300800 */
[----:B------:R-:W2:Y:S04]  /*1e640*/  LDL.LU R25, [R1+0x44] ;  /* 0x0000440001197983 */ /* 0x000ea80000300800 */
[----:B------:R-:W2:Y:S01]  /*1e650*/  LDL.LU R26, [R1+0x48] ;  /* 0x00004800011a7983 */ /* 0x000ea20000300800 */
[----:B---3--:R-:W-:-:S03]  /*1e660*/  IMAD.MOV.U32 R27, RZ, RZ, R20 ;  /* 0x000000ffff1b7224 */ /* 0x008fc600078e0014 */
[----:B------:R-:W3:Y:S01]  /*1e670*/  LDL.LU R20, [R1+0x143c] ;  /* 0x00143c0001147983 */ /* 0x000ee20000300800 */
[----:B------:R-:W-:Y:S02]  /*1e680*/  IMAD.MOV.U32 R28, RZ, RZ, R12 ;  /* 0x000000ffff1c7224 */ /* 0x000fe400078e000c */
[----:B------:R-:W-:Y:S02]  /*1e690*/  IMAD R12, R10, 0x100, R11 ;  /* 0x000001000a0c7824 */ /* 0x000fe400078e020b */
[----:B----4-:R-:W-:Y:S02]  /*1e6a0*/  IMAD R13, R13, 0x100, R21 ;  /* 0x000001000d0d7824 */ /* 0x010fe400078e0215 */
        /* <DEDUP_REMOVED lines=9> */
[----:B------:R-:W2:Y:S04]  /*1e740*/  LDL.LU R11, [R1+0x408] ;  /* 0x00040800010b7983 */ /* 0x000ea80000300800 */
[----:B------:R-:W3:Y:S04]  /*1e750*/  LDL.LU R21, [R1+0x1438] ;  /* 0x0014380001157983 */ /* 0x000ee80000300800 */
[----:B------:R-:W3:Y:S04]  /*1e760*/  LDL.LU R22, [R1+0x1434] ;  /* 0x0014340001167983 */ /* 0x000ee80000300800 */
[----:B------:R-:W3:Y:S01]  /*1e770*/  LDL.LU R23, [R1+0x1430] ;  /* 0x0014300001177983 */ /* 0x000ee20000300800 */
[----:B------:R-:W-:-:S02]  /*1e780*/  F2FP.F16.E4M3.UNPACK_B R12, R12 ;  /* 0x0000000cff0c723e */ /* 0x000fc400020006ff */
[----:B------:R-:W-:Y:S02]  /*1e790*/  F2FP.F16.E4M3.UNPACK_B R13, R13 ;  /* 0x0000000dff0d723e */ /* 0x000fe400020006ff */
[----:B------:R-:W-:Y:S02]  /*1e7a0*/  F2FP.F16.E4M3.UNPACK_B R14, R14 ;  /* 0x0000000eff0e723e */ /* 0x000fe400020006ff */
[----:B------:R-:W-:Y:S02]  /*1e7b0*/  F2FP.F16.E4M3.UNPACK_B R15, R15 ;  /* 0x0000000fff0f723e */ /* 0x000fe400020006ff */
[----:B------:R-:W-:Y:S02]  /*1e7c0*/  F2FP.F16.E4M3.UNPACK_B R2, R2 ;  /* 0x00000002ff02723e */ /* 0x000fe400020006ff */
[----:B------:R-:W-:Y:S01]  /*1e7d0*/  F2FP.F16.E4M3.UNPACK_B R3, R3 ;  /* 0x00000003ff03723e */ /* 0x000fe200020006ff */
[----:B---3--:R-:W-:Y:S08]  /*1e7e0*/  HMMA.16816.F32 R16, R16, R8, R20 ;  /* 0x000000081010723c */ /* 0x008ff00000001814 */
[----:B--2---:R-:W-:Y:S01]  /*1e7f0*/  HMMA.16816.F32 R24, R12, R2, R24 ;  /* 0x000000020c18723c */ /* 0x004fe20000001818 */
[----:B------:R-:W2:Y:S04]  /*1e800*/  LDL.LU R20, [R1+0x414] ;  /* 0x0004140001147983 */ /* 0x000ea80000300800 */
[----:B------:R-:W2:Y:S04]  /*1e810*/  LDL.LU R21, [R1+0x410] ;  /* 0x0004100001157983 */ /* 0x000ea80000300800 */
[----:B------:R-:W3:Y:S04]  /*1e820*/  LDL.LU R22, [R1+0x41c] ;  /* 0x00041c0001167983 */ /* 0x000ee80000300800 */
[----:B------:R-:W3:Y:S04]  /*1e830*/  LDL.LU R23, [R1+0x418] ;  /* 0x0004180001177983 */ /* 0x000ee80000300800 */
[----:B------:R0:W-:Y:S04]  /*1e840*/  STL [R1+0x1344], R16 ;  /* 0x0013441001007387 */ /* 0x0001e80000100800 */
[----:B0-----:R-:W2:Y:S04]  /*1e850*/  LDL.LU R16, [R1+0x40c] ;  /* 0x00040c0001107983 */ /* 0x001ea80000300800 */
[----:B------:R0:W-:Y:S04]  /*1e860*/  STL [R1+0x1340], R17 ;  /* 0x0013401101007387 */ /* 0x0001e80000100800 */
[----:B0-----:R-:W4:Y:S04]  /*1e870*/  LDL.LU R17, [R1+0x404] ;  /* 0x0004040001117983 */ /* 0x001f280000300800 */
[----:B------:R-:W-:Y:S04]  /*1e880*/  STL [R1+0x133c], R18 ;  /* 0x00133c1201007387 */ /* 0x000fe80000100800 */
[----:B------:R-:W-:Y:S04]  /*1e890*/  STL [R1+0x1338], R19 ;  /* 0x0013381301007387 */ /* 0x000fe80000100800 */
[----:B------:R-:W-:Y:S04]  /*1e8a0*/  STL.64 [R1], R24 ;  /* 0x0000001801007387 */ /* 0x000fe80000100a00 */
[----:B------:R0:W-:Y:S04]  /*1e8b0*/  STL.64 [R1+0x8], R26 ;  /* 0x0000081a01007387 */ /* 0x0001e80000100a00 */
[----:B0-----:R-:W2:Y:S04]  /*1e8c0*/  LDL.LU.64 R26, [R1+0x1428] ;  /* 0x00142800011a7983 */ /* 0x001ea80000300a00 */
[----:B------:R-:W2:Y:S01]  /*1e8d0*/  LDL.LU.64 R24, [R1+0x1420] ;  /* 0x0014200001187983 */ /* 0x000ea20000300a00 */
[----:B------:R-:W-:-:S02]  /*1e8e0*/  F2FP.F16.E4M3.UNPACK_B R4, R4 ;  /* 0x00000004ff04723e */ /* 0x000fc400020006ff */
[----:B------:R-:W-:-:S07]  /*1e8f0*/  F2FP.F16.E4M3.UNPACK_B R5, R5 ;  /* 0x00000005ff05723e */ /* 0x000fce00020006ff */
[----:B--2---:R-:W-:-:S15]  /*1e900*/  HMMA.16816.F32 R24, R12, R4, R24 ;  /* 0x000000040c18723c */ /* 0x004fde0000001818 */
[----:B------:R-:W-:-:S04]  /*1e910*/  NOP ;  /* 0x0000000000007918 */ /* 0x000fc80000000000 */
[----:B------:R-:W-:Y:S04]  /*1e920*/  STL.64 [R1+0x20], R24 ;  /* 0x0000201801007387 */ /* 0x000fe80000100a00 */
[----:B------:R0:W-:Y:S04]  /*1e930*/  STL.64 [R1+0x28], R26 ;  /* 0x0000281a01007387 */ /* 0x0001e80000100a00 */
[----:B0-----:R-:W2:Y:S04]  /*1e940*/  LDL.LU.64 R26, [R1+0x1418] ;  /* 0x00141800011a7983 */ /* 0x001ea80000300a00 */
[----:B------:R-:W2:Y:S01]  /*1e950*/  LDL.LU.64 R24, [R1+0x1410] ;  /* 0x0014100001187983 */ /* 0x000ea20000300a00 */
[----:B------:R-:W-:-:S02]  /*1e960*/  F2FP.F16.E4M3.UNPACK_B R6, R6 ;  /* 0x00000006ff06723e */ /* 0x000fc400020006ff */
[----:B------:R-:W-:Y:S02]  /*1e970*/  F2FP.F16.E4M3.UNPACK_B R7, R7 ;  /* 0x00000007ff07723e */ /* 0x000fe400020006ff */
[----:B------:R-:W-:Y:S02]  /*1e980*/  F2FP.F16.E4M3.UNPACK_B R8, R28 ;  /* 0x0000001cff08723e */ /* 0x000fe400020006ff */
[----:B------:R-:W3:Y:S01]  /*1e990*/  LDL.LU R28, [R1+0x1408] ;  /* 0x00140800011c7983 */ /* 0x000ee20000300800 */
[----:B------:R-:W-:Y:S02]  /*1e9a0*/  F2FP.F16.E4M3.UNPACK_B R9, R29 ;  /* 0x0000001dff09723e */ /* 0x000fe400020006ff */
[----:B--2---:R-:W-:-:S15]  /*1e9b0*/  HMMA.16816.F32 R24, R12, R6, R24 ;  /* 0x000000060c18723c */ /* 0x004fde0000001818 */
[----:B------:R-:W-:-:S04]  /*1e9c0*/  NOP ;  /* 0x0000000000007918 */ /* 0x000fc80000000000 */
[----:B------:R-:W-:Y:S04]  /*1e9d0*/  STL.64 [R1+0xf0], R24 ;  /* 0x0000f01801007387 */ /* 0x000fe80000100a00 */
[----:B------:R0:W-:Y:S04]  /*1e9e0*/  STL.64 [R1+0xf8], R26 ;  /* 0x0000f81a01007387 */ /* 0x0001e80000100a00 */
[----:B0-----:R-:W2:Y:S04]  /*1e9f0*/  LDL.LU.64 R26, [R1+0x1400] ;  /* 0x00140000011a7983 */ /* 0x001ea80000300a00 */
[----:B------:R-:W2:Y:S04]  /*1ea00*/  LDL.LU.64 R24, [R1+0x13f8] ;  /* 0x0013f80001187983 */ /* 0x000ea80000300a00 */
[----:B------:R-:W-:Y:S04]  /*1ea10*/  STL.64 [R1+0x13d0], R6 ;  /* 0x0013d00601007387 */ /* 0x000fe80000100a00 */
[----:B------:R2:W-:Y:S04]  /*1ea20*/  STL.64 [R1+0x13c8], R4 ;  /* 0x0013c80401007387 */ /* 0x0005e80000100a00 */
[----:B------:R-:W2:Y:S04]  /*1ea30*/  LDL.LU R29, [R1+0x13f0] ;  /* 0x0013f000011d7983 */ /* 0x000ea80000300800 */
[----:B------:R-:W-:Y:S04]  /*1ea40*/  STL [R1+0x139c], R8 ;  /* 0x00139c0801007387 */ /* 0x000fe80000100800 */
[----:B------:R-:W-:Y:S01]  /*1ea50*/  STL [R1+0x1398], R9 ;  /* 0x0013980901007387 */ /* 0x000fe20000100800 */
[----:B----4-:R-:W-:-:S02]  /*1ea60*/  IMAD R10, R10, 0x100, R17 ;  /* 0x000001000a0a7824 */ /* 0x010fc400078e0211 */
[----:B------:R-:W-:Y:S02]  /*1ea70*/  IMAD R11, R11, 0x100, R16 ;  /* 0x000001000b0b7824 */ /* 0x000fe400078e0210 */
[----:B---3--:R-:W-:Y:S02]  /*1ea80*/  IMAD.MOV.U32 R18, RZ, RZ, R28 ;  /* 0x000000ffff127224 */ /* 0x008fe400078e001c */
[----:B------:R-:W-:Y:S01]  /*1ea90*/  IMAD.MOV.U32 R19, RZ, RZ, R0 ;  /* 0x000000ffff137224 */ /* 0x000fe200078e0000 */
[----:B--2---:R-:W-:Y:S01]  /*1eaa0*/  HMMA.16816.F32 R4, R12, R8, R24 ;  /* 0x000000080c04723c */ /* 0x004fe20000001818 */
[----:B------:R-:W-:-:S15]  /*1eab0*/  IMAD.MOV.U32 R17, RZ, RZ, R29 ;  /* 0x000000ffff117224 */ /* 0x000fde00078e001d */
[----:B------:R-:W-:-:S03]  /*1eac0*/  NOP ;  /* 0x0000000000007918 */ /* 0x000fc60000000000 */
[----:B------:R-:W-:Y:S04]  /*1ead0*/  STL.64 [R1+0x50], R4 ;  /* 0x0000500401007387 */ /* 0x000fe80000100a00 */
[----:B------:R-:W-:Y:S04]  /*1eae0*/  STL.64 [R1+0x58], R6 ;  /* 0x0000580601007387 */ /* 0x000fe80000100a00 */
[----:B------:R-:W2:Y:S04]  /*1eaf0*/  LDL.LU R16, [R1+0x30] ;  /* 0x0000300001107983 */ /* 0x000ea80000300800 */
[----:B------:R-:W3:Y:S04]  /*1eb00*/  LDL.LU R29, [R1+0x13ec] ;  /* 0x0013ec00011d7983 */ /* 0x000ee80000300800 */
[----:B------:R-:W4:Y:S04]  /*1eb10*/  LDL.LU R28, [R1+0x13e8] ;  /* 0x0013e800011c7983 */ /* 0x000f280000300800 */
[----:B------:R-:W2:Y:S04]  /*1eb20*/  LDL.LU R0, [R1+0x13e4] ;  /* 0x0013e40001007983 */ /* 0x000ea80000300800 */
[----:B------:R-:W2:Y:S04]  /*1eb30*/  LDL.LU R24, [R1+0x80] ;  /* 0x0000800001187983 */ /* 0x000ea80000300800 */
[----:B--2---:R-:W-:Y:S04]  /*1eb40*/  STL [R1+0x13a0], R24 ;  /* 0x0013a01801007387 */ /* 0x004fe80000100800 */
[----:B------:R-:W2:Y:S04]  /*1eb50*/  LDL.LU R25, [R1+0x84] ;  /* 0x0000840001197983 */ /* 0x000ea80000300800 */
[----:B--2---:R0:W-:Y:S04]  /*1eb60*/  STL [R1+0x13a4], R25 ;  /* 0x0013a41901007387 */ /* 0x0041e80000100800 */
[----:B------:R-:W2:Y:S04]  /*1eb70*/  LDL.LU R26, [R1+0x88] ;  /* 0x00008800011a7983 */ /* 0x000ea80000300800 */
[----:B------:R-:W2:Y:S04]  /*1eb80*/  LDL.LU R27, [R1+0x8c] ;  /* 0x00008c00011b7983 */ /* 0x000ea80000300800 */
[----:B0-----:R-:W3:Y:S04]  /*1eb90*/  LDL.LU R25, [R1+0x424] ;  /* 0x0004240001197983 */ /* 0x001ee80000300800 */
[----:B------:R-:W3:Y:S04]  /*1eba0*/  LDL.LU R24, [R1+0x42c] ;  /* 0x00042c0001187983 */ /* 0x000ee80000300800 */
[----:B--2---:R4:W-:Y:S04]  /*1ebb0*/  STL.64 [R1+0x13b0], R26 ;  /* 0x0013b01a01007387 */ /* 0x0049e80000100a00 */
[----:B---3--:R0:W-:Y:S01]  /*1ebc0*/  STL.64 [R1+0x13a8], R24 ;  /* 0x0013a81801007387 */ /* 0x0081e20000100a00 */
[----:B----4-:R-:W-:-:S02]  /*1ebd0*/  IMAD.MOV.U32 R26, RZ, RZ, R28 ;  /* 0x000000ffff1a7224 */ /* 0x010fc400078e001c */
[----:B------:R-:W-:Y:S01]  /*1ebe0*/  IMAD.MOV.U32 R27, RZ, RZ, R29 ;  /* 0x000000ffff1b7224 */ /* 0x000fe200078e001d */
[----:B0-----:R-:W2:Y:S01]  /*1ebf0*/  LDL.LU R24, [R1+0xc0] ;  /* 0x0000c00001187983 */ /* 0x001ea20000300800 */
[----:B------:R-:W-:-:S03]  /*1ec00*/  IMAD.MOV.U32 R25, RZ, RZ, R0 ;  /* 0x000000ffff197224 */ /* 0x000fc600078e0000 */
[----:B------:R-:W3:Y:S04]  /*1ec10*/  LDL.LU R0, [R1+0x13e0] ;  /* 0x0013e00001007983 */ /* 0x000ee80000300800 */
[----:B------:R-:W4:Y:S04]  /*1ec20*/  LDL.LU R28, [R1+0x13dc] ;  /* 0x0013dc00011c7983 */ /* 0x000f280000300800 */
[----:B------:R-:W4:Y:S04]  /*1ec30*/  LDL.LU R29, [R1+0x13d8] ;  /* 0x0013d800011d7983 */ /* 0x000f280000300800 */
[----:B------:R-:W-:Y:S01]  /*1ec40*/  STL.64 [R1+0x13c0], R26 ;  /* 0x0013c01a01007387 */ /* 0x000fe20000100a00 */
[----:B------:R-:W-:-:S02]  /*1ec50*/  IMAD R20, R21, 0x100, R20 ;  /* 0x0000010015147824 */ /* 0x000fc400078e0214 */
[----:B------:R-:W-:Y:S01]  /*1ec60*/  IMAD R21, R23, 0x100, R22 ;  /* 0x0000010017157824 */ /* 0x000fe200078e0216 */
[----:B--2---:R0:W-:Y:S01]  /*1ec70*/  STL.64 [R1+0x13b8], R24 ;  /* 0x0013b81801007387 */ /* 0x0041e20000100a00 */
[----:B---3--:R-:W-:Y:S02]  /*1ec80*/  IMAD.MOV.U32 R7, RZ, RZ, R0 ;  /* 0x000000ffff077224 */ /* 0x008fe400078e0000 */
[----:B----4-:R-:W-:Y:S02]  /*1ec90*/  IMAD.MOV.U32 R6, RZ, RZ, R28 ;  /* 0x000000ffff067224 */ /* 0x010fe400078e001c */
[----:B------:R-:W-:Y:S01]  /*1eca0*/  IMAD.MOV.U32 R5, RZ, RZ, R29 ;  /* 0x000000ffff057224 */ /* 0x000fe200078e001d */
[----:B0-----:R-:W2:Y:S04]  /*1ecb0*/  LDL.LU R24, [R1+0xd0] ;  /* 0x0000d00001187983 */ /* 0x001ea80000300800 */
[----:B------:R-:W2:Y:S04]  /*1ecc0*/  LDL.LU R25, [R1+0xd4] ;  /* 0x0000d40001197983 */ /* 0x000ea80000300800 */
[----:B------:R-:W2:Y:S04]  /*1ecd0*/  LDL.LU R26, [R1+0xd8] ;  /* 0x0000d800011a7983 */ /* 0x000ea80000300800 */
[----:B------:R-:W2:Y:S04]  /*1ece0*/  LDL.LU R27, [R1+0xdc] ;  /* 0x0000dc00011b7983 */ /* 0x000ea80000300800 */
[----:B------:R-:W3:Y:S04]  /*1ecf0*/  LDL.LU R4, [R1+0xe0] ;  /* 0x0000e00001047983 */ /* 0x000ee80000300800 */
[----:B------:R-:W4:Y:S04]  /*1ed00*/  LDL.LU R8, [R1+0x434] ;  /* 0x0004340001087983 */ /* 0x000f280000300800 */
[----:B------:R-:W2:Y:S04]  /*1ed10*/  LDL.LU R9, [R1+0x43c] ;  /* 0x00043c0001097983 */ /* 0x000ea80000300800 */
[----:B------:R-:W2:Y:S04]  /*1ed20*/  LDL.LU R22, [R1+0x448] ;  /* 0x0004480001167983 */ /* 0x000ea80000300800 */
[----:B------:R-:W2:Y:S04]  /*1ed30*/  LDL.LU R23, [R1+0x454] ;  /* 0x0004540001177983 */ /* 0x000ea80000300800 */
[----:B------:R-:W2:Y:S04]  /*1ed40*/  LDL.LU R29, [R1+0x450] ;  /* 0x00045000011d7983 */ /* 0x000ea80000300800 */
        /* <DEDUP_REMOVED lines=13> */
[----:B------:R-:W2:Y:S01]  /*1ee20*/  LDL.LU R19, [R1+0x9c] ;  /* 0x00009c0001137983 */ /* 0x000ea20000300800 */
[----:B------:R-:W-:-:S02]  /*1ee30*/  F2FP.F16.E4M3.UNPACK_B R12, R10 ;  /* 0x0000000aff0c723e */ /* 0x000fc400020006ff */
[----:B------:R-:W-:Y:S02]  /*1ee40*/  F2FP.F16.E4M3.UNPACK_B R13, R11 ;  /* 0x0000000bff0d723e */ /* 0x000fe400020006ff */
[----:B------:R-:W-:Y:S02]  /*1ee50*/  F2FP.F16.E4M3.UNPACK_B R14, R20 ;  /* 0x00000014ff0e723e */ /* 0x000fe400020006ff */
[----:B------:R-:W-:Y:S01]  /*1ee60*/  F2FP.F16.E4M3.UNPACK_B R15, R21 ;  /* 0x00000015ff0f723e */ /* 0x000fe200020006ff */
[----:B--2---:R-:W-:Y:S04]  /*1ee70*/  STL.64 [R1+0x1380], R18 ;  /* 0x0013801201007387 */ /* 0x004fe80000100a00 */
[----:B------:R0:W-:Y:S04]  /*1ee80*/  STL.64 [R1+0x1378], R16 ;  /* 0x0013781001007387 */ /* 0x0001e80000100a00 */
[----:B0-----:R-:W2:Y:S04]  /*1ee90*/  LDL.LU R16, [R1+0xa0] ;  /* 0x0000a00001107983 */ /* 0x001ea80000300800 */
[----:B------:R-:W2:Y:S04]  /*1eea0*/  LDL.LU R17, [R1+0xa4] ;  /* 0x0000a40001117983 */ /* 0x000ea80000300800 */
[----:B------:R-:W2:Y:S04]  /*1eeb0*/  LDL.LU R18, [R1+0xa8] ;  /* 0x0000a80001127983 */ /* 0x000ea80000300800 */
[----:B------:R-:W2:Y:S01]  /*1eec0*/  LDL.LU R19, [R1+0xac] ;  /* 0x0000ac0001137983 */ /* 0x000ea20000300800 */
[C---:B---3--:R-:W-:Y:S03]  /*1eed0*/  HMMA.16816.F32 R4, R12.reuse, R2, R4 ;  /* 0x000000020c04723c */ /* 0x048fe60000001804 */
[----:B--2---:R-:W-:Y:S04]  /*1eee0*/  STL.64 [R1+0x1390], R18 ;  /* 0x0013901201007387 */ /* 0x004fe80000100a00 */
[----:B------:R0:W-:Y:S04]  /*1eef0*/  STL.64 [R1+0x1388], R16 ;  /* 0x0013881001007387 */ /* 0x0001e80000100a00 */
[----:B0-----:R-:W2:Y:S04]  /*1ef00*/  LDL.LU R16, [R1+0xb0] ;  /* 0x0000b00001107983 */ /* 0x001ea80000300800 */
[----:B------:R-:W2:Y:S04]  /*1ef10*/  LDL.LU R17, [R1+0xb4] ;  /* 0x0000b40001117983 */ /* 0x000ea80000300800 */
[----:B------:R-:W2:Y:S04]  /*1ef20*/  LDL.LU R18, [R1+0xb8] ;  /* 0x0000b80001127983 */ /* 0x000ea80000300800 */
[----:B------:R-:W2:Y:S04]  /*1ef30*/  LDL.LU R19, [R1+0xbc] ;  /* 0x0000bc0001137983 */ /* 0x000ea80000300800 */
[----:B------:R-:W3:Y:S04]  /*1ef40*/  LDL.LU R10, [R1+0x420] ;  /* 0x00042000010a7983 */ /* 0x000ee80000300800 */
[----:B------:R-:W2:Y:S04]  /*1ef50*/  LDL.LU R11, [R1+0x428] ;  /* 0x00042800010b7983 */ /* 0x000ea80000300800 */
[----:B------:R-:W4:Y:S04]  /*1ef60*/  LDL.LU R20, [R1+0x430] ;  /* 0x0004300001147983 */ /* 0x000f280000300800 */
        /* <DEDUP_REMOVED lines=16> */
[----:B------:R-:W3:Y:S01]  /*1f070*/  LDL.LU.64 R24, [R1+0x13a8] ;  /* 0x0013a80001187983 */ /* 0x000ee20000300a00 */
[----:B----4-:R-:W-:-:S02]  /*1f080*/  IMAD R20, R20, 0x100, R8 ;  /* 0x0000010014147824 */ /* 0x010fc400078e0208 */
[----:B------:R-:W-:Y:S02]  /*1f090*/  IMAD R21, R21, 0x100, R9 ;  /* 0x0000010015157824 */ /* 0x000fe400078e0209 */
[----:B---3--:R-:W-:Y:S02]  /*1f0a0*/  IMAD R10, R10, 0x100, R25 ;  /* 0x000001000a0a7824 */ /* 0x008fe400078e0219 */
[----:B------:R-:W-:Y:S01]  /*1f0b0*/  IMAD R11, R11, 0x100, R24 ;  /* 0x000001000b0b7824 */ /* 0x000fe200078e0218 */
[----:B------:R-:W2:Y:S04]  /*1f0c0*/  LDL.LU R25, [R1+0x13a4] ;  /* 0x0013a40001197983 */ /* 0x000ea80000300800 */
[----:B------:R-:W2:Y:S04]  /*1f0d0*/  LDL.LU R24, [R1+0x13a0] ;  /* 0x0013a00001187983 */ /* 0x000ea80000300800 */
[----:B------:R-:W2:Y:S04]  /*1f0e0*/  LDL.LU R8, [R1+0x139c] ;  /* 0x00139c0001087983 */ /* 0x000ea80000300800 */
[----:B------:R-:W2:Y:S02]  /*1f0f0*/  LDL.LU R9, [R1+0x1398] ;  /* 0x0013980001097983 */ /* 0x000ea40000300800 */
[----:B--2---:R-:W-:Y:S02]  /*1f100*/  HMMA.16816.F32 R12, R12, R8, R24 ;  /* 0x000000080c0c723c */ /* 0x004fe40000001818 */
[----:B------:R-:W2:-:S15]  /*1f110*/  LDL.LU R24, [R1+0x10] ;  /* 0x0000100001187983 */ /* 0x000e9e0000300800 */
[----:B------:R-:W-:Y:S02]  /*1f120*/  NOP ;  /* 0x0000000000007918 */ /* 0x000fe40000000000 */
[----:B------:R0:W-:Y:S04]  /*1f130*/  STL.64 [R1+0x80], R12 ;  /* 0x0000800c01007387 */ /* 0x0001e80000100a00 */
[----:B------:R1:W-:Y:S04]  /*1f140*/  STL.64 [R1+0x88], R14 ;  /* 0x0000880e01007387 */ /* 0x0003e80000100a00 */
[----:B------:R-:W2:Y:S04]  /*1f150*/  LDL.LU R25, [R1+0x14] ;  /* 0x0000140001197983 */ /* 0x000ea80000300800 */
[----:B------:R-:W2:Y:S04]  /*1f160*/  LDL.LU R26, [R1+0x18] ;  /* 0x00001800011a7983 */ /* 0x000ea80000300800 */
[----:B------:R-:W2:Y:S01]  /*1f170*/  LDL.LU R27, [R1+0x1c] ;  /* 0x00001c00011b7983 */ /* 0x000ea20000300800 */
[----:B0-----:R-:W-:-:S02]  /*1f180*/  F2FP.F16.E4M3.UNPACK_B R12, R10 ;  /* 0x0000000aff0c723e */ /* 0x001fc400020006ff */
[----:B------:R-:W-:Y:S02]  /*1f190*/  F2FP.F16.E4M3.UNPACK_B R13, R11 ;  /* 0x0000000bff0d723e */ /* 0x000fe400020006ff */
[----:B-1----:R-:W-:Y:S02]  /*1f1a0*/  F2FP.F16.E4M3.UNPACK_B R14, R20 ;  /* 0x00000014ff0e723e */ /* 0x002fe400020006ff */
[----:B------:R-:W-:Y:S01]  /*1f1b0*/  F2FP.F16.E4M3.UNPACK_B R15, R21 ;  /* 0x00000015ff0f723e */ /* 0x000fe200020006ff */
[----:B------:R-:W3:Y:S04]  /*1f1c0*/  LDL.LU R10, [R1+0x44c] ;  /* 0x00044c00010a7983 */ /* 0x000ee80000300800 */
[----:B------:R-:W4:Y:S04]  /*1f1d0*/  LDL.LU R11, [R1+0x440] ;  /* 0x00044000010b7983 */ /* 0x000f280000300800 */
[----:B------:R-:W4:Y:S01]  /*1f1e0*/  LDL.LU R20, [R1+0x444] ;  /* 0x0004440001147983 */ /* 0x000f220000300800 */
        /* <DEDUP_REMOVED lines=18> */
[----:B---3--:R-:W-:-:S02]  /*1f310*/  IMAD R21, R22, 0x100, R10 ;  /* 0x0000010016157824 */ /* 0x008fc400078e020a */
[----:B------:R-:W-:Y:S02]  /*1f320*/  IMAD R22, R29, 0x100, R23 ;  /* 0x000001001d167824 */ /* 0x000fe400078e0217 */
[----:B----4-:R-:W-:Y:S02]  /*1f330*/  IMAD R20, R11, 0x100, R20 ;  /* 0x000001000b147824 */ /* 0x010fe400078e0214 */
[----:B------:R-:W-:Y:S01]  /*1f340*/  IMAD R23, R0, 0x100, R28 ;  /* 0x0000010000177824 */ /* 0x000fe200078e021c */
[----:B--2---:R-:W-:Y:S01]  /*1f350*/  HMMA.16816.F32 R12, R12, R8, R16 ;  /* 0x000000080c0c723c */ /* 0x004fe20000001810 */
[----:B------:R-:W2:Y:S04]  /*1f360*/  LDL.LU.64 R18, [R1+0x1360] ;  /* 0x0013600001127983 */ /* 0x000ea80000300a00 */
[----:B------:R-:W2:Y:S01]  /*1f370*/  LDL.LU.64 R16, [R1+0x1358] ;  /* 0x0013580001107983 */ /* 0x000ea20000300a00 */
[----:B------:R-:W-:-:S02]  /*1f380*/  F2FP.F16.E4M3.UNPACK_B R20, R20 ;  /* 0x00000014ff14723e */ /* 0x000fc400020006ff */
[----:B------:R-:W-:Y:S02]  /*1f390*/  F2FP.F16.E4M3.UNPACK_B R21, R21 ;  /* 0x00000015ff15723e */ /* 0x000fe400020006ff */
[----:B------:R-:W-:Y:S02]  /*1f3a0*/  F2FP.F16.E4M3.UNPACK_B R22, R22 ;  /* 0x00000016ff16723e */ /* 0x000fe400020006ff */
[----:B------:R-:W-:-:S07]  /*1f3b0*/  F2FP.F16.E4M3.UNPACK_B R23, R23 ;  /* 0x00000017ff17723e */ /* 0x000fce00020006ff */
[C---:B------:R-:W-:Y:S01]  /*1f3c0*/  HMMA.16816.F32 R24, R20.reuse, R4, R24 ;  /* 0x000000041418723c */ /* 0x040fe20000001818 */
[----:B------:R-:W-:Y:S04]  /*1f3d0*/  STL.64 [R1+0x70], R12 ;  /* 0x0000700c01007387 */ /* 0x000fe80000100a00 */
[----:B------:R-:W-:Y:S03]  /*1f3e0*/  STL.64 [R1+0x78], R14 ;  /* 0x0000780e01007387 */ /* 0x000fe60000100a00 */
[----:B--2---:R-:W-:-:S15]  /*1f3f0*/  HMMA.16816.F32 R16, R20, R2, R16 ;  /* 0x000000021410723c */ /* 0x004fde0000001810 */
[----:B------:R-:W-:-:S04]  /*1f400*/  NOP ;  /* 0x0000000000007918 */ /* 0x000fc80000000000 */
[----:B------:R0:W-:Y:S01]  /*1f410*/  STL [R1+0x60], R16 ;  /* 0x0000601001007387 */ /* 0x0001e20000100800 */
[----:B------:R-:W-:Y:S02]  /*1f420*/  IMAD.MOV.U32 R29, RZ, RZ, R17 ;  /* 0x000000ffff1d7224 */ /* 0x000fe400078e0011 */
[----:B------:R-:W-:Y:S02]  /*1f430*/  IMAD.MOV.U32 R28, RZ, RZ, R18 ;  /* 0x000000ffff1c7224 */ /* 0x000fe400078e0012 */
[----:B------:R-:W-:Y:S01]  /*1f440*/  IMAD.MOV.U32 R0, RZ, RZ, R19 ;  /* 0x000000ffff007224 */ /* 0x000fe200078e0013 */
[----:B0-----:R-:W2:Y:S04]  /*1f450*/  LDL.LU R16, [R1+0x464] ;  /* 0x0004640001107983 */ /* 0x001ea80000300800 */
[----:B------:R-:W2:Y:S04]  /*1f460*/  LDL.LU R12, [R1+0x460] ;  /* 0x00046000010c7983 */ /* 0x000ea80000300800 */
[----:B------:R-:W3:Y:S04]  /*1f470*/  LDL.LU R17, [R1+0x46c] ;  /* 0x00046c0001117983 */ /* 0x000ee80000300800 */
[----:B------:R-:W3:Y:S04]  /*1f480*/  LDL.LU R13, [R1+0x468] ;  /* 0x00046800010d7983 */ /* 0x000ee80000300800 */
[----:B------:R-:W4:Y:S04]  /*1f490*/  LDL.LU R18, [R1+0x474] ;  /* 0x0004740001127983 */ /* 0x000f280000300800 */
[----:B------:R-:W4:Y:S04]  /*1f4a0*/  LDL.LU R14, [R1+0x470] ;  /* 0x00047000010e7983 */ /* 0x000f280000300800 */
[----:B------:R-:W2:Y:S04]  /*1f4b0*/  LDL.LU R19, [R1+0x47c] ;  /* 0x00047c0001137983 */ /* 0x000ea80000300800 */
[----:B------:R-:W2:Y:S04]  /*1f4c0*/  LDL.LU R15, [R1+0x478] ;  /* 0x00047800010f7983 */ /* 0x000ea80000300800 */
[----:B------:R-:W-:Y:S04]  /*1f4d0*/  STL [R1+0x12d8], R0 ;  /* 0x0012d80001007387 */ /* 0x000fe80000100800 */
[----:B------:R-:W-:Y:S04]  /*1f4e0*/  STL [R1+0x1294], R28 ;  /* 0x0012941c01007387 */ /* 0x000fe80000100800 */
[----:B------:R-:W-:Y:S04]  /*1f4f0*/  STL [R1+0x1290], R29 ;  /* 0x0012901d01007387 */ /* 0x000fe80000100800 */
[----:B------:R-:W-:Y:S04]  /*1f500*/  STL.64 [R1+0x40], R24 ;  /* 0x0000401801007387 */ /* 0x000fe80000100a00 */
[----:B------:R0:W-:Y:S04]  /*1f510*/  STL.64 [R1+0x48], R26 ;  /* 0x0000481a01007387 */ /* 0x0001e80000100a00 */
[----:B0-----:R-:W2:Y:S04]  /*1f520*/  LDL.LU.64 R26, [R1+0x1350] ;  /* 0x00135000011a7983 */ /* 0x001ea80000300a00 */
[----:B------:R-:W2:Y:S04]  /*1f530*/  LDL.LU.64 R24, [R1+0x1348] ;  /* 0x0013480001187983 */ /* 0x000ea80000300a00 */
        /* <DEDUP_REMOVED lines=8> */
[----:B------:R-:W3:Y:S01]  /*1f5c0*/  LDL.LU R11, [R1+0x488] ;  /* 0x00048800010b7983 */ /* 0x000ee20000300800 */
[----:B--2---:R-:W-:Y:S03]  /*1f5d0*/  HMMA.16816.F32 R24, R20, R6, R24 ;  /* 0x000000061418723c */ /* 0x004fe60000001818 */
[----:B------:R-:W2:Y:S04]  /*1f5e0*/  LDL.LU R6, [R1+0x180] ;  /* 0x0001800001067983 */ /* 0x000ea80000300800 */
[----:B------:R-:W2:-:S12]  /*1f5f0*/  LDL.LU R7, [R1+0x184] ;  /* 0x0001840001077983 */ /* 0x000e980000300800 */
[----:B------:R-:W-:Y:S04]  /*1f600*/  STL.64 [R1+0x1288], R26 ;  /* 0x0012881a01007387 */ /* 0x000fe80000100a00 */
[----:B------:R0:W-:Y:S04]  /*1f610*/  STL.64 [R1+0x1280], R24 ;  /* 0x0012801801007387 */ /* 0x0001e80000100a00 */
[----:B0-----:R-:W2:Y:S04]  /*1f620*/  LDL.LU R24, [R1+0xf0] ;  /* 0x0000f00001187983 */ /* 0x001ea80000300800 */
[----:B------:R-:W2:Y:S04]  /*1f630*/  LDL.LU R25, [R1+0xf4] ;  /* 0x0000f40001197983 */ /* 0x000ea80000300800 */
[----:B------:R-:W2:Y:S04]  /*1f640*/  LDL.LU R26, [R1+0xf8] ;  /* 0x0000f800011a7983 */ /* 0x000ea80000300800 */
[----:B------:R-:W2:Y:S01]  /*1f650*/  LDL.LU R27, [R1+0xfc] ;  /* 0x0000fc00011b7983 */ /* 0x000ea20000300800 */
[----:B------:R-:W-:-:S02]  /*1f660*/  IMAD R12, R12, 0x100, R16 ;  /* 0x000001000c0c7824 */ /* 0x000fc400078e0210 */
[----:B---3--:R-:W-:Y:S02]  /*1f670*/  IMAD R13, R13, 0x100, R17 ;  /* 0x000001000d0d7824 */ /* 0x008fe400078e0211 */
[----:B----4-:R-:W-:Y:S02]  /*1f680*/  IMAD R14, R14, 0x100, R18 ;  /* 0x000001000e0e7824 */ /* 0x010fe400078e0212 */
[----:B------:R-:W-:Y:S01]  /*1f690*/  IMAD R15, R15, 0x100, R19 ;  /* 0x000001000f0f7824 */ /* 0x000fe200078e0213 */
[----:B--2---:R-:W-:Y:S04]  /*1f6a0*/  STL.64 [R1+0x1330], R26 ;  /* 0x0013301a01007387 */ /* 0x004fe80000100a00 */
[----:B------:R0:W-:Y:S04]  /*1f6b0*/  STL.64 [R1+0x1328], R24 ;  /* 0x0013281801007387 */ /* 0x0001e80000100a00 */
[----:B0-----:R-:W2:Y:S04]  /*1f6c0*/  LDL.LU R24, [R1] ;  /* 0x0000000001187983 */ /* 0x001ea80000300800 */
[----:B------:R-:W2:Y:S04]  /*1f6d0*/  LDL.LU R25, [R1+0x4] ;  /* 0x0000040001197983 */ /* 0x000ea80000300800 */
[----:B------:R-:W2:Y:S04]  /*1f6e0*/  LDL.LU R26, [R1+0x8] ;  /* 0x00000800011a7983 */ /* 0x000ea80000300800 */
[----:B------:R-:W2:Y:S04]  /*1f6f0*/  LDL.LU R27, [R1+0xc] ;  /* 0x00000c00011b7983 */ /* 0x000ea80000300800 */
[----:B------:R-:W3:Y:S04]  /*1f700*/  LDL.LU R16, [R1+0x1344] ;  /* 0x0013440001107983 */ /* 0x000ee80000300800 */
[----:B------:R-:W3:Y:S04]  /*1f710*/  LDL.LU R17, [R1+0x1340] ;  /* 0x0013400001117983 */ /* 0x000ee80000300800 */
[----:B------:R-:W3:Y:S04]  /*1f720*/  LDL.LU R18, [R1+0x133c] ;  /* 0x00133c0001127983 */ /* 0x000ee80000300800 */
[----:B------:R-:W3:Y:S01]  /*1f730*/  LDL.LU R19, [R1+0x1338] ;  /* 0x0013380001137983 */ /* 0x000ee20000300800 */
[----:B------:R-:W-:-:S02]  /*1f740*/  F2FP.F16.E4M3.UNPACK_B R12, R12 ;  /* 0x0000000cff0c723e */ /* 0x000fc400020006ff */
[----:B------:R-:W-:Y:S02]  /*1f750*/  F2FP.F16.E4M3.UNPACK_B R13, R13 ;  /* 0x0000000dff0d723e */ /* 0x000fe400020006ff */
[----:B------:R-:W-:Y:S02]  /*1f760*/  F2FP.F16.E4M3.UNPACK_B R14, R14 ;  /* 0x0000000eff0e723e */ /* 0x000fe400020006ff */
[----:B------:R-:W-:Y:S02]  /*1f770*/  F2FP.F16.E4M3.UNPACK_B R15, R15 ;  /* 0x0000000fff0f723e */ /* 0x000fe400020006ff */
[----:B------:R-:W-:Y:S02]  /*1f780*/  F2FP.F16.E4M3.UNPACK_B R2, R2.H1 ;  /* 0x00000002ff02723e */ /* 0x000fe400030006ff */
[----:B------:R-:W-:Y:S01]  /*1f790*/  F2FP.F16.E4M3.UNPACK_B R3, R3.H1 ;  /* 0x00000003ff03723e */ /* 0x000fe200030006ff */
[----:B---3--:R-:W-:Y:S08]  /*1f7a0*/  HMMA.16816.F32 R20, R20, R8, R16 ;  /* 0x000000081414723c */ /* 0x008ff00000001810 */
[----:B--2---:R-:W-:Y:S01]  /*1f7b0*/  HMMA.16816.F32 R24, R12, R2, R24 ;  /* 0x000000020c18723c */ /* 0x004fe20000001818 */
[----:B------:R-:W2:Y:S10]  /*1f7c0*/  LDL.LU R19, [R1+0x170] ;  /* 0x0001700001137983 */ /* 0x000eb40000300800 */
[----:B------:R0:W-:Y:S04]  /*1f7d0*/  STL [R1+0x127c], R20 ;  /* 0x00127c1401007387 */ /* 0x0001e80000100800 */
[----:B------:R1:W-:Y:S04]  /*1f7e0*/  STL [R1+0x1278], R21 ;  /* 0x0012781501007387 */ /* 0x0003e80000100800 */
[----:B------:R3:W-:Y:S04]  /*1f7f0*/  STL [R1+0x1274], R22 ;  /* 0x0012741601007387 */ /* 0x0007e80000100800 */
[----:B------:R4:W-:Y:S04]  /*1f800*/  STL [R1+0x1270], R23 ;  /* 0x0012701701007387 */ /* 0x0009e80000100800 */
[----:B0-----:R-:W2:Y:S04]  /*1f810*/  LDL.LU R20, [R1+0x20] ;  /* 0x0000200001147983 */ /* 0x001ea80000300800 */
[----:B-1----:R-:W2:Y:S04]  /*1f820*/  LDL.LU R21, [R1+0x24] ;  /* 0x0000240001157983 */ /* 0x002ea80000300800 */
[----:B---3--:R-:W3:Y:S04]  /*1f830*/  LDL.LU R22, [R1+0x28] ;  /* 0x0000280001167983 */ /* 0x008ee80000300800 */
[----:B----4-:R-:W3:Y:S04]  /*1f840*/  LDL.LU R23, [R1+0x2c] ;  /* 0x00002c0001177983 */ /* 0x010ee80000300800 */
[----:B------:R-:W-:Y:S04]  /*1f850*/  STL.64 [R1], R24 ;  /* 0x0000001801007387 */ /* 0x000fe80000100a00 */
[----:B------:R0:W-:Y:S04]  /*1f860*/  STL.64 [R1+0x8], R26 ;  /* 0x0000081a01007387 */ /* 0x0001e80000100a00 */
[----:B0-----:R-:W4:Y:S04]  /*1f870*/  LDL.LU.64 R26, [R1+0x1330] ;  /* 0x00133000011a7983 */ /* 0x001f280000300a00 */
[----:B------:R-:W4:Y:S01]  /*1f880*/  LDL.LU.64 R24, [R1+0x1328] ;  /* 0x0013280001187983 */ /* 0x000f220000300a00 */
[----:B------:R-:W-:-:S02]  /*1f890*/  F2FP.F16.E4M3.UNPACK_B R4, R4.H1 ;  /* 0x00000004ff04723e */ /* 0x000fc400030006ff */
[----:B------:R-:W-:Y:S02]  /*1f8a0*/  F2FP.F16.E4M3.UNPACK_B R5, R5.H1 ;  /* 0x00000005ff05723e */ /* 0x000fe400030006ff */
[----:B------:R-:W-:Y:S02]  /*1f8b0*/  F2FP.F16.E4M3.UNPACK_B R6, R6.H1 ;  /* 0x00000006ff06723e */ /* 0x000fe400030006ff */
[----:B------:R-:W-:Y:S02]  /*1f8c0*/  F2FP.F16.E4M3.UNPACK_B R7, R7.H1 ;  /* 0x00000007ff07723e */ /* 0x000fe400030006ff */
[----:B--2---:R-:W-:Y:S01]  /*1f8d0*/  F2FP.F16.E4M3.UNPACK_B R8, R19.H1 ;  /* 0x00000013ff08723e */ /* 0x004fe200030006ff */
[C---:B---3--:R-:W-:Y:S08]  /*1f8e0*/  HMMA.16816.F32 R20, R12.reuse, R4, R20 ;  /* 0x000000040c14723c */ /* 0x048ff00000001814 */
[----:B----4-:R-:W-:Y:S11]  /*1f8f0*/  HMMA.16816.F32 R16, R12, R6, R24 ;  /* 0x000000060c10723c */ /* 0x010ff60000001818 */
[----:B------:R-:W-:Y:S04]  /*1f900*/  STL.64 [R1+0x30], R20 ;  /* 0x0000301401007387 */ /* 0x000fe80000100a00 */
[----:B------:R-:W-:Y:S04]  /*1f910*/  STL.64 [R1+0x38], R22 ;  /* 0x0000381601007387 */ /* 0x000fe80000100a00 */
[----:B------:R-:W-:Y:S04]  /*1f920*/  STL.64 [R1+0x1310], R6 ;  /* 0x0013100601007387 */ /* 0x000fe80000100a00 */
[----:B------:R-:W-:Y:S04]  /*1f930*/  STL.64 [R1+0x1308], R4 ;  /* 0x0013080401007387 */ /* 0x000fe80000100a00 */
[----:B------:R-:W-:Y:S04]  /*1f940*/  STL.64 [R1+0x160], R16 ;  /* 0x0001601001007387 */ /* 0x000fe80000100a00 */
[----:B------:R0:W-:Y:S04]  /*1f950*/  STL.64 [R1+0x168], R18 ;  /* 0x0001681201007387 */ /* 0x0001e80000100a00 */
[----:B0-----:R-:W2:Y:S04]  /*1f960*/  LDL.LU R18, [R1+0x4e0] ;  /* 0x0004e00001127983 */ /* 0x001ea80000300800 */
[----:B--2---:R-:W-:Y:S04]  /*1f970*/  STL [R1+0x12dc], R18 ;  /* 0x0012dc1201007387 */ /* 0x004fe80000100800 */
[----:B------:R-:W2:Y:S04]  /*1f980*/  LDL.LU R19, [R1+0x4e8] ;  /* 0x0004e80001137983 */ /* 0x000ea80000300800 */
[----:B--2---:R-:W-:Y:S04]  /*1f990*/  STL [R1+0x12e0], R19 ;  /* 0x0012e01301007387 */ /* 0x004fe80000100800 */
[----:B------:R-:W2:Y:S04]  /*1f9a0*/  LDL.LU R24, [R1+0x70] ;  /* 0x0000700001187983 */ /* 0x000ea80000300800 */
[----:B------:R-:W2:Y:S04]  /*1f9b0*/  LDL.LU R25, [R1+0x74] ;  /* 0x0000740001197983 */ /* 0x000ea80000300800 */
[----:B------:R-:W3:Y:S04]  /*1f9c0*/  LDL.LU R26, [R1+0x78] ;  /* 0x00007800011a7983 */ /* 0x000ee80000300800 */
[----:B------:R-:W3:Y:S04]  /*1f9d0*/  LDL.LU R27, [R1+0x7c] ;  /* 0x00007c00011b7983 */ /* 0x000ee80000300800 */
[----:B---3--:R-:W-:Y:S04]  /*1f9e0*/  STL.64 [R1+0x12a0], R26 ;  /* 0x0012a01a01007387 */ /* 0x008fe80000100a00 */
[----:B--2---:R0:W-:Y:S04]  /*1f9f0*/  STL.64 [R1+0x1298], R24 ;  /* 0x0012981801007387 */ /* 0x0041e80000100a00 */
[----:B0-----:R-:W2:Y:S04]  /*1fa00*/  LDL.LU R24, [R1+0x90] ;  /* 0x0000900001187983 */ /* 0x001ea80000300800 */
        /* <DEDUP_REMOVED lines=9> */
[----:B------:R-:W4:Y:S01]  /*1faa0*/  LDL.LU R19, [R1+0x4bc] ;  /* 0x0004bc0001137983 */ /* 0x000f220000300800 */
[----:B------:R-:W-:-:S03]  /*1fab0*/  IMAD R11, R11, 0x100, R0 ;  /* 0x000001000b0b7824 */ /* 0x000fc600078e0200 */
[----:B----4-:R0:W-:Y:S04]  /*1fac0*/  STL [R1+0x12e4], R19 ;  /* 0x0012e41301007387 */ /* 0x0101e80000100800 */
[----:B0-----:R-:W4:Y:S04]  /*1fad0*/  LDL.LU R19, [R1+0x4a4] ;  /* 0x0004a40001137983 */ /* 0x001f280000300800 */
[----:B------:R-:W4:Y:S04]  /*1fae0*/  LDL.LU R18, [R1+0x4c4] ;  /* 0x0004c40001127983 */ /* 0x000f280000300800 */
[----:B------:R-:W4:Y:S04]  /*1faf0*/  LDL.LU R0, [R1+0x4cc] ;  /* 0x0004cc0001007983 */ /* 0x000f280000300800 */
[----:B---3--:R-:W-:Y:S04]  /*1fb00*/  STL.64 [R1+0x12c0], R26 ;  /* 0x0012c01a01007387 */ /* 0x008fe80000100a00 */
[----:B--2---:R0:W-:Y:S04]  /*1fb10*/  STL.64 [R1+0x12b8], R24 ;  /* 0x0012b81801007387 */ /* 0x0041e80000100a00 */
[----:B0-----:R-:W2:Y:S04]  /*1fb20*/  LDL.LU R24, [R1+0xb0] ;  /* 0x0000b00001187983 */ /* 0x001ea80000300800 */
[----:B------:R-:W2:Y:S04]  /*1fb30*/  LDL.LU R25, [R1+0xb4] ;  /* 0x0000b40001197983 */ /* 0x000ea80000300800 */
        /* <DEDUP_REMOVED lines=16> */
[----:B---3--:R-:W-:Y:S04]  /*1fc40*/  STL.64 [R1+0x12d0], R26 ;  /* 0x0012d01a01007387 */ /* 0x008fe80000100a00 */
[----:B------:R0:W-:Y:S04]  /*1fc50*/  STL.64 [R1+0x12c8], R24 ;  /* 0x0012c81801007387 */ /* 0x0001e80000100a00 */
[----:B0-----:R-:W3:Y:S04]  /*1fc60*/  LDL.LU R24, [R1+0x80] ;  /* 0x0000800001187983 */ /* 0x001ee80000300800 */
[----:B------:R-:W3:Y:S04]  /*1fc70*/  LDL.LU R25, [R1+0x84] ;  /* 0x0000840001197983 */ /* 0x000ee80000300800 */
[----:B------:R-:W2:Y:S04]  /*1fc80*/  LDL.LU R26, [R1+0x88] ;  /* 0x00008800011a7983 */ /* 0x000ea80000300800 */
[----:B------:R-:W2:Y:S04]  /*1fc90*/  LDL.LU R27, [R1+0x8c] ;  /* 0x00008c00011b7983 */ /* 0x000ea80000300800 */
[----:B--2---:R-:W-:Y:S04]  /*1fca0*/  STL.64 [R1+0x12f0], R26 ;  /* 0x0012f01a01007387 */ /* 0x004fe80000100a00 */
[----:B---3--:R0:W-:Y:S04]  /*1fcb0*/  STL.64 [R1+0x12e8], R24 ;  /* 0x0012e81801007387 */ /* 0x0081e80000100a00 */
[----:B0-----:R-:W2:Y:S04]  /*1fcc0*/  LDL.LU R24, [R1+0xc0] ;  /* 0x0000c00001187983 */ /* 0x001ea80000300800 */
[----:B------:R-:W2:Y:S04]  /*1fcd0*/  LDL.LU R25, [R1+0xc4] ;  /* 0x0000c40001197983 */ /* 0x000ea80000300800 */
[----:B------:R-:W3:Y:S04]  /*1fce0*/  LDL.LU R26, [R1+0xc8] ;  /* 0x0000c800011a7983 */ /* 0x000ee80000300800 */
[----:B------:R-:W3:Y:S01]  /*1fcf0*/  LDL.LU R27, [R1+0xcc] ;  /* 0x0000cc00011b7983 */ /* 0x000ee20000300800 */
[----:B------:R-:W-:Y:S01]  /*1fd00*/  F2FP.F16.E4M3.UNPACK_B R9, R29.H1 ;  /* 0x0000001dff09723e */ /* 0x000fe200030006ff */
[----:B------:R-:W-:-:S02]  /*1fd10*/  IMAD R10, R10, 0x100, R28 ;  /* 0x000001000a0a7824 */ /* 0x000fc400078e021c */
[----:B------:R-:W-:Y:S02]  /*1fd20*/  IMAD R17, R17, 0x100, R20 ;  /* 0x0000010011117824 */ /* 0x000fe400078e0214 */
[----:B------:R-:W-:Y:S02]  /*1fd30*/  IMAD R16, R16, 0x100, R21 ;  /* 0x0000010010107824 */ /* 0x000fe400078e0215 */
[----:B------:R-:W-:Y:S01]  /*1fd40*/  HMMA.16816.F32 R12, R12, R8, R4 ;  /* 0x000000080c0c723c */ /* 0x000fe20000001804 */
[----:B---3--:R-:W-:Y:S04]  /*1fd50*/  STL.64 [R1+0x1300], R26 ;  /* 0x0013001a01007387 */ /* 0x008fe80000100a00 */
[----:B--2---:R0:W-:Y:S04]  /*1fd60*/  STL.64 [R1+0x12f8], R24 ;  /* 0x0012f81801007387 */ /* 0x0041e80000100a00 */
[----:B0-----:R-:W2:Y:S04]  /*1fd70*/  LDL.LU R24, [R1+0xd0] ;  /* 0x0000d00001187983 */ /* 0x001ea80000300800 */
[----:B------:R-:W2:Y:S04]  /*1fd80*/  LDL.LU R25, [R1+0xd4] ;  /* 0x0000d40001197983 */ /* 0x000ea80000300800 */
[----:B------:R-:W2:Y:S04]  /*1fd90*/  LDL.LU R26, [R1+0xd8] ;  /* 0x0000d800011a7983 */ /* 0x000ea80000300800 */
[----:B------:R-:W2:Y:S04]  /*1fda0*/  LDL.LU R27, [R1+0xdc] ;  /* 0x0000dc00011b7983 */ /* 0x000ea80000300800 */
[----:B------:R-:W3:Y:S04]  /*1fdb0*/  LDL.LU R28, [R1+0x4d4] ;  /* 0x0004d400011c7983 */ /* 0x000ee80000300800 */
[----:B------:R-:W2:Y:S04]  /*1fdc0*/  LDL.LU R29, [R1+0x4dc] ;  /* 0x0004dc00011d7983 */ /* 0x000ea80000300800 */
[----:B------:R-:W2:Y:S04]  /*1fdd0*/  LDL.LU R20, [R1+0x40] ;  /* 0x0000400001147983 */ /* 0x000ea80000300800 */
[----:B------:R-:W2:Y:S04]  /*1fde0*/  LDL.LU R21, [R1+0x44] ;  /* 0x0000440001157983 */ /* 0x000ea80000300800 */
[----:B------:R-:W2:Y:S04]  /*1fdf0*/  LDL.LU R22, [R1+0x48] ;  /* 0x0000480001167983 */ /* 0x000ea80000300800 */
[----:B------:R-:W2:Y:S04]  /*1fe00*/  LDL.LU R23, [R1+0x4c] ;  /* 0x00004c0001177983 */ /* 0x000ea80000300800 */
[----:B------:R-:W2:Y:S04]  /*1fe10*/  LDL.LU.64 R6, [R1+0x1320] ;  /* 0x0013200001067983 */ /* 0x000ea80000300a00 */
[----:B------:R-:W2:Y:S04]  /*1fe20*/  LDL.LU.64 R4, [R1+0x1318] ;  /* 0x0013180001047983 */ /* 0x000ea80000300a00 */
[----:B------:R0:W-:Y:S04]  /*1fe30*/  STL.64 [R1+0x20], R12 ;  /* 0x0000200c01007387 */ /* 0x0001e80000100a00 */
[----:B------:R1:W-:Y:S01]  /*1fe40*/  STL.64 [R1+0x28], R14 ;  /* 0x0000280e01007387 */ /* 0x0003e20000100a00 */
[----:B0-----:R-:W-:-:S02]  /*1fe50*/  F2FP.F16.E4M3.UNPACK_B R12, R10 ;  /* 0x0000000aff0c723e */ /* 0x001fc400020006ff */
[----:B------:R-:W-:Y:S02]  /*1fe60*/  F2FP.F16.E4M3.UNPACK_B R13, R11 ;  /* 0x0000000bff0d723e */ /* 0x000fe400020006ff */
[----:B-1----:R-:W-:Y:S02]  /*1fe70*/  F2FP.F16.E4M3.UNPACK_B R14, R16 ;  /* 0x00000010ff0e723e */ /* 0x002fe400020006ff */
[----:B------:R-:W-:Y:S01]  /*1fe80*/  F2FP.F16.E4M3.UNPACK_B R15, R17 ;  /* 0x00000011ff0f723e */ /* 0x000fe200020006ff */
[----:B------:R-:W4:Y:S04]  /*1fe90*/  LDL.LU R10, [R1+0x4a0] ;  /* 0x0004a000010a7983 */ /* 0x000f280000300800 */
[----:B------:R-:W3:Y:S04]  /*1fea0*/  LDL.LU R11, [R1+0x4a8] ;  /* 0x0004a800010b7983 */ /* 0x000ee80000300800 */
[----:B------:R-:W3:Y:S04]  /*1feb0*/  LDL.LU R16, [R1+0x4c0] ;  /* 0x0004c00001107983 */ /* 0x000ee80000300800 */
[----:B------:R-:W3:Y:S01]  /*1fec0*/  LDL.LU R17, [R1+0x4c8] ;  /* 0x0004c80001117983 */ /* 0x000ee20000300800 */
        /* <DEDUP_REMOVED lines=12> */
[----:B----4-:R-:W-:Y:S01]  /*1ff90*/  IMAD R10, R10, 0x100, R19 ;  /* 0x000001000a0a7824 */ /* 0x010fe200078e0213 */
[----:B--2---:R-:W-:-:S15]  /*1ffa0*/  HMMA.16816.F32 R24, R12, R6, R24 ;  /* 0x000000060c18723c */ /* 0x004fde0000001818 */
[----:B------:R-:W-:-:S04]  /*1ffb0*/  NOP ;  /* 0x0000000000007918 */ /* 0x000fc80000000000 */
[----:B------:R-:W-:Y:S04]  /*1ffc0*/  STL.64 [R1+0x130], R24 ;  /* 0x0001301801007387 */ /* 0x000fe80000100a00 */
[----:B------:R0:W-:Y:S04]  /*1ffd0*/  STL.64 [R1+0x138], R26 ;  /* 0x0001381a01007387 */ /* 0x0001e80000100a00 */
[----:B0-----:R-:W2:Y:S04]  /*1ffe0*/  LDL.LU.64 R26, [R1+0x12f0] ;  /* 0x0012f000011a7983 */ /* 0x001ea80000300a00 */
[----:B------:R-:W2:Y:S04]  /*1fff0*/  LDL.LU.64 R24, [R1+0x12e8] ;  /* 0x0012e80001187983 */ /* 0x000ea80000300a00 */
[----:B------:R-:W4:Y:S01]  /*20000*/  LDL.LU R19, [R1+0x12e4] ;  /* 0x0012e40001137983 */ /* 0x000f220000300800 */
[----:B---3--:R-:W-:-:S02]  /*20010*/  IMAD R16, R16, 0x100, R18 ;  /* 0x0000010010107824 */ /* 0x008fc400078e0212 */
[----:B------:R-:W-:Y:S02]  /*20020*/  IMAD R17, R17, 0x100, R0 ;  /* 0x0000010011117824 */ /* 0x000fe400078e0200 */
[----:B----4-:R-:W-:Y:S02]  /*20030*/  IMAD R11, R11, 0x100, R19 ;  /* 0x000001000b0b7824 */ /* 0x010fe400078e0213 */
[----:B------:R-:W3:Y:S04]  /*20040*/  LDL.LU R19, [R1+0x12e0] ;  /* 0x0012e00001137983 */ /* 0x000ee80000300800 */
[----:B------:R-:W4:Y:S04]  /*20050*/  LDL.LU R18, [R1+0x12dc] ;  /* 0x0012dc0001127983 */ /* 0x000f280000300800 */
[----:B------:R-:W3:Y:S01]  /*20060*/  LDL.LU R0, [R1+0x12d8] ;  /* 0x0012d80001007983 */ /* 0x000ee20000300800 */
[----:B--2---:R-:W-:Y:S03]  /*20070*/  HMMA.16816.F32 R12, R12, R8, R24 ;  /* 0x000000080c0c723c */ /* 0x004fe60000001818 */
[----:B------:R-:W2:Y:S04]  /*20080*/  LDL.LU.64 R26, [R1+0x12d0] ;  /* 0x0012d000011a7983 */ /* 0x000ea80000300a00 */
[----:B------:R-:W2:-:S12]  /*20090*/  LDL.LU.64 R24, [R1+0x12c8] ;  /* 0x0012c80001187983 */ /* 0x000e980000300a00 */
[----:B------:R0:W-:Y:S04]  /*200a0*/  STL.64 [R1+0x10], R12 ;  /* 0x0000100c01007387 */ /* 0x0001e80000100a00 */
[----:B------:R1:W-:Y:S01]  /*200b0*/  STL.64 [R1+0x18], R14 ;  /* 0x0000180e01007387 */ /* 0x0003e20000100a00 */
[----:B0-----:R-:W-:Y:S02]  /*200c0*/  F2FP.F16.E4M3.UNPACK_B R12, R10 ;  /* 0x0000000aff0c723e */ /* 0x001fe400020006ff */
[----:B------:R-:W-:Y:S02]  /*200d0*/  F2FP.F16.E4M3.UNPACK_B R13, R11 ;  /* 0x0000000bff0d723e */ /* 0x000fe400020006ff */
[----:B-1----:R-:W-:Y:S02]  /*200e0*/  F2FP.F16.E4M3.UNPACK_B R14, R16 ;  /* 0x00000010ff0e723e */ /* 0x002fe400020006ff */
[----:B------:R-:W-:Y:S01]  /*200f0*/  F2FP.F16.E4M3.UNPACK_B R15, R17 ;  /* 0x00000011ff0f723e */ /* 0x000fe200020006ff */
[----:B------:R-:W3:Y:S04]  /*20100*/  LDL.LU R10, [R1+0x4ec] ;  /* 0x0004ec00010a7983 */ /* 0x000ee80000300800 */
[----:B------:R-:W4:Y:S04]  /*20110*/  LDL.LU R11, [R1+0x4e4] ;  /* 0x0004e400010b7983 */ /* 0x000f280000300800 */
        /* <DEDUP_REMOVED lines=21> */
[----:B------:R-:W-:Y:S01]  /*20270*/  IMAD R17, R17, 0x100, R29 ;  /* 0x0000010011117824 */ /* 0x000fe200078e021d */
[----:B------:R-:W3:Y:S04]  /*20280*/  LDL.LU R28, [R1+0x1294] ;  /* 0x00129400011c7983 */ /* 0x000ee80000300800 */
[----:B------:R-:W3:Y:S01]  /*20290*/  LDL.LU R29, [R1+0x1290] ;  /* 0x00129000011d7983 */ /* 0x000ee20000300800 */
[----:B--2---:R-:W-:Y:S03]  /*202a0*/  HMMA.16816.F32 R12, R12, R8, R24 ;  /* 0x000000080c0c723c */ /* 0x004fe60000001818 */
[----:B------:R-:W2:Y:S04]  /*202b0*/  LDL.LU.64 R26, [R1+0x1288] ;  /* 0x00128800011a7983 */ /* 0x000ea80000300a00 */
[----:B------:R-:W2:-:S12]  /*202c0*/  LDL.LU.64 R24, [R1+0x1280] ;  /* 0x0012800001187983 */ /* 0x000e980000300a00 */
[----:B------:R0:W-:Y:S04]  /*202d0*/  STL.64 [R1+0x100], R12 ;  /* 0x0001000c01007387 */ /* 0x0001e80000100a00 */
[----:B------:R1:W-:Y:S04]  /*202e0*/  STL.64 [R1+0x108], R14 ;  /* 0x0001080e01007387 */ /* 0x0003e80000100a00 */
[----:B0-----:R-:W2:Y:S01]  /*202f0*/  LDL.LU R12, [R1+0x60] ;  /* 0x00006000010c7983 */ /* 0x001ea20000300800 */
[----:B----4-:R-:W-:Y:S02]  /*20300*/  IMAD R18, R18, 0x100, R11 ;  /* 0x0000010012127824 */ /* 0x010fe400078e020b */
[----:B------:R-:W-:-:S02]  /*20310*/  IMAD R19, R19, 0x100, R10 ;  /* 0x0000010013137824 */ /* 0x000fc400078e020a */
[----:B---3--:R-:W-:Y:S02]  /*20320*/  IMAD.MOV.U32 R13, RZ, RZ, R29 ;  /* 0x000000ffff0d7224 */ /* 0x008fe400078e001d */
[----:B-1----:R-:W-:Y:S02]  /*20330*/  IMAD.MOV.U32 R14, RZ, RZ, R28 ;  /* 0x000000ffff0e7224 */ /* 0x002fe400078e001c */
[----:B------:R-:W-:Y:S01]  /*20340*/  IMAD.MOV.U32 R15, RZ, RZ, R0 ;  /* 0x000000ffff0f7224 */ /* 0x000fe200078e0000 */
[----:B------:R-:W-:Y:S02]  /*20350*/  F2FP.F16.E4M3.UNPACK_B R16, R16 ;  /* 0x00000010ff10723e */ /* 0x000fe400020006ff */
[----:B------:R-:W-:Y:S02]  /*20360*/  F2FP.F16.E4M3.UNPACK_B R17, R17 ;  /* 0x00000011ff11723e */ /* 0x000fe400020006ff */
[----:B------:R-:W-:Y:S02]  /*20370*/  F2FP.F16.E4M3.UNPACK_B R18, R18 ;  /* 0x00000012ff12723e */ /* 0x000fe400020006ff */
[----:B------:R-:W-:-:S07]  /*20380*/  F2FP.F16.E4M3.UNPACK_B R19, R19 ;  /* 0x00000013ff13723e */ /* 0x000fce00020006ff */
[----:B--2---:R-:W-:-:S15]  /*20390*/  HMMA.16816.F32 R12, R16, R2, R12 ;  /* 0x00000002100c723c */ /* 0x004fde000000180c */
[----:B------:R-:W-:-:S04]  /*203a0*/  NOP ;  /* 0x0000000000007918 */ /* 0x000fc80000000000 */
[----:B------:R-:W-:Y:S04]  /*203b0*/  STL.64 [R1+0xf0], R12 ;  /* 0x0000f00c01007387 */ /* 0x000fe80000100a00 */
[----:B------:R0:W-:Y:S02]  /*203c0*/  STL.64 [R1+0xf8], R14 ;  /* 0x0000f80e01007387 */ /* 0x0001e40000100a00 */
[C---:B0-----:R-:W-:Y:S08]  /*203d0*/  HMMA.16816.F32 R12, R16.reuse, R4, R20 ;  /* 0x00000004100c723c */ /* 0x041ff00000001814 */
[----:B------:R-:W-:Y:S11]  /*203e0*/  HMMA.16816.F32 R4, R16, R6, R24 ;  /* 0x000000061004723c */ /* 0x000ff60000001818 */
[----:B------:R0:W-:Y:S04]  /*203f0*/  STL.64 [R1+0xd0], R12 ;  /* 0x0000d00c01007387 */ /* 0x0001e80000100a00 */
[----:B------:R1:W-:Y:S04]  /*20400*/  STL [R1+0xd8], R14 ;  /* 0x0000d80e01007387 */ /* 0x0003e80000100800 */
[----:B------:R-:W-:Y:S04]  /*20410*/  STL.64 [R1+0x70], R4 ;  /* 0x0000700401007387 */ /* 0x000fe80000100a00 */
[----:B------:R-:W2:Y:S01]  /*20420*/  LDL.LU R20, [R1+0x4fc] ;  /* 0x0004fc0001147983 */ /* 0x000ea20000300800 */
[----:B------:R-:W-:-:S03]  /*20430*/  IMAD.MOV.U32 R0, RZ, RZ, R15 ;  /* 0x000000ffff007224 */ /* 0x000fc600078e000f */
[----:B0-----:R-:W2:Y:S04]  /*20440*/  LDL.LU R12, [R1+0x4f8] ;  /* 0x0004f800010c7983 */ /* 0x001ea80000300800 */
[----:B------:R-:W3:Y:S04]  /*20450*/  LDL.LU R21, [R1+0x504] ;  /* 0x0005040001157983 */ /* 0x000ee80000300800 */
[----:B------:R-:W3:Y:S04]  /*20460*/  LDL.LU R13, [R1+0x500] ;  /* 0x00050000010d7983 */ /* 0x000ee80000300800 */
[----:B------:R-:W4:Y:S04]  /*20470*/  LDL.LU R22, [R1+0x50c] ;  /* 0x00050c0001167983 */ /* 0x000f280000300800 */
[----:B-1----:R-:W4:Y:S04]  /*20480*/  LDL.LU R14, [R1+0x508] ;  /* 0x00050800010e7983 */ /* 0x002f280000300800 */
        /* <DEDUP_REMOVED lines=12> */
[----:B------:R-:W-:-:S02]  /*20550*/  IMAD.MOV.U32 R28, RZ, RZ, R7 ;  /* 0x000000ffff1c7224 */ /* 0x000fc400078e0007 */
[----:B------:R-:W-:Y:S02]  /*20560*/  IMAD.MOV.U32 R29, RZ, RZ, R6 ;  /* 0x000000ffff1d7224 */ /* 0x000fe400078e0006 */
[----:B------:R-:W-:Y:S02]  /*20570*/  IMAD R12, R12, 0x100, R20 ;  /* 0x000001000c0c7824 */ /* 0x000fe400078e0214 */
        /* <DEDUP_REMOVED lines=9> */
[----:B------:R-:W3:Y:S04]  /*20610*/  LDL R2, [R1+0x1a8] ;  /* 0x0001a80001027983 */ /* 0x000ee80000100800 */
[----:B------:R-:W4:Y:S04]  /*20620*/  LDL R3, [R1+0x1ac] ;  /* 0x0001ac0001037983 */ /* 0x000f280000100800 */
[----:B------:R-:W2:Y:S04]  /*20630*/  LDL R4, [R1+0x198] ;  /* 0x0001980001047983 */ /* 0x000ea80000100800 */
[----:B------:R-:W2:Y:S04]  /*20640*/  LDL R5, [R1+0x19c] ;  /* 0x00019c0001057983 */ /* 0x000ea80000100800 */
[----:B------:R-:W2:Y:S04]  /*20650*/  LDL R6, [R1+0x188] ;  /* 0x0001880001067983 */ /* 0x000ea80000100800 */
[----:B------:R-:W2:Y:S04]  /*20660*/  LDL R7, [R1+0x18c] ;  /* 0x00018c0001077983 */ /* 0x000ea80000100800 */
[----:B------:R-:W2:Y:S04]  /*20670*/  LDL.LU R10, [R1+0x518] ;  /* 0x00051800010a7983 */ /* 0x000ea80000300800 */
[----:B------:R-:W2:Y:S04]  /*20680*/  LDL.LU R11, [R1+0x520] ;  /* 0x00052000010b7983 */ /* 0x000ea80000300800 */
[----:B------:R0:W-:Y:S04]  /*20690*/  STL [R1+0x11cc], R28 ;  /* 0x0011cc1c01007387 */ /* 0x0001e80000100800 */
[----:B0-----:R-:W2:Y:S04]  /*206a0*/  LDL.LU R28, [R1+0x530] ;  /* 0x00053000011c7983 */ /* 0x001ea80000300800 */
[----:B------:R0:W-:Y:S04]  /*206b0*/  STL [R1+0x11c8], R29 ;  /* 0x0011c81d01007387 */ /* 0x0001e80000100800 */
[----:B0-----:R-:W2:Y:S04]  /*206c0*/  LDL.LU R29, [R1+0x534] ;  /* 0x00053400011d7983 */ /* 0x001ea80000300800 */
[----:B------:R-:W2:Y:S04]  /*206d0*/  LDL.LU R20, [R1+0x127c] ;  /* 0x00127c0001147983 */ /* 0x000ea80000300800 */
[----:B------:R-:W2:Y:S04]  /*206e0*/  LDL.LU R21, [R1+0x1278] ;  /* 0x0012780001157983 */ /* 0x000ea80000300800 */
[----:B------:R-:W2:Y:S04]  /*206f0*/  LDL.LU R22, [R1+0x1274] ;  /* 0x0012740001167983 */ /* 0x000ea80000300800 */
[----:B------:R-:W2:Y:S01]  /*20700*/  LDL.LU R23, [R1+0x1270] ;  /* 0x0012700001177983 */ /* 0x000ea20000300800 */
[----:B------:R-:W-:-:S02]  /*20710*/  F2FP.F16.E4M3.UNPACK_B R12, R12 ;  /* 0x0000000cff0c723e */ /* 0x000fc400020006ff */
[----:B------:R-:W-:Y:S02]  /*20720*/  F2FP.F16.E4M3.UNPACK_B R13, R13 ;  /* 0x0000000dff0d723e */ /* 0x000fe400020006ff */
[----:B------:R-:W-:Y:S02]  /*20730*/  F2FP.F16.E4M3.UNPACK_B R14, R14 ;  /* 0x0000000eff0e723e */ /* 0x000fe400020006ff */
[----:B------:R-:W-:Y:S02]  /*20740*/  F2FP.F16.E4M3.UNPACK_B R15, R15 ;  /* 0x0000000fff0f723e */ /* 0x000fe400020006ff */
[----:B---3--:R-:W-:Y:S02]  /*20750*/  F2FP.F16.E4M3.UNPACK_B R2, R2 ;  /* 0x00000002ff02723e */ /* 0x008fe400020006ff */
[----:B----4-:R-:W-:-:S07]  /*20760*/  F2FP.F16.E4M3.UNPACK_B R3, R3 ;  /* 0x00000003ff03723e */ /* 0x010fce00020006ff */
[----:B--2---:R-:W-:Y:S08]  /*20770*/  HMMA.16816.F32 R24, R12, R2, R24 ;  /* 0x000000020c18723c */ /* 0x004ff00000001818 */
[----:B------:R-:W-:Y:S01]  /*20780*/  HMMA.16816.F32 R16, R16, R8, R20 ;  /* 0x000000081010723c */ /* 0x000fe20000001814 */
[----:B------:R-:W2:Y:S04]  /*20790*/  LDL R8, [R1+0x178] ;  /* 0x0001780001087983 */ /* 0x000ea80000100800 */
[----:B------:R-:W3:Y:S04]  /*207a0*/  LDL R9, [R1+0x17c] ;  /* 0x00017c0001097983 */ /* 0x000ee80000100800 */
[----:B------:R-:W4:Y:S04]  /*207b0*/  LDL.LU R20, [R1+0x51c] ;  /* 0x00051c0001147983 */ /* 0x000f280000300800 */
[----:B------:R-:W2:Y:S04]  /*207c0*/  LDL.LU R21, [R1+0x524] ;  /* 0x0005240001157983 */ /* 0x000ea80000300800 */
[----:B------:R-:W2:Y:S04]  /*207d0*/  LDL.LU R22, [R1+0x52c] ;  /* 0x00052c0001167983 */ /* 0x000ea80000300800 */
        /* <DEDUP_REMOVED lines=8> */
[----:B------:R-:W2:Y:S04]  /*20860*/  LDL.LU R19, [R1+0x16c] ;  /* 0x00016c0001137983 */ /* 0x000ea80000300800 */
[----:B------:R-:W-:Y:S04]  /*20870*/  STL.64 [R1+0xc0], R24 ;  /* 0x0000c01801007387 */ /* 0x000fe80000100a00 */
        /* <DEDUP_REMOVED lines=14> */
[----:B---3--:R-:W-:Y:S01]  /*20960*/  F2FP.F16.E4M3.UNPACK_B R9, R9 ;  /* 0x00000009ff09723e */ /* 0x008fe200020006ff */
[----:B------:R-:W-:Y:S04]  /*20970*/  STL.64 [R1+0x1248], R6 ;  /* 0x0012480601007387 */ /* 0x000fe80000100a00 */
[----:B------:R2:W-:Y:S01]  /*20980*/  STL.64 [R1+0x1240], R4 ;  /* 0x0012400401007387 */ /* 0x0005e20000100a00 */
[----:B------:R-:W-:-:S15]  /*20990*/  HMMA.16816.F32 R16, R12, R6, R16 ;  /* 0x000000060c10723c */ /* 0x000fde0000001810 */
[----:B------:R-:W-:-:S04]  /*209a0*/  NOP ;  /* 0x0000000000007918 */ /* 0x000fc80000000000 */
[----:B------:R-:W-:Y:S04]  /*209b0*/  STL.64 [R1+0xe0], R16 ;  /* 0x0000e01001007387 */ /* 0x000fe80000100a00 */
[----:B------:R0:W-:Y:S04]  /*209c0*/  STL.64 [R1+0xe8], R18 ;  /* 0x0000e81201007387 */ /* 0x0001e80000100a00 */
[----:B------:R-:W-:Y:S04]  /*209d0*/  STL [R1+0x1214], R8 ;  /* 0x0012140801007387 */ /* 0x000fe80000100800 */
[----:B------:R-:W-:Y:S01]  /*209e0*/  STL [R1+0x1210], R9 ;  /* 0x0012100901007387 */ /* 0x000fe20000100800 */
[----:B--2---:R-:W-:-:S15]  /*209f0*/  HMMA.16816.F32 R4, R12, R8, R24 ;  /* 0x000000080c04723c */ /* 0x004fde0000001818 */
[----:B------:R-:W-:-:S04]  /*20a00*/  NOP ;  /* 0x0000000000007918 */ /* 0x000fc80000000000 */
[----:B0-----:R-:W-:Y:S02]  /*20a10*/  IMAD.MOV.U32 R19, RZ, RZ, R4 ;  /* 0x000000ffff137224 */ /* 0x001fe400078e0004 */
[----:B------:R-:W-:Y:S02]  /*20a20*/  IMAD.MOV.U32 R18, RZ, RZ, R5 ;  /* 0x000000ffff127224 */ /* 0x000fe400078e0005 */
[----:B------:R-:W-:Y:S02]  /*20a30*/  IMAD.MOV.U32 R17, RZ, RZ, R6 ;  /* 0x000000ffff117224 */ /* 0x000fe400078e0006 */
[----:B------:R-:W-:Y:S01]  /*20a40*/  IMAD.MOV.U32 R16, RZ, RZ, R7 ;  /* 0x000000ffff107224 */ /* 0x000fe200078e0007 */
[----:B------:R-:W-:Y:S04]  /*20a50*/  STL.64 [R1+0x11c0], R18 ;  /* 0x0011c01201007387 */ /* 0x000fe80000100a00 */
[----:B------:R0:W-:Y:S04]  /*20a60*/  STL.64 [R1+0x11b8], R16 ;  /* 0x0011b81001007387 */ /* 0x0001e80000100a00 */
        /* <DEDUP_REMOVED lines=16> */
[----:B------:R-:W2:Y:S04]  /*20b70*/  LDL.LU R8, [R1+0x544] ;  /* 0x0005440001087983 */ /* 0x000ea80000300800 */
[----:B--2---:R0:W-:Y:S04]  /*20b80*/  STL [R1+0x1218], R8 ;  /* 0x0012180801007387 */ /* 0x0041e80000100800 */
[----:B0-----:R-:W2:Y:S04]  /*20b90*/  LDL.LU R8, [R1+0x53c] ;  /* 0x00053c0001087983 */ /* 0x001ea80000300800 */
[----:B------:R-:W2:Y:S04]  /*20ba0*/  LDL.LU R9, [R1+0x54c] ;  /* 0x00054c0001097983 */ /* 0x000ea80000300800 */
[----:B---3--:R-:W-:Y:S04]  /*20bb0*/  STL.64 [R1+0x11f8], R18 ;  /* 0x0011f81201007387 */ /* 0x008fe80000100a00 */
[----:B------:R0:W-:Y:S04]  /*20bc0*/  STL.64 [R1+0x11f0], R16 ;  /* 0x0011f01001007387 */ /* 0x0001e80000100a00 */
[----:B0-----:R-:W3:Y:S04]  /*20bd0*/  LDL.LU R16, [R1+0x50] ;  /* 0x0000500001107983 */ /* 0x001ee80000300800 */
[----:B------:R-:W3:Y:S04]  /*20be0*/  LDL.LU R17, [R1+0x54] ;  /* 0x0000540001117983 */ /* 0x000ee80000300800 */
[----:B------:R-:W2:Y:S04]  /*20bf0*/  LDL.LU R18, [R1+0x58] ;  /* 0x0000580001127983 */ /* 0x000ea80000300800 */
[----:B------:R-:W2:Y:S04]  /*20c00*/  LDL.LU R19, [R1+0x5c] ;  /* 0x00005c0001137983 */ /* 0x000ea80000300800 */
[----:B------:R-:W3:Y:S04]  /*20c10*/  LDL.LU R4, [R1+0x150] ;  /* 0x0001500001047983 */ /* 0x000ee80000300800 */
[----:B------:R-:W4:Y:S04]  /*20c20*/  LDL.LU R5, [R1+0x154] ;  /* 0x0001540001057983 */ /* 0x000f280000300800 */
[----:B------:R-:W4:Y:S04]  /*20c30*/  LDL.LU R6, [R1+0x158] ;  /* 0x0001580001067983 */ /* 0x000f280000300800 */
[----:B------:R-:W4:Y:S04]  /*20c40*/  LDL.LU R7, [R1+0x15c] ;  /* 0x00015c0001077983 */ /* 0x000f280000300800 */
[----:B--2---:R-:W-:Y:S04]  /*20c50*/  STL.64 [R1+0x1208], R18 ;  /* 0x0012081201007387 */ /* 0x004fe80000100a00 */
[----:B---3--:R0:W-:Y:S04]  /*20c60*/  STL.64 [R1+0x1200], R16 ;  /* 0x0012001001007387 */ /* 0x0081e80000100a00 */
[----:B0-----:R-:W2:Y:S04]  /*20c70*/  LDL.LU R16, [R1+0x10] ;  /* 0x0000100001107983 */ /* 0x001ea80000300800 */
[----:B------:R-:W2:Y:S04]  /*20c80*/  LDL.LU R17, [R1+0x14] ;  /* 0x0000140001117983 */ /* 0x000ea80000300800 */
[----:B------:R-:W3:Y:S04]  /*20c90*/  LDL.LU R18, [R1+0x18] ;  /* 0x0000180001127983 */ /* 0x000ee80000300800 */
[----:B------:R-:W3:Y:S01]  /*20ca0*/  LDL.LU R19, [R1+0x1c] ;  /* 0x00001c0001137983 */ /* 0x000ee20000300800 */
[----:B----4-:R-:W-:-:S02]  /*20cb0*/  IMAD R10, R10, 0x100, R20 ;  /* 0x000001000a0a7824 */ /* 0x010fc400078e0214 */
[----:B------:R-:W-:Y:S02]  /*20cc0*/  IMAD R11, R11, 0x100, R21 ;  /* 0x000001000b0b7824 */ /* 0x000fe400078e0215 */
[----:B------:R-:W-:Y:S02]  /*20cd0*/  IMAD R20, R23, 0x100, R22 ;  /* 0x0000010017147824 */ /* 0x000fe400078e0216 */
[----:B------:R-:W-:Y:S01]  /*20ce0*/  IMAD R21, R28, 0x100, R29 ;  /* 0x000001001c157824 */ /* 0x000fe200078e021d */
[----:B---3--:R-:W-:Y:S04]  /*20cf0*/  STL.64 [R1+0x1228], R18 ;  /* 0x0012281201007387 */ /* 0x008fe80000100a00 */
[----:B--2---:R0:W-:Y:S04]  /*20d00*/  STL.64 [R1+0x1220], R16 ;  /* 0x0012201001007387 */ /* 0x0041e80000100a00 */
[----:B0-----:R-:W2:Y:S04]  /*20d10*/  LDL.LU R16, [R1+0x130] ;  /* 0x0001300001107983 */ /* 0x001ea80000300800 */
[----:B------:R-:W2:Y:S04]  /*20d20*/  LDL.LU R17, [R1+0x134] ;  /* 0x0001340001117983 */ /* 0x000ea80000300800 */
[----:B------:R-:W3:Y:S04]  /*20d30*/  LDL.LU R18, [R1+0x138] ;  /* 0x0001380001127983 */ /* 0x000ee80000300800 */
[----:B------:R-:W3:Y:S01]  /*20d40*/  LDL.LU R19, [R1+0x13c] ;  /* 0x00013c0001137983 */ /* 0x000ee20000300800 */
[----:B------:R-:W-:-:S02]  /*20d50*/  F2FP.F16.E4M3.UNPACK_B R12, R10 ;  /* 0x0000000aff0c723e */ /* 0x000fc400020006ff */
[----:B------:R-:W-:Y:S02]  /*20d60*/  F2FP.F16.E4M3.UNPACK_B R13, R11 ;  /* 0x0000000bff0d723e */ /* 0x000fe400020006ff */
[----:B------:R-:W-:Y:S02]  /*20d70*/  F2FP.F16.E4M3.UNPACK_B R14, R20 ;  /* 0x00000014ff0e723e */ /* 0x000fe400020006ff */
[----:B------:R-:W-:-:S07]  /*20d80*/  F2FP.F16.E4M3.UNPACK_B R15, R21 ;  /* 0x00000015ff0f723e */ /* 0x000fce00020006ff */
[C---:B------:R-:W-:Y:S01]  /*20d90*/  HMMA.16816.F32 R4, R12.reuse, R2, R4 ;  /* 0x000000020c04723c */ /* 0x040fe20000001804 */
[----:B---3--:R-:W-:Y:S04]  /*20da0*/  STL.64 [R1+0x1238], R18 ;  /* 0x0012381201007387 */ /* 0x008fe80000100a00 */
[----:B--2---:R0:W-:Y:S04]  /*20db0*/  STL.64 [R1+0x1230], R16 ;  /* 0x0012301001007387 */ /* 0x0041e80000100a00 */
        /* <DEDUP_REMOVED lines=26> */
[----:B------:R-:W2:Y:S04]  /*20f60*/  LDL.LU.64 R16, [R1+0x1230] ;  /* 0x0012300001107983 */ /* 0x000ea80000300a00 */
[----:B------:R0:W-:Y:S01]  /*20f70*/  STL [R1+0x1170], R0 ;  /* 0x0011700001007387 */ /* 0x0001e20000100800 */
[----:B------:R-:W-:-:S03]  /*20f80*/  IMAD R10, R10, 0x100, R8 ;  /* 0x000001000a0a7824 */ /* 0x000fc600078e0208 */
[----:B0-----:R-:W3:Y:S01]  /*20f90*/  LDL.LU R0, [R1+0x554] ;  /* 0x0005540001007983 */ /* 0x001ee20000300800 */
[----:B--2---:R-:W-:-:S15]  /*20fa0*/  HMMA.16816.F32 R16, R12, R6, R16 ;  /* 0x000000060c10723c */ /* 0x004fde0000001810 */
[----:B------:R-:W-:-:S04]  /*20fb0*/  NOP ;  /* 0x0000000000007918 */ /* 0x000fc80000000000 */
[----:B------:R-:W-:Y:S04]  /*20fc0*/  STL.64 [R1+0x80], R16 ;  /* 0x0000801001007387 */ /* 0x000fe80000100a00 */
[----:B------:R0:W-:Y:S04]  /*20fd0*/  STL.64 [R1+0x88], R18 ;  /* 0x0000881201007387 */ /* 0x0001e80000100a00 */
[----:B0-----:R-:W2:Y:S04]  /*20fe0*/  LDL.LU.64 R18, [R1+0x1228] ;  /* 0x0012280001127983 */ /* 0x001ea80000300a00 */
[----:B------:R-:W2:Y:S04]  /*20ff0*/  LDL.LU.64 R16, [R1+0x1220] ;  /* 0x0012200001107983 */ /* 0x000ea80000300a00 */
[----:B------:R-:W2:Y:S01]  /*21000*/  LDL.LU R8, [R1+0x1218] ;  /* 0x0012180001087983 */ /* 0x000ea20000300800 */
[----:B------:R-:W-:-:S02]  /*21010*/  IMAD R20, R20, 0x100, R9 ;  /* 0x0000010014147824 */ /* 0x000fc400078e0209 */
[----:B--2---:R-:W-:Y:S02]  /*21020*/  IMAD R11, R11, 0x100, R8 ;  /* 0x000001000b0b7824 */ /* 0x004fe400078e0208 */
[----:B------:R-:W2:Y:S04]  /*21030*/  LDL.LU R8, [R1+0x1214] ;  /* 0x0012140001087983 */ /* 0x000ea80000300800 */
[----:B------:R-:W2:Y:S01]  /*21040*/  LDL.LU R9, [R1+0x1210] ;  /* 0x0012100001097983 */ /* 0x000ea20000300800 */
[----:B---3--:R-:W-:Y:S01]  /*21050*/  IMAD R21, R21, 0x100, R0 ;  /* 0x0000010015157824 */ /* 0x008fe200078e0200 */
[----:B--2---:R-:W-:Y:S02]  /*21060*/  HMMA.16816.F32 R12, R12, R8, R16 ;  /* 0x000000080c0c723c */ /* 0x004fe40000001810 */
[----:B------:R-:W2:Y:S04]  /*21070*/  LDL.LU.64 R18, [R1+0x1208] ;  /* 0x0012080001127983 */ /* 0x000ea80000300a00 */
[----:B------:R-:W2:-:S13]  /*21080*/  LDL.LU.64 R16, [R1+0x1200] ;  /* 0x0012000001107983 */ /* 0x000e9a0000300a00 */
[----:B------:R-:W-:Y:S04]  /*21090*/  STL.64 [R1+0x20], R12 ;  /* 0x0000200c01007387 */ /* 0x000fe80000100a00 */
[----:B------:R0:W-:Y:S01]  /*210a0*/  STL [R1+0x28], R14 ;  /* 0x0000280e01007387 */ /* 0x0001e20000100800 */
[----:B------:R-:W-:Y:S01]  /*210b0*/  IMAD.MOV.U32 R0, RZ, RZ, R15 ;  /* 0x000000ffff007224 */ /* 0x000fe200078e000f */
[----:B------:R-:W-:Y:S02]  /*210c0*/  F2FP.F16.E4M3.UNPACK_B R15, R21 ;  /* 0x00000015ff0f723e */ /* 0x000fe400020006ff */
[----:B0-----:R-:W-:Y:S02]  /*210d0*/  F2FP.F16.E4M3.UNPACK_B R14, R20 ;  /* 0x00000014ff0e723e */ /* 0x001fe400020006ff */
[----:B------:R-:W-:-:S02]  /*210e0*/  F2FP.F16.E4M3.UNPACK_B R12, R10 ;  /* 0x0000000aff0c723e */ /* 0x000fc400020006ff */
[----:B------:R-:W-:Y:S01]  /*210f0*/  F2FP.F16.E4M3.UNPACK_B R13, R11 ;  /* 0x0000000bff0d723e */ /* 0x000fe200020006ff */
[----:B------:R-:W-:Y:S04]  /*21100*/  STL [R1+0x1174], R0 ;  /* 0x0011740001007387 */ /* 0x000fe80000100800 */
        /* <DEDUP_REMOVED lines=24> */
[----:B----4-:R-:W-:Y:S01]  /*21290*/  IMAD R11, R11, 0x100, R29 ;  /* 0x000001000b0b7824 */ /* 0x010fe200078e021d */
[----:B------:R-:W3:Y:S04]  /*212a0*/  LDL.LU R28, [R1+0x11cc] ;  /* 0x0011cc00011c7983 */ /* 0x000ee80000300800 */
[----:B------:R-:W4:Y:S01]  /*212b0*/  LDL.LU R29, [R1+0x11c8] ;  /* 0x0011c800011d7983 */ /* 0x000f220000300800 */
[----:B------:R-:W-:Y:S02]  /*212c0*/  IMAD R20, R20, 0x100, R21 ;  /* 0x0000010014147824 */ /* 0x000fe400078e0215 */
[----:B------:R-:W-:Y:S01]  /*212d0*/  IMAD R21, R23, 0x100, R22 ;  /* 0x0000010017157824 */ /* 0x000fe200078e0216 */
[----:B--2---:R-:W-:Y:S01]  /*212e0*/  HMMA.16816.F32 R12, R12, R8, R16 ;  /* 0x000000080c0c723c */ /* 0x004fe20000001810 */
[----:B------:R-:W2:Y:S04]  /*212f0*/  LDL.LU.64 R18, [R1+0x11c0] ;  /* 0x0011c00001127983 */ /* 0x000ea80000300a00 */
[----:B------:R-:W2:-:S14]  /*21300*/  LDL.LU.64 R16, [R1+0x11b8] ;  /* 0x0011b80001107983 */ /* 0x000e9c0000300a00 */
[----:B------:R-:W-:Y:S04]  /*21310*/  STL.64 [R1+0x10], R12 ;  /* 0x0000100c01007387 */ /* 0x000fe80000100a00 */
[----:B------:R0:W-:Y:S02]  /*21320*/  STL.64 [R1+0x18], R14 ;  /* 0x0000180e01007387 */ /* 0x0001e40000100a00 */
[----:B0-----:R-:W-:Y:S02]  /*21330*/  F2FP.F16.E4M3.UNPACK_B R14, R20 ;  /* 0x00000014ff0e723e */ /* 0x001fe400020006ff */
[----:B------:R-:W-:Y:S01]  /*21340*/  F2FP.F16.E4M3.UNPACK_B R15, R21 ;  /* 0x00000015ff0f723e */ /* 0x000fe200020006ff */
[----:B------:R-:W2:Y:S04]  /*21350*/  LDL.LU R20, [R1+0xf0] ;  /* 0x0000f00001147983 */ /* 0x000ea80000300800 */
[----:B------:R-:W2:Y:S04]  /*21360*/  LDL.LU R21, [R1+0xf4] ;  /* 0x0000f40001157983 */ /* 0x000ea80000300800 */
[----:B------:R-:W2:Y:S04]  /*21370*/  LDL.LU R22, [R1+0xf8] ;  /* 0x0000f80001167983 */ /* 0x000ea80000300800 */
[----:B------:R-:W2:Y:S01]  /*21380*/  LDL.LU R23, [R1+0xfc] ;  /* 0x0000fc0001177983 */ /* 0x000ea20000300800 */
[----:B------:R-:W-:-:S02]  /*21390*/  F2FP.F16.E4M3.UNPACK_B R12, R10 ;  /* 0x0000000aff0c723e */ /* 0x000fc400020006ff */
[----:B------:R-:W-:-:S07]  /*213a0*/  F2FP.F16.E4M3.UNPACK_B R13, R11 ;  /* 0x0000000bff0d723e */ /* 0x000fce00020006ff */
[C---:B------:R-:W-:Y:S08]  /*213b0*/  HMMA.16816.F32 R24, R12.reuse, R4, R24 ;  /* 0x000000040c18723c */ /* 0x040ff00000001818 */
[----:B--2---:R-:W-:-:S15]  /*213c0*/  HMMA.16816.F32 R20, R12, R2, R20 ;  /* 0x000000020c14723c */ /* 0x004fde0000001814 */
[----:B------:R-:W-:-:S04]  /*213d0*/  NOP ;  /* 0x0000000000007918 */ /* 0x000fc80000000000 */
[----:B------:R0:W-:Y:S04]  /*213e0*/  STL.64 [R1], R20 ;  /* 0x0000001401007387 */ /* 0x0001e80000100a00 */
[----:B------:R3:W-:Y:S04]  /*213f0*/  STL.64 [R1+0x8], R22 ;  /* 0x0000081601007387 */ /* 0x0007e80000100a00 */
[----:B0-----:R-:W2:Y:S04]  /*21400*/  LDL.LU R20, [R1+0x70] ;  /* 0x0000700001147983 */ /* 0x001ea80000300800 */
[----:B------:R-:W2:Y:S04]  /*21410*/  LDL.LU R21, [R1+0x74] ;  /* 0x0000740001157983 */ /* 0x000ea80000300800 */
[----:B------:R-:W2:Y:S01]  /*21420*/  LDL.LU R10, [R1+0xf9c] ;  /* 0x000f9c00010a7983 */ /* 0x000ea20000300800 */
[----:B---3--:R-:W-:-:S03]  /*21430*/  IMAD.MOV.U32 R23, RZ, RZ, R28 ;  /* 0x000000ffff177224 */ /* 0x008fc600078e001c */
[----:B------:R-:W3:Y:S01]  /*21440*/  LDL.LU R11, [R1+0xfa4] ;  /* 0x000fa400010b7983 */ /* 0x000ee20000300800 */
[----:B----4-:R-:W-:-:S03]  /*21450*/  IMAD.MOV.U32 R22, RZ, RZ, R29 ;  /* 0x000000ffff167224 */ /* 0x010fc600078e001d */
[----:B------:R-:W4:Y:S04]  /*21460*/  LDL.LU R28, [R1+0xfac] ;  /* 0x000fac00011c7983 */ /* 0x000f280000300800 */
[----:B------:R-:W2:Y:S04]  /*21470*/  LDL.LU R29, [R1+0xfb4] ;  /* 0x000fb400011d7983 */ /* 0x000ea80000300800 */
[----:B------:R0:W-:Y:S04]  /*21480*/  STL.64 [R1+0x10d8], R26 ;  /* 0x0010d81a01007387 */ /* 0x0001e80000100a00 */
[----:B------:R1:W-:Y:S01]  /*21490*/  STL.64 [R1+0x10d0], R24 ;  /* 0x0010d01801007387 */ /* 0x0003e20000100a00 */
[----:B0-----:R-:W-:-:S02]  /*214a0*/  IMAD.MOV.U32 R27, RZ, RZ, R16 ;  /* 0x000000ffff1b7224 */ /* 0x001fc400078e0010 */
[----:B------:R-:W-:Y:S01]  /*214b0*/  IMAD.MOV.U32 R26, RZ, RZ, R17 ;  /* 0x000000ffff1a7224 */ /* 0x000fe200078e0011 */
[----:B------:R-:W2:Y:S04]  /*214c0*/  LDL.LU R16, [R1+0x57c] ;  /* 0x00057c0001107983 */ /* 0x000ea80000300800 */
[----:B------:R-:W2:Y:S01]  /*214d0*/  LDL.LU R4, [R1+0x578] ;  /* 0x0005780001047983 */ /* 0x000ea20000300800 */
[----:B-1----:R-:W-:Y:S02]  /*214e0*/  IMAD.MOV.U32 R24, RZ, RZ, R19 ;  /* 0x000000ffff187224 */ /* 0x002fe400078e0013 */
[----:B------:R-:W-:Y:S01]  /*214f0*/  IMAD.MOV.U32 R25, RZ, RZ, R18 ;  /* 0x000000ffff197224 */ /* 0x000fe200078e0012 */
        /* <DEDUP_REMOVED lines=10> */
[----:B------:R-:W3:Y:S04]  /*215a0*/  LDL.LU R2, [R1+0x1a8] ;  /* 0x0001a80001027983 */ /* 0x000ee80000300800 */
[----:B------:R-:W3:Y:S04]  /*215b0*/  LDL.LU R3, [R1+0x1ac] ;  /* 0x0001ac0001037983 */ /* 0x000ee80000300800 */
[----:B--2---:R-:W-:Y:S04]  /*215c0*/  STL.64 [R1+0x1190], R26 ;  /* 0x0011901a01007387 */ /* 0x004fe80000100a00 */
[----:B------:R0:W-:Y:S04]  /*215d0*/  STL.64 [R1+0x1188], R24 ;  /* 0x0011881801007387 */ /* 0x0001e80000100a00 */
[----:B0-----:R-:W2:Y:S04]  /*215e0*/  LDL.LU R24, [R1+0xb0] ;  /* 0x0000b00001187983 */ /* 0x001ea80000300800 */
[----:B------:R-:W2:Y:S04]  /*215f0*/  LDL.LU R25, [R1+0xb4] ;  /* 0x0000b40001197983 */ /* 0x000ea80000300800 */
[----:B------:R-:W2:Y:S04]  /*21600*/  LDL.LU R26, [R1+0xb8] ;  /* 0x0000b800011a7983 */ /* 0x000ea80000300800 */
[----:B------:R-:W2:Y:S01]  /*21610*/  LDL.LU R27, [R1+0xbc] ;  /* 0x0000bc00011b7983 */ /* 0x000ea20000300800 */
[----:B------:R-:W-:Y:S03]  /*21620*/  HMMA.16816.F32 R20, R12, R6, R20 ;  /* 0x000000060c14723c */ /* 0x000fe60000001814 */
[----:B--2---:R-:W-:Y:S04]  /*21630*/  STL.64 [R1+0x11a0], R26 ;  /* 0x0011a01a01007387 */ /* 0x004fe80000100a00 */
[----:B------:R0:W-:Y:S04]  /*21640*/  STL.64 [R1+0x1198], R24 ;  /* 0x0011981801007387 */ /* 0x0001e80000100a00 */
[----:B0-----:R-:W2:Y:S04]  /*21650*/  LDL.LU R24, [R1+0xc0] ;  /* 0x0000c00001187983 */ /* 0x001ea80000300800 */
[----:B------:R-:W2:Y:S04]  /*21660*/  LDL.LU R25, [R1+0xc4] ;  /* 0x0000c40001197983 */ /* 0x000ea80000300800 */
[----:B------:R-:W2:Y:S04]  /*21670*/  LDL.LU R26, [R1+0xc8] ;  /* 0x0000c800011a7983 */ /* 0x000ea80000300800 */
[----:B------:R-:W2:Y:S04]  /*21680*/  LDL.LU R27, [R1+0xcc] ;  /* 0x0000cc00011b7983 */ /* 0x000ea80000300800 */
[----:B------:R-:W2:Y:S04]  /*21690*/  LDL.LU R6, [R1+0x588] ;  /* 0x0005880001067983 */ /* 0x000ea80000300800 */
[----:B------:R-:W3:Y:S04]  /*216a0*/  LDL.LU R7, [R1+0x590] ;  /* 0x0005900001077983 */ /* 0x000ee80000300800 */
[----:B------:R0:W-:Y:S01]  /*216b0*/  STL.64 [R1+0x10e8], R22 ;  /* 0x0010e81601007387 */ /* 0x0001e20000100a00 */
[----:B------:R-:W-:-:S02]  /*216c0*/  IMAD R4, R4, 0x100, R16 ;  /* 0x0000010004047824 */ /* 0x000fc400078e0210 */
[----:B------:R-:W-:Y:S01]  /*216d0*/  IMAD R5, R5, 0x100, R17 ;  /* 0x0000010005057824 */ /* 0x000fe200078e0211 */
[----:B0-----:R-:W4:Y:S04]  /*216e0*/  LDL.LU R22, [R1+0xfb0] ;  /* 0x000fb00001167983 */ /* 0x001f280000300800 */
[----:B------:R-:W4:Y:S04]  /*216f0*/  LDL.LU R23, [R1+0xfb8] ;  /* 0x000fb80001177983 */ /* 0x000f280000300800 */
[----:B------:R0:W-:Y:S04]  /*21700*/  STL.64 [R1+0x10e0], R20 ;  /* 0x0010e01401007387 */ /* 0x0001e80000100a00 */
[----:B0-----:R-:W4:Y:S04]  /*21710*/  LDL.LU R20, [R1+0xfa0] ;  /* 0x000fa00001147983 */ /* 0x001f280000300800 */
[----:B------:R-:W4:Y:S04]  /*21720*/  LDL.LU R21, [R1+0xfa8] ;  /* 0x000fa80001157983 */ /* 0x000f280000300800 */
[----:B------:R-:W4:Y:S04]  /*21730*/  LDL.LU R16, [R1+0x11b4] ;  /* 0x0011b40001107983 */ /* 0x000f280000300800 */
[----:B------:R-:W4:Y:S01]  /*21740*/  LDL.LU R17, [R1+0x11b0] ;  /* 0x0011b00001117983 */ /* 0x000f220000300800 */
[----:B--2---:R-:W-:-:S02]  /*21750*/  IMAD R6, R6, 0x100, R18 ;  /* 0x0000010006067824 */ /* 0x004fc400078e0212 */
[----:B---3--:R-:W-:Y:S01]  /*21760*/  IMAD R7, R7, 0x100, R19 ;  /* 0x0000010007077824 */ /* 0x008fe200078e0213 */
[----:B------:R-:W4:Y:S04]  /*21770*/  LDL.LU R18, [R1+0x11ac] ;  /* 0x0011ac0001127983 */ /* 0x000f280000300800 */
[----:B------:R-:W4:Y:S01]  /*21780*/  LDL.LU R19, [R1+0x11a8] ;  /* 0x0011a80001137983 */ /* 0x000f220000300800 */
[----:B------:R-:W-:Y:S02]  /*21790*/  F2FP.F16.E4M3.UNPACK_B R2, R2.H1 ;  /* 0x00000002ff02723e */ /* 0x000fe400030006ff */
[----:B------:R-:W-:Y:S01]  /*217a0*/  F2FP.F16.E4M3.UNPACK_B R3, R3.H1 ;  /* 0x00000003ff03723e */ /* 0x000fe200030006ff */
[----:B----4-:R-:W-:Y:S01]  /*217b0*/  HMMA.16816.F32 R12, R12, R8, R16 ;  /* 0x000000080c0c723c */ /* 0x010fe20000001810 */
[----:B------:R-:W-:-:S02]  /*217c0*/  F2FP.F16.E4M3.UNPACK_B R16, R4 ;  /* 0x00000004ff10723e */ /* 0x000fc400020006ff */
[----:B------:R-:W-:Y:S02]  /*217d0*/  F2FP.F16.E4M3.UNPACK_B R17, R5 ;  /* 0x00000005ff11723e */ /* 0x000fe400020006ff */
[----:B------:R-:W-:Y:S02]  /*217e0*/  F2FP.F16.E4M3.UNPACK_B R18, R6 ;  /* 0x00000006ff12723e */ /* 0x000fe400020006ff */
[----:B------:R-:W-:Y:S01]  /*217f0*/  F2FP.F16.E4M3.UNPACK_B R19, R7 ;  /* 0x00000007ff13723e */ /* 0x000fe200020006ff */
[----:B------:R-:W2:Y:S04]  /*21800*/  LDL.LU R8, [R1+0x178] ;  /* 0x0001780001087983 */ /* 0x000ea80000300800 */
[----:B------:R-:W3:Y:S02]  /*21810*/  LDL.LU R9, [R1+0x17c] ;  /* 0x00017c0001097983 */ /* 0x000ee40000300800 */
[----:B------:R-:W-:Y:S05]  /*21820*/  HMMA.16816.F32 R24, R16, R2, R24 ;  /* 0x000000021018723c */ /* 0x000fea0000001818 */
[----:B------:R0:W-:Y:S04]  /*21830*/  STL [R1+0x10f8], R14 ;  /* 0x0010f80e01007387 */ /* 0x0001e80000100800 */
[----:B0-----:R-:W4:Y:S04]  /*21840*/  LDL.LU R14, [R1+0x18c] ;  /* 0x00018c00010e7983 */ /* 0x001f280000300800 */
[----:B------:R0:W-:Y:S04]  /*21850*/  STL [R1+0x10f4], R15 ;  /* 0x0010f40f01007387 */ /* 0x0001e80000100800 */
[----:B0-----:R-:W2:Y:S04]  /*21860*/  LDL.LU R15, [R1+0x188] ;  /* 0x00018800010f7983 */ /* 0x001ea80000300800 */
[----:B------:R-:W2:Y:S04]  /*21870*/  LDL.LU R4, [R1+0x198] ;  /* 0x0001980001047983 */ /* 0x000ea80000300800 */
[----:B------:R-:W3:Y:S04]  /*21880*/  LDL.LU R5, [R1+0x19c] ;  /* 0x00019c0001057983 */ /* 0x000ee80000300800 */
[----:B------:R-:W-:Y:S04]  /*21890*/  STL.64 [R1+0x250], R24 ;  /* 0x0002501801007387 */ /* 0x000fe80000100a00 */
[----:B------:R0:W-:Y:S04]  /*218a0*/  STL.64 [R1+0x258], R26 ;  /* 0x0002581a01007387 */ /* 0x0001e80000100a00 */
[----:B0-----:R-:W4:Y:S04]  /*218b0*/  LDL.LU.64 R26, [R1+0x11a0] ;  /* 0x0011a000011a7983 */ /* 0x001f280000300a00 */
[----:B------:R-:W4:Y:S01]  /*218c0*/  LDL.LU.64 R24, [R1+0x1198] ;  /* 0x0011980001187983 */ /* 0x000f220000300a00 */
[----:B--2---:R-:W-:-:S02]  /*218d0*/  F2FP.F16.E4M3.UNPACK_B R4, R4.H1 ;  /* 0x00000004ff04723e */ /* 0x004fc400030006ff */
[----:B---3--:R-:W-:-:S07]  /*218e0*/  F2FP.F16.E4M3.UNPACK_B R5, R5.H1 ;  /* 0x00000005ff05723e */ /* 0x008fce00030006ff */
[----:B----4-:R-:W-:-:S15]  /*218f0*/  HMMA.16816.F32 R24, R16, R4, R24 ;  /* 0x000000041018723c */ /* 0x010fde0000001818 */
[----:B------:R-:W-:-:S04]  /*21900*/  NOP ;  /* 0x0000000000007918 */ /* 0x000fc80000000000 */
[----:B------:R-:W-:Y:S04]  /*21910*/  STL.64 [R1+0x240], R24 ;  /* 0x0002401801007387 */ /* 0x000fe80000100a00 */
[----:B------:R0:W-:Y:S04]  /*21920*/  STL.64 [R1+0x248], R26 ;  /* 0x0002481a01007387 */ /* 0x0001e80000100a00 */
[----:B0-----:R-:W2:Y:S04]  /*21930*/  LDL.LU.64 R26, [R1+0x1190] ;  /* 0x00119000011a7983 */ /* 0x001ea80000300a00 */
[----:B------:R-:W2:Y:S01]  /*21940*/  LDL.LU.64 R24, [R1+0x1188] ;  /* 0x0011880001187983 */ /* 0x000ea20000300a00 */
[----:B------:R-:W-:-:S02]  /*21950*/  F2FP.F16.E4M3.UNPACK_B R6, R15.H1 ;  /* 0x0000000fff06723e */ /* 0x000fc400030006ff */
[----:B------:R-:W-:-:S07]  /*21960*/  F2FP.F16.E4M3.UNPACK_B R7, R14.H1 ;  /* 0x0000000eff07723e */ /* 0x000fce00030006ff */
[----:B--2---:R-:W-:-:S15]  /*21970*/  HMMA.16816.F32 R24, R16, R6, R24 ;  /* 0x000000061018723c */ /* 0x004fde0000001818 */
[----:B------:R-:W-:-:S04]  /*21980*/  NOP ;  /* 0x0000000000007918 */ /* 0x000fc80000000000 */
[----:B------:R-:W-:Y:S04]  /*21990*/  STL.64 [R1+0x230], R24 ;  /* 0x0002301801007387 */ /* 0x000fe80000100a00 */
[----:B------:R0:W-:Y:S04]  /*219a0*/  STL.64 [R1+0x238], R26 ;  /* 0x0002381a01007387 */ /* 0x0001e80000100a00 */
[----:B0-----:R-:W2:Y:S04]  /*219b0*/  LDL.LU.64 R26, [R1+0x1180] ;  /* 0x00118000011a7983 */ /* 0x001ea80000300a00 */
[----:B------:R-:W2:Y:S01]  /*219c0*/  LDL.LU.64 R24, [R1+0x1178] ;  /* 0x0011780001187983 */ /* 0x000ea20000300a00 */
[----:B------:R-:W-:-:S02]  /*219d0*/  F2FP.F16.E4M3.UNPACK_B R8, R8.H1 ;  /* 0x00000008ff08723e */ /* 0x000fc400030006ff */
[----:B------:R-:W-:-:S03]  /*219e0*/  F2FP.F16.E4M3.UNPACK_B R9, R9.H1 ;  /* 0x00000009ff09723e */ /* 0x000fc600030006ff */
[----:B------:R-:W-:Y:S04]  /*219f0*/  STL [R1+0x1144], R8 ;  /* 0x0011440801007387 */ /* 0x000fe80000100800 */
[----:B------:R-:W-:Y:S01]  /*21a00*/  STL [R1+0x1140], R9 ;  /* 0x0011400901007387 */ /* 0x000fe20000100800 */
[----:B--2---:R-:W-:-:S15]  /*21a10*/  HMMA.16816.F32 R16, R16, R8, R24 ;  /* 0x000000081010723c */ /* 0x004fde0000001818 */
[----:B------:R-:W-:-:S04]  /*21a20*/  NOP ;  /* 0x0000000000007918 */ /* 0x000fc80000000000 */
[----:B------:R-:W-:Y:S04]  /*21a30*/  STL.64 [R1+0x1c0], R16 ;  /* 0x0001c01001007387 */ /* 0x000fe80000100a00 */
[----:B------:R-:W-:Y:S04]  /*21a40*/  STL.64 [R1+0x1c8], R18 ;  /* 0x0001c81201007387 */ /* 0x000fe80000100a00 */
[----:B------:R-:W2:Y:S04]  /*21a50*/  LDL.LU R14, [R1+0xfe0] ;  /* 0x000fe000010e7983 */ /* 0x000ea80000300800 */
[----:B------:R-:W2:Y:S04]  /*21a60*/  LDL.LU R15, [R1+0xfe8] ;  /* 0x000fe800010f7983 */ /* 0x000ea80000300800 */
[----:B--2---:R-:W-:Y:S04]  /*21a70*/  STL.64 [R1+0x1108], R14 ;  /* 0x0011080e01007387 */ /* 0x004fe80000100a00 */
        /* <DEDUP_REMOVED lines=9> */
[----:B------:R-:W3:Y:S01]  /*21b10*/  LDL.LU R14, [R1+0x48] ;  /* 0x00004800010e7983 */ /* 0x000ee20000300800 */
[----:B------:R-:W-:-:S03]  /*21b20*/  IMAD.MOV.U32 R15, RZ, RZ, R0 ;  /* 0x000000ffff0f7224 */ /* 0x000fc600078e0000 */
[----:B------:R-:W4:Y:S04]  /*21b30*/  LDL.LU R0, [R1+0x1174] ;  /* 0x0011740001007983 */ /* 0x000f280000300800 */
[----:B------:R-:W2:Y:S04]  /*21b40*/  LDL.LU R8, [R1+0xfd0] ;  /* 0x000fd00001087983 */ /* 0x000ea80000300800 */
[----:B--2---:R0:W-:Y:S04]  /*21b50*/  STL [R1+0x1148], R8 ;  /* 0x0011480801007387 */ /* 0x0041e80000100800 */
[----:B0-----:R-:W2:Y:S04]  /*21b60*/  LDL.LU R8, [R1+0xfc8] ;  /* 0x000fc80001087983 */ /* 0x001ea80000300800 */
        /* <DEDUP_REMOVED lines=17> */
[----:B------:R-:W3:Y:S01]  /*21c80*/  LDL.LU R14, [R1+0x28] ;  /* 0x00002800010e7983 */ /* 0x000ee20000300800 */
[----:B----4-:R-:W-:-:S03]  /*21c90*/  IMAD.MOV.U32 R15, RZ, RZ, R0 ;  /* 0x000000ffff0f7224 */ /* 0x010fc600078e0000 */
[----:B------:R-:W4:Y:S04]  /*21ca0*/  LDL.LU R0, [R1+0x1170] ;  /* 0x0011700001007983 */ /* 0x000f280000300800 */
[----:B---3--:R-:W-:Y:S04]  /*21cb0*/  STL.64 [R1+0x1158], R14 ;  /* 0x0011580e01007387 */ /* 0x008fe80000100a00 */
[----:B--2---:R0:W-:Y:S04]  /*21cc0*/  STL.64 [R1+0x1150], R12 ;  /* 0x0011500c01007387 */ /* 0x0041e80000100a00 */
[----:B0-----:R-:W2:Y:S04]  /*21cd0*/  LDL.LU R12, [R1+0x80] ;  /* 0x00008000010c7983 */ /* 0x001ea80000300800 */
[----:B------:R-:W2:Y:S04]  /*21ce0*/  LDL.LU R13, [R1+0x84] ;  /* 0x00008400010d7983 */ /* 0x000ea80000300800 */
[----:B------:R-:W3:Y:S04]  /*21cf0*/  LDL.LU R14, [R1+0x88] ;  /* 0x00008800010e7983 */ /* 0x000ee80000300800 */
[----:B------:R-:W3:Y:S01]  /*21d00*/  LDL.LU R15, [R1+0x8c] ;  /* 0x00008c00010f7983 */ /* 0x000ee20000300800 */
[----:B------:R-:W-:-:S02]  /*21d10*/  IMAD R10, R10, 0x100, R20 ;  /* 0x000001000a0a7824 */ /* 0x000fc400078e0214 */
[----:B------:R-:W-:Y:S02]  /*21d20*/  IMAD R11, R11, 0x100, R21 ;  /* 0x000001000b0b7824 */ /* 0x000fe400078e0215 */
[----:B------:R-:W-:Y:S02]  /*21d30*/  IMAD R28, R28, 0x100, R22 ;  /* 0x000001001c1c7824 */ /* 0x000fe400078e0216 */
[----:B------:R-:W-:Y:S01]  /*21d40*/  IMAD R29, R29, 0x100, R23 ;  /* 0x000001001d1d7824 */ /* 0x000fe200078e0217 */
[----:B------:R-:W-:Y:S02]  /*21d50*/  F2FP.F16.E4M3.UNPACK_B R16, R10 ;  /* 0x0000000aff10723e */ /* 0x000fe400020006ff */
[----:B------:R-:W-:Y:S02]  /*21d60*/  F2FP.F16.E4M3.UNPACK_B R17, R11 ;  /* 0x0000000bff11723e */ /* 0x000fe400020006ff */
[----:B------:R-:W-:Y:S02]  /*21d70*/  F2FP.F16.E4M3.UNPACK_B R18, R28 ;  /* 0x0000001cff12723e */ /* 0x000fe400020006ff */
[----:B------:R-:W-:Y:S01]  /*21d80*/  F2FP.F16.E4M3.UNPACK_B R19, R29 ;  /* 0x0000001dff13723e */ /* 0x000fe200020006ff */
[----:B---3--:R-:W-:Y:S04]  /*21d90*/  STL.64 [R1+0x1168], R14 ;  /* 0x0011680e01007387 */ /* 0x008fe80000100a00 */
[----:B--2---:R0:W-:Y:S04]  /*21da0*/  STL.64 [R1+0x1160], R12 ;  /* 0x0011600c01007387 */ /* 0x0041e80000100a00 */
[----:B0-----:R-:W2:Y:S04]  /*21db0*/  LDL.LU R12, [R1+0x90] ;  /* 0x00009000010c7983 */ /* 0x001ea80000300800 */
[----:B------:R-:W2:Y:S04]  /*21dc0*/  LDL.LU R13, [R1+0x94] ;  /* 0x00009400010d7983 */ /* 0x000ea80000300800 */
[----:B------:R-:W2:Y:S01]  /*21dd0*/  LDL.LU R14, [R1+0x98] ;  /* 0x00009800010e7983 */ /* 0x000ea20000300800 */
[----:B----4-:R-:W-:Y:S01]  /*21de0*/  IMAD.MOV.U32 R15, RZ, RZ, R0 ;  /* 0x000000ffff0f7224 */ /* 0x010fe200078e0000 */
[C---:B------:R-:W-:Y:S02]  /*21df0*/  HMMA.16816.F32 R24, R16.reuse, R2, R24 ;  /* 0x000000021018723c */ /* 0x040fe40000001818 */
[----:B------:R-:W3:Y:S04]  /*21e00*/  LDL.LU R0, [R1+0xff0] ;  /* 0x000ff00001007983 */ /* 0x000ee80000300800 */
[----:B------:R-:W4:Y:S04]  /*21e10*/  LDL.LU R20, [R1+0x10] ;  /* 0x0000100001147983 */ /* 0x000f280000300800 */
[----:B------:R-:W4:Y:S04]  /*21e20*/  LDL.LU R21, [R1+0x14] ;  /* 0x0000140001157983 */ /* 0x000f280000300800 */
[----:B------:R-:W4:Y:S04]  /*21e30*/  LDL.LU R22, [R1+0x18] ;  /* 0x0000180001167983 */ /* 0x000f280000300800 */
[----:B------:R-:W4:Y:S04]  /*21e40*/  LDL.LU R23, [R1+0x1c] ;  /* 0x00001c0001177983 */ /* 0x000f280000300800 */
[----:B------:R-:W3:Y:S04]  /*21e50*/  LDL.LU R10, [R1+0xfbc] ;  /* 0x000fbc00010a7983 */ /* 0x000ee80000300800 */
[----:B------:R-:W3:Y:S04]  /*21e60*/  LDL.LU R11, [R1+0xfc4] ;  /* 0x000fc400010b7983 */ /* 0x000ee80000300800 */
[----:B------:R-:W3:Y:S04]  /*21e70*/  LDL.LU R28, [R1+0xfcc] ;  /* 0x000fcc00011c7983 */ /* 0x000ee80000300800 */
[----:B------:R-:W3:Y:S04]  /*21e80*/  LDL.LU R29, [R1+0xfd4] ;  /* 0x000fd400011d7983 */ /* 0x000ee80000300800 */
[----:B------:R0:W-:Y:S04]  /*21e90*/  STL.64 [R1+0x220], R24 ;  /* 0x0002201801007387 */ /* 0x0001e80000100a00 */
[----:B------:R1:W-:Y:S04]  /*21ea0*/  STL.64 [R1+0x228], R26 ;  /* 0x0002281a01007387 */ /* 0x0003e80000100a00 */
[----:B0-----:R-:W4:Y:S04]  /*21eb0*/  LDL.LU R24, [R1] ;  /* 0x0000000001187983 */ /* 0x001f280000300800 */
[----:B------:R-:W4:Y:S04]  /*21ec0*/  LDL.LU R25, [R1+0x4] ;  /* 0x0000040001197983 */ /* 0x000f280000300800 */
[----:B-1----:R-:W4:Y:S04]  /*21ed0*/  LDL.LU R26, [R1+0x8] ;  /* 0x00000800011a7983 */ /* 0x002f280000300800 */
[----:B------:R-:W4:Y:S01]  /*21ee0*/  LDL.LU R27, [R1+0xc] ;  /* 0x00000c00011b7983 */ /* 0x000f220000300800 */
[----:B--2---:R-:W-:-:S15]  /*21ef0*/  HMMA.16816.F32 R12, R16, R4, R12 ;  /* 0x00000004100c723c */ /* 0x004fde000000180c */
[----:B------:R-:W-:-:S04]  /*21f00*/  NOP ;  /* 0x0000000000007918 */ /* 0x000fc80000000000 */
[----:B------:R-:W-:Y:S04]  /*21f10*/  STL.64 [R1+0x210], R12 ;  /* 0x0002100c01007387 */ /* 0x000fe80000100a00 */
[----:B------:R0:W-:Y:S04]  /*21f20*/  STL.64 [R1+0x218], R14 ;  /* 0x0002180e01007387 */ /* 0x0001e80000100a00 */
[----:B0-----:R-:W2:Y:S04]  /*21f30*/  LDL.LU.64 R14, [R1+0x1168] ;  /* 0x00116800010e7983 */ /* 0x001ea80000300a00 */
[----:B------:R-:W2:Y:S01]  /*21f40*/  LDL.LU.64 R12, [R1+0x1160] ;  /* 0x00116000010c7983 */ /* 0x000ea20000300a00 */
[----:B---3--:R-:W-:Y:S01]  /*21f50*/  IMAD R10, R10, 0x100, R8 ;  /* 0x000001000a0a7824 */ /* 0x008fe200078e0208 */
[----:B--2---:R-:W-:-:S15]  /*21f60*/  HMMA.16816.F32 R12, R16, R6, R12 ;  /* 0x00000006100c723c */ /* 0x004fde000000180c */
[----:B------:R-:W-:-:S04]  /*21f70*/  NOP ;  /* 0x0000000000007918 */ /* 0x000fc80000000000 */
[----:B------:R-:W-:Y:S04]  /*21f80*/  STL.64 [R1+0x200], R12 ;  /* 0x0002000c01007387 */ /* 0x000fe80000100a00 */
[----:B------:R0:W-:Y:S04]  /*21f90*/  STL.64 [R1+0x208], R14 ;  /* 0x0002080e01007387 */ /* 0x0001e80000100a00 */
[----:B0-----:R-:W2:Y:S04]  /*21fa0*/  LDL.LU.64 R14, [R1+0x1158] ;  /* 0x00115800010e7983 */ /* 0x001ea80000300a00 */
[----:B------:R-:W2:Y:S04]  /*21fb0*/  LDL.LU.64 R12, [R1+0x1150] ;  /* 0x00115000010c7983 */ /* 0x000ea80000300a00 */
[----:B------:R-:W3:Y:S02]  /*21fc0*/  LDL.LU R8, [R1+0x114c] ;  /* 0x00114c0001087983 */ /* 0x000ee40000300800 */
[----:B---3--:R-:W-:-:S02]  /*21fd0*/  IMAD R11, R11, 0x100, R8 ;  /* 0x000001000b0b7824 */ /* 0x008fc400078e0208 */
[----:B------:R-:W3:Y:S01]  /*21fe0*/  LDL.LU R8, [R1+0x1148] ;  /* 0x0011480001087983 */ /* 0x000ee20000300800 */
[----:B------:R-:W-:Y:S02]  /*21ff0*/  IMAD R29, R29, 0x100, R9 ;  /* 0x000001001d1d7824 */ /* 0x000fe400078e0209 */
[----:B---3--:R-:W-:Y:S02]  /*22000*/  IMAD R28, R28, 0x100, R8 ;  /* 0x000001001c1c7824 */ /* 0x008fe400078e0208 */
[----:B------:R-:W2:Y:S04]  /*22010*/  LDL.LU R8, [R1+0x1144] ;  /* 0x0011440001087983 */ /* 0x000ea80000300800 */
[----:B------:R-:W2:Y:S02]  /*22020*/  LDL.LU R9, [R1+0x1140] ;  /* 0x0011400001097983 */ /* 0x000ea40000300800 */
[----:B--2---:R-:W-:Y:S02]  /*22030*/  HMMA.16816.F32 R16, R16, R8, R12 ;  /* 0x000000081010723c */ /* 0x004fe4000000180c */
[----:B------:R-:W2:Y:S04]  /*22040*/  LDL.LU.64 R14, [R1+0x1138] ;  /* 0x00113800010e7983 */ /* 0x000ea80000300a00 */
[----:B------:R-:W2:-:S13]  /*22050*/  LDL.LU.64 R12, [R1+0x1130] ;  /* 0x00113000010c7983 */ /* 0x000e9a0000300a00 */
[----:B------:R0:W-:Y:S04]  /*22060*/  STL.64 [R1+0x110], R16 ;  /* 0x0001101001007387 */ /* 0x0001e80000100a00 */
[----:B------:R1:W-:Y:S01]  /*22070*/  STL.64 [R1+0x118], R18 ;  /* 0x0001181201007387 */ /* 0x0003e20000100a00 */
[----:B0-----:R-:W-:Y:S02]  /*22080*/  F2FP.F16.E4M3.UNPACK_B R16, R10 ;  /* 0x0000000aff10723e */ /* 0x001fe400020006ff */
[----:B------:R-:W-:Y:S02]  /*22090*/  F2FP.F16.E4M3.UNPACK_B R17, R11 ;  /* 0x0000000bff11723e */ /* 0x000fe400020006ff */
[----:B-1----:R-:W-:Y:S02]  /*220a0*/  F2FP.F16.E4M3.UNPACK_B R18, R28 ;  /* 0x0000001cff12723e */ /* 0x002fe400020006ff */
[----:B------:R-:W-:Y:S01]  /*220b0*/  F2FP.F16.E4M3.UNPACK_B R19, R29 ;  /* 0x0000001dff13723e */ /* 0x000fe200020006ff */
        /* <DEDUP_REMOVED lines=21> */
[----:B------:R-:W4:Y:S01]  /*22210*/  LDL.LU.64 R12, [R1+0x1100] ;  /* 0x00110000010c7983 */ /* 0x000f220000300a00 */
[----:B---3--:R-:W-:-:S02]  /*22220*/  IMAD R28, R28, 0x100, R0 ;  /* 0x000001001c1c7824 */ /* 0x008fc400078e0200 */
[----:B--2---:R-:W-:Y:S02]  /*22230*/  IMAD R10, R10, 0x100, R14 ;  /* 0x000001000a0a7824 */ /* 0x004fe400078e020e */
[----:B------:R-:W-:Y:S01]  /*22240*/  IMAD R11, R11, 0x100, R15 ;  /* 0x000001000b0b7824 */ /* 0x000fe200078e020f */
[----:B------:R-:W2:Y:S04]  /*22250*/  LDL.LU R14, [R1+0x10f8] ;  /* 0x0010f800010e7983 */ /* 0x000ea80000300800 */
[----:B------:R-:W2:Y:S04]  /*22260*/  LDL.LU R15, [R1+0x10f4] ;  /* 0x0010f400010f7983 */ /* 0x000ea80000300800 */
[----:B------:R-:W3:Y:S01]  /*22270*/  LDL.LU R0, [R1+0x10f0] ;  /* 0x0010f00001007983 */ /* 0x000ee20000300800 */
[----:B----4-:R-:W-:Y:S01]  /*22280*/  HMMA.16816.F32 R16, R16, R8, R20 ;  /* 0x000000081010723c */ /* 0x010fe20000001814 */
[----:B---3--:R-:W-:-:S02]  /*22290*/  IMAD R29, R0, 0x100, R29 ;  /* 0x00000100001d7824 */ /* 0x008fc400078e021d */
[----:B------:R-:W3:Y:S04]  /*222a0*/  LDL.LU R0, [R1+0xa00] ;  /* 0x000a000001007983 */ /* 0x000ee80000300800 */
[----:B---3--:R0:W-:Y:S04]  /*222b0*/  STL [R1+0x10c8], R0 ;  /* 0x0010c80001007387 */ /* 0x0081e80000100800 */
[----:B0-----:R-:W3:Y:S04]  /*222c0*/  LDL.LU R0, [R1+0x4f4] ;  /* 0x0004f40001007983 */ /* 0x001ee80000300800 */
[----:B------:R-:W4:Y:S04]  /*222d0*/  LDL.LU.64 R22, [R1+0x10e8] ;  /* 0x0010e80001167983 */ /* 0x000f280000300a00 */
[----:B------:R-:W4:Y:S04]  /*222e0*/  LDL.LU.64 R20, [R1+0x10e0] ;  /* 0x0010e00001147983 */ /* 0x000f280000300a00 */
[----:B------:R0:W-:Y:S04]  /*222f0*/  STL.64 [R1+0x260], R16 ;  /* 0x0002601001007387 */ /* 0x0001e80000100a00 */
[----:B------:R1:W-:Y:S01]  /*22300*/  STL.64 [R1+0x268], R18 ;  /* 0x0002681201007387 */ /* 0x0003e20000100a00 */
        /* <DEDUP_REMOVED lines=8> */
[----:B------:R-:W-:-:S15]  /*22390*/  HMMA.16816.F32 R24, R16, R2, R24 ;  /* 0x000000021018723c */ /* 0x000fde0000001818 */
[----:B------:R-:W-:-:S04]  /*223a0*/  NOP ;  /* 0x0000000000007918 */ /* 0x000fc80000000000 */
[----:B------:R-:W-:Y:S04]  /*223b0*/  STL.64 [R1+0xd0], R24 ;  /* 0x0000d01801007387 */ /* 0x000fe80000100a00 */
[----:B------:R0:W-:Y:S04]  /*223c0*/  STL.64 [R1+0xd8], R26 ;  /* 0x0000d81a01007387 */ /* 0x0001e80000100a00 */
[----:B0-----:R-:W2:Y:S04]  /*223d0*/  LDL.LU.64 R26, [R1+0x10d8] ;  /* 0x0010d800011a7983 */ /* 0x001ea80000300a00 */
[----:B------:R-:W2:Y:S04]  /*223e0*/  LDL.LU.64 R24, [R1+0x10d0] ;  /* 0x0010d00001187983 */ /* 0x000ea80000300a00 */
[----:B------:R-:W3:Y:S04]  /*223f0*/  LDL.LU R2, [R1+0xa18] ;  /* 0x000a180001027983 */ /* 0x000ee80000300800 */
[----:B------:R-:W3:Y:S01]  /*22400*/  LDL.LU R3, [R1+0xa3c] ;  /* 0x000a3c0001037983 */ /* 0x000ee20000300800 */
[C---:B----4-:R-:W-:Y:S08]  /*22410*/  HMMA.16816.F32 R20, R16.reuse, R6, R20 ;  /* 0x000000061014723c */ /* 0x050ff00000001814 */
[C---:B--2---:R-:W-:Y:S01]  /*22420*/  HMMA.16816.F32 R24, R16.reuse, R4, R24 ;  /* 0x000000041018723c */ /* 0x044fe20000001818 */
[----:B------:R-:W2:Y:S04]  /*22430*/  LDL.LU R4, [R1+0xa30] ;  /* 0x000a300001047983 */ /* 0x000ea80000300800 */
[----:B------:R-:W4:Y:S03]  /*22440*/  LDL.LU R5, [R1+0x2c0] ;  /* 0x0002c00001057983 */ /* 0x000f260000300800 */
[----:B------:R-:W-:Y:S11]  /*22450*/  HMMA.16816.F32 R16, R16, R8, R12 ;  /* 0x000000081010723c */ /* 0x000ff6000000180c */
[----:B------:R0:W-:Y:S04]  /*22460*/  STL.64 [R1+0xf0], R24 ;  /* 0x0000f01801007387 */ /* 0x0001e80000100a00 */
[----:B------:R1:W-:Y:S04]  /*22470*/  STL.64 [R1+0xf8], R26 ;  /* 0x0000f81a01007387 */ /* 0x0003e80000100a00 */
[----:B0-----:R-:W2:Y:S04]  /*22480*/  LDL.LU R24, [R1+0xa28] ;  /* 0x000a280001187983 */ /* 0x001ea80000300800 */
[----:B------:R-:W2:Y:S04]  /*22490*/  LDL.LU R25, [R1+0xa4c] ;  /* 0x000a4c0001197983 */ /* 0x000ea80000300800 */
[----:B-1----:R-:W2:Y:S04]  /*224a0*/  LDL.LU R26, [R1+0xa20] ;  /* 0x000a2000011a7983 */ /* 0x002ea80000300800 */
[----:B------:R-:W2:Y:S04]  /*224b0*/  LDL.LU R27, [R1+0xa44] ;  /* 0x000a4400011b7983 */ /* 0x000ea80000300800 */
[----:B------:R-:W2:Y:S04]  /*224c0*/  LDL.LU R6, [R1+0x2c4] ;  /* 0x0002c40001067983 */ /* 0x000ea80000300800 */
[----:B------:R-:W4:Y:S04]  /*224d0*/  LDL.LU R7, [R1+0xa50] ;  /* 0x000a500001077983 */ /* 0x000f280000300800 */
[----:B------:R0:W-:Y:S04]  /*224e0*/  STL.64 [R1+0xe0], R20 ;  /* 0x0000e01401007387 */ /* 0x0001e80000100a00 */
[----:B------:R1:W-:Y:S04]  /*224f0*/  STL.64 [R1+0xe8], R22 ;  /* 0x0000e81601007387 */ /* 0x0003e80000100a00 */
[----:B0-----:R-:W4:Y:S04]  /*22500*/  LDL.LU R20, [R1+0xa48] ;  /* 0x000a480001147983 */ /* 0x001f280000300800 */
[----:B------:R-:W4:Y:S04]  /*22510*/  LDL.LU R21, [R1+0xa40] ;  /* 0x000a400001157983 */ /* 0x000f280000300800 */
[----:B-1----:R-:W4:Y:S04]  /*22520*/  LDL.LU R22, [R1+0xa38] ;  /* 0x000a380001167983 */ /* 0x002f280000300800 */
[----:B------:R-:W4:Y:S04]  /*22530*/  LDL.LU R23, [R1+0x2b8] ;  /* 0x0002b80001177983 */ /* 0x000f280000300800 */
[----:B------:R-:W4:Y:S01]  /*22540*/  LDL.LU R15, [R1+0x2bc] ;  /* 0x0002bc00010f7983 */ /* 0x000f220000300800 */
[----:B---3--:R-:W-:-:S05]  /*22550*/  VIADD R0, R0, 0x1 ;  /* 0x0000000100007836 */ /* 0x008fca0000000000 */
[----:B------:R0:W-:Y:S04]  /*22560*/  STL [R1+0x4f4], R0 ;  /* 0x0004f40001007387 */ /* 0x0001e80000100800 */
[----:B------:R1:W-:Y:S04]  /*22570*/  STL.64 [R1+0x100], R16 ;  /* 0x0001001001007387 */ /* 0x0003e80000100a00 */
[----:B------:R-:W-:Y:S01]  /*22580*/  STL.64 [R1+0x108], R18 ;  /* 0x0001081201007387 */ /* 0x000fe20000100a00 */
[----:B------:R-:W-:-:S03]  /*22590*/  ISETP.NE.U32.AND P0, PT, R0, UR6, PT ;  /* 0x0000000600007c0c */ /* 0x000fc6000bf05070 */
[----:B0-----:R-:W3:Y:S01]  /*225a0*/  LDL.LU R0, [R1+0x10c8] ;  /* 0x0010c80001007983 */ /* 0x001ee20000300800 */
[----:B--2---:R-:W-:Y:S02]  /*225b0*/  IADD3 R6, P1, PT, R6, UR11, RZ ;  /* 0x0000000b06067c10 */ /* 0x004fe4000ff3e0ff */
[----:B----4-:R-:W-:Y:S02]  /*225c0*/  IADD3 R7, P2, PT, R7, UR11, RZ ;  /* 0x0000000b07077c10 */ /* 0x010fe4000ff5e0ff */
[----:B------:R-:W-:Y:S02]  /*225d0*/  IADD3.X R5, PT, PT, R5, UR17, RZ, P1, !PT ;  /* 0x0000001105057c10 */ /* 0x000fe40008ffe4ff */
[----:B------:R-:W-:Y:S02]  /*225e0*/  IADD3 R24, P1, PT, R24, UR11, RZ ;  /* 0x0000000b18187c10 */ /* 0x000fe4000ff3e0ff */
[----:B------:R-:W-:Y:S02]  /*225f0*/  IADD3.X R25, PT, PT, R25, UR17, RZ, P2, !PT ;  /* 0x0000001119197c10 */ /* 0x000fe400097fe4ff */
[----:B------:R-:W-:-:S02]  /*22600*/  IADD3 R20, P3, PT, R20, UR11, RZ ;  /* 0x0000000b14147c10 */ /* 0x000fc4000ff7e0ff */
[----:B------:R-:W-:Y:S02]  /*22610*/  IADD3 R15, P6, PT, R15, UR11, RZ ;  /* 0x0000000b0f0f7c10 */ /* 0x000fe4000ffde0ff */
[----:B------:R-:W-:Y:S02]  /*22620*/  IADD3 R21, P4, PT, R21, UR11, RZ ;  /* 0x0000000b15157c10 */ /* 0x000fe4000ff9e0ff */
[----:B------:R-:W-:Y:S02]  /*22630*/  IADD3 R22, P5, PT, R22, UR11, RZ ;  /* 0x0000000b16167c10 */ /* 0x000fe4000ffbe0ff */
[----:B------:R-:W-:Y:S01]  /*22640*/  IADD3.X R23, PT, PT, R23, UR17, RZ, P6, !PT ;  /* 0x0000001117177c10 */ /* 0x000fe2000b7fe4ff */
[----:B------:R-:W-:Y:S04]  /*22650*/  STL [R1+0x2bc], R15 ;  /* 0x0002bc0f01007387 */ /* 0x000fe80000100800 */
[----:B------:R-:W-:Y:S04]  /*22660*/  STL [R1+0x2c4], R6 ;  /* 0x0002c40601007387 */ /* 0x000fe80000100800 */
[----:B------:R-:W-:Y:S01]  /*22670*/  STL [R1+0xa50], R7 ;  /* 0x000a500701007387 */ /* 0x000fe20000100800 */
[----:B------:R-:W-:-:S03]  /*22680*/  IADD3 R4, P6, PT, R4, UR11, RZ ;  /* 0x0000000b04047c10 */ /* 0x000fc6000ffde0ff */
[----:B------:R-:W-:Y:S04]  /*22690*/  STL [R1+0xa48], R20 ;  /* 0x000a481401007387 */ /* 0x000fe80000100800 */
[----:B------:R-:W-:Y:S04]  /*226a0*/  STL [R1+0xa40], R21 ;  /* 0x000a401501007387 */ /* 0x000fe80000100800 */
[----:B------:R-:W-:Y:S04]  /*226b0*/  STL [R1+0xa38], R22 ;  /* 0x000a381601007387 */ /* 0x000fe80000100800 */
[----:B------:R-:W-:Y:S01]  /*226c0*/  STL [R1+0x2b8], R23 ;  /* 0x0002b81701007387 */ /* 0x000fe20000100800 */
[----:B------:R-:W-:-:S03]  /*226d0*/  IADD3 R26, P2, PT, R26, UR11, RZ ;  /* 0x0000000b1a1a7c10 */ /* 0x000fc6000ff5e0ff */
[----:B------:R-:W-:Y:S01]  /*226e0*/  STL [R1+0xa30], R4 ;  /* 0x000a300401007387 */ /* 0x000fe20000100800 */
[----:B------:R-:W-:-:S03]  /*226f0*/  IADD3.X R27, PT, PT, R27, UR17, RZ, P3, !PT ;  /* 0x000000111b1b7c10 */ /* 0x000fc60009ffe4ff */
        /* <DEDUP_REMOVED lines=8> */
[----:B------:R-:W-:Y:S04]  /*22780*/  STL [R1+0xa44], R27 ;  /* 0x000a441b01007387 */ /* 0x000fe80000100800 */
[----:B------:R-:W-:Y:S04]  /*22790*/  STL [R1+0xa18], R2 ;  /* 0x000a180201007387 */ /* 0x000fe80000100800 */
[----:B------:R-:W-:Y:S04]  /*227a0*/  STL [R1+0xa3c], R3 ;  /* 0x000a3c0301007387 */ /* 0x000fe80000100800 */
[----:B------:R-:W-:Y:S04]  /*227b0*/  STL [R1+0xa10], R29 ;  /* 0x000a101d01007387 */ /* 0x000fe80000100800 */
[----:B------:R-:W-:Y:S04]  /*227c0*/  STL [R1+0xa34], R28 ;  /* 0x000a341c01007387 */ /* 0x000fe80000100800 */
[----:B-1----:R-:W2:Y:S01]  /*227d0*/  LDL.LU R16, [R1+0xa1c] ;  /* 0x000a1c0001107983 */ /* 0x002ea20000300800 */
[----:B------:R-:W-:-:S02]  /*227e0*/  IADD3 R11, P5, PT, R11, UR11, RZ ;  /* 0x0000000b0b0b7c10 */ /* 0x000fc4000ffbe0ff */
[----:B------:R-:W-:-:S03]  /*227f0*/  IADD3.X R10, PT, PT, R10, UR17, RZ, P6, !PT ;  /* 0x000000110a0a7c10 */ /* 0x000fc6000b7fe4ff */
[----:B------:R-:W-:Y:S04]  /*22800*/  STL [R1+0xa08], R11 ;  /* 0x000a080b01007387 */ /* 0x000fe80000100800 */
[----:B--2---:R0:W-:Y:S04]  /*22810*/  STL [R1+0x10c0], R16 ;  /* 0x0010c01001007387 */ /* 0x0041e80000100800 */
[----:B------:R-:W-:Y:S04]  /*22820*/  STL [R1+0xa2c], R10 ;  /* 0x000a2c0a01007387 */ /* 0x000fe80000100800 */
[----:B0-----:R-:W2:Y:S01]  /*22830*/  LDL.LU R16, [R1+0x9f8] ;  /* 0x0009f80001107983 */ /* 0x001ea20000300800 */
[----:B---3--:R-:W-:-:S05]  /*22840*/  IADD3 R0, P6, PT, R0, UR11, RZ ;  /* 0x0000000b00007c10 */ /* 0x008fca000ffde0ff */
[----:B------:R-:W-:Y:S04]  /*22850*/  STL [R1+0xa00], R0 ;  /* 0x000a000001007387 */ /* 0x000fe80000100800 */
[----:B--2---:R0:W-:Y:S04]  /*22860*/  STL [R1+0x10c4], R16 ;  /* 0x0010c41001007387 */ /* 0x0041e80000100800 */
[----:B0-----:R-:W2:Y:S04]  /*22870*/  LDL.LU R16, [R1+0xa24] ;  /* 0x000a240001107983 */ /* 0x001ea80000300800 */
[----:B------:R-:W3:Y:S04]  /*22880*/  LDL.LU R17, [R1+0x9f0] ;  /* 0x0009f00001117983 */ /* 0x000ee80000300800 */
[----:B------:R-:W4:Y:S04]  /*22890*/  LDL.LU R18, [R1+0xa14] ;  /* 0x000a140001127983 */ /* 0x000f280000300800 */
        /* <DEDUP_REMOVED lines=26> */
[----:B--2---:R-:W-:-:S05]  /*22a40*/  IADD3.X R16, PT, PT, R16, UR17, RZ, P1, !PT ;  /* 0x0000001110107c10 */ /* 0x004fca0008ffe4ff */
[----:B------:R0:W-:Y:S04]  /*22a50*/  STL [R1+0xa24], R16 ;  /* 0x000a241001007387 */ /* 0x0001e80000100800 */
[----:B0-----:R-:W2:Y:S02]  /*22a60*/  LDL.LU R16, [R1+0x10c4] ;  /* 0x0010c40001107983 */ /* 0x001ea40000300800 */
[----:B--2---:R-:W-:-:S05]  /*22a70*/  IADD3 R16, P1, PT, R16, UR11, RZ ;  /* 0x0000000b10107c10 */ /* 0x004fca000ff3e0ff */
[----:B------:R0:W-:Y:S04]  /*22a80*/  STL [R1+0x9f8], R16 ;  /* 0x0009f81001007387 */ /* 0x0001e80000100800 */
[----:B0-----:R-:W2:Y:S01]  /*22a90*/  LDL.LU R16, [R1+0x10c0] ;  /* 0x0010c00001107983 */ /* 0x001ea20000300800 */
[----:B----4-:R-:W-:Y:S02]  /*22aa0*/  IADD3.X R18, PT, PT, R18, UR17, RZ, P3, !PT ;  /* 0x0000001112127c10 */ /* 0x010fe40009ffe4ff */
[----:B---3--:R-:W-:Y:S02]  /*22ab0*/  IADD3 R19, P3, PT, R19, UR11, RZ ;  /* 0x0000000b13137c10 */ /* 0x008fe4000ff7e0ff */
[----:B------:R-:W-:Y:S02]  /*22ac0*/  IADD3.X R8, PT, PT, R8, UR17, RZ, P4, !PT ;  /* 0x0000001108087c10 */ /* 0x000fe4000a7fe4ff */
[----:B------:R-:W-:-:S02]  /*22ad0*/  IADD3 R9, P4, PT, R9, UR11, RZ ;  /* 0x0000000b09097c10 */ /* 0x000fc4000ff9e0ff */
[----:B------:R-:W-:Y:S02]  /*22ae0*/  IADD3.X R12, PT, PT, R12, UR17, RZ, P5, !PT ;  /* 0x000000110c0c7c10 */ /* 0x000fe4000affe4ff */
[----:B------:R-:W-:Y:S02]  /*22af0*/  IADD3 R13, P5, PT, R13, UR11, RZ ;  /* 0x0000000b0d0d7c10 */ /* 0x000fe4000ffbe0ff */
[----:B------:R-:W-:Y:S02]  /*22b00*/  IADD3.X R14, PT, PT, R14, UR17, RZ, P6, !PT ;  /* 0x000000110e0e7c10 */ /* 0x000fe4000b7fe4ff */
[----:B------:R-:W-:Y:S02]  /*22b10*/  IADD3 R15, P6, PT, R15, UR11, RZ ;  /* 0x0000000b0f0f7c10 */ /* 0x000fe4000ffde0ff */
        /* <DEDUP_REMOVED lines=12> */
[----:B--2---:R-:W-:Y:S02]  /*22be0*/  IADD3.X R16, PT, PT, R16, UR17, RZ, P2, !PT ;  /* 0x0000001110107c10 */ /* 0x004fe400097fe4ff */
[----:B------:R-:W-:-:S03]  /*22bf0*/  IADD3 R17, P2, PT, R17, UR11, RZ ;  /* 0x0000000b11117c10 */ /* 0x000fc6000ff5e0ff */
[----:B------:R0:W-:Y:S04]  /*22c00*/  STL [R1+0xa1c], R16 ;  /* 0x000a1c1001007387 */ /* 0x0001e80000100800 */
[----:B------:R-:W-:Y:S04]  /*22c10*/  STL [R1+0x9f0], R17 ;  /* 0x0009f01101007387 */ /* 0x000fe80000100800 */
[----:B------:R-:W-:Y:S04]  /*22c20*/  STL [R1+0xa14], R18 ;  /* 0x000a141201007387 */ /* 0x000fe80000100800 */
[----:B------:R-:W-:Y:S04]  /*22c30*/  STL [R1+0x9e8], R19 ;  /* 0x0009e81301007387 */ /* 0x000fe80000100800 */
[----:B------:R-:W-:Y:S04]  /*22c40*/  STL [R1+0xa0c], R8 ;  /* 0x000a0c0801007387 */ /* 0x000fe80000100800 */
[----:B------:R-:W-:Y:S04]  /*22c50*/  STL [R1+0x9e0], R9 ;  /* 0x0009e00901007387 */ /* 0x000fe80000100800 */
[----:B------:R-:W-:Y:S04]  /*22c60*/  STL [R1+0xa04], R12 ;  /* 0x000a040c01007387 */ /* 0x000fe80000100800 */
[----:B------:R-:W-:Y:S01]  /*22c70*/  STL [R1+0x9d8], R13 ;  /* 0x0009d80d01007387 */ /* 0x000fe20000100800 */
[----:B------:R-:W-:-:S03]  /*22c80*/  IADD3.X R20, PT, PT, R20, UR17, RZ, P2, !PT ;  /* 0x0000001114147c10 */ /* 0x000fc600097fe4ff */
[----:B------:R-:W-:Y:S01]  /*22c90*/  STL [R1+0x9fc], R14 ;  /* 0x0009fc0e01007387 */ /* 0x000fe20000100800 */
[----:B------:R-:W-:-:S03]  /*22ca0*/  IADD3 R21, P2, PT, R21, UR11, RZ ;  /* 0x0000000b15157c10 */ /* 0x000fc6000ff5e0ff */
        /* <DEDUP_REMOVED lines=19> */
[----:B0-----:R-:W2:Y:S01]  /*22de0*/  LDL.LU R16, [R1+0x978] ;  /* 0x0009780001107983 */ /* 0x001ea20000300800 */
[----:B------:R-:W-:-:S02]  /*22df0*/  IADD3.X R11, PT, PT, R11, UR17, RZ, P3, !PT ;  /* 0x000000110b0b7c10 */ /* 0x000fc40009ffe4ff */
[----:B------:R-:W-:-:S03]  /*22e00*/  IADD3 R10, P3, PT, R10, UR11, RZ ;  /* 0x0000000b0a0a7c10 */ /* 0x000fc6000ff7e0ff */
[----:B------:R-:W-:Y:S04]  /*22e10*/  STL [R1+0x9b4], R11 ;  /* 0x0009b40b01007387 */ /* 0x000fe80000100800 */
[----:B--2---:R0:W-:Y:S04]  /*22e20*/  STL [R1+0x10b8], R16 ;  /* 0x0010b81001007387 */ /* 0x0041e80000100800 */
[----:B------:R-:W-:Y:S04]  /*22e30*/  STL [R1+0x988], R10 ;  /* 0x0009880a01007387 */ /* 0x000fe80000100800 */
[----:B0-----:R-:W2:Y:S01]  /*22e40*/  LDL.LU R16, [R1+0x9a4] ;  /* 0x0009a40001107983 */ /* 0x001ea20000300800 */
[----:B------:R-:W-:-:S05]  /*22e50*/  IADD3.X R0, PT, PT, R0, UR17, RZ, P4, !PT ;  /* 0x0000001100007c10 */ /* 0x000fca000a7fe4ff */
        /* <DEDUP_REMOVED lines=31> */
[----:B--2---:R-:W-:-:S05]  /*23050*/  IADD3 R16, P4, PT, R16, UR11, RZ ;  /* 0x0000000b10107c10 */ /* 0x004fca000ff9e0ff */
[----:B------:R0:W-:Y:S04]  /*23060*/  STL [R1+0x980], R16 ;  /* 0x0009801001007387 */ /* 0x0001e80000100800 */
[----:B0-----:R-:W2:Y:S02]  /*23070*/  LDL.LU R16, [R1+0x10bc] ;  /* 0x0010bc0001107983 */ /* 0x001ea40000300800 */
[----:B--2---:R-:W-:-:S05]  /*23080*/  IADD3.X R16, PT, PT, R16, UR17, RZ, P5, !PT ;  /* 0x0000001110107c10 */ /* 0x004fca000affe4ff */
[----:B------:R0:W-:Y:S04]  /*23090*/  STL [R1+0x9a4], R16 ;  /* 0x0009a41001007387 */ /* 0x0001e80000100800 */
[----:B0-----:R-:W2:Y:S01]  /*230a0*/  LDL.LU R16, [R1+0x10b8] ;  /* 0x0010b80001107983 */ /* 0x001ea20000300800 */
[----:B---3--:R-:W-:Y:S02]  /*230b0*/  IADD3.X R17, PT, PT, R17, UR17, RZ, P6, !PT ;  /* 0x0000001111117c10 */ /* 0x008fe4000b7fe4ff */
[----:B----4-:R-:W-:Y:S02]  /*230c0*/  IADD3 R18, P6, PT, R18, UR11, RZ ;  /* 0x0000000b12127c10 */ /* 0x010fe4000ffde0ff */
        /* <DEDUP_REMOVED lines=19> */
[----:B--2---:R-:W-:-:S05]  /*23200*/  IADD3 R16, P5, PT, R16, UR11, RZ ;  /* 0x0000000b10107c10 */ /* 0x004fca000ffbe0ff */
[----:B------:R0:W-:Y:S04]  /*23210*/  STL [R1+0x978], R16 ;  /* 0x0009781001007387 */ /* 0x0001e80000100800 */
        /* <DEDUP_REMOVED lines=29> */
[----:B0-----:R-:W2:Y:S01]  /*233f0*/  LDL.LU R16, [R1+0x924] ;  /* 0x0009240001107983 */ /* 0x001ea20000300800 */
[----:B------:R-:W-:-:S02]  /*23400*/  IADD3 R11, P6, PT, R11, UR11, RZ ;  /* 0x0000000b0b0b7c10 */ /* 0x000fc4000ffde0ff */
[----:B------:R-:W-:-:S03]  /*23410*/  IADD3.X R10, PT, PT, R10, UR17, RZ, P1, !PT ;  /* 0x000000110a0a7c10 */ /* 0x000fc60008ffe4ff */
[----:B------:R-:W-:Y:S04]  /*23420*/  STL [R1+0x910], R11 ;  /* 0x0009100b01007387 */ /* 0x000fe80000100800 */
[----:B--2---:R0:W-:Y:S04]  /*23430*/  STL [R1+0x10b0], R16 ;  /* 0x0010b01001007387 */ /* 0x0041e80000100800 */
[----:B------:R-:W-:Y:S04]  /*23440*/  STL [R1+0x934], R10 ;  /* 0x0009340a01007387 */ /* 0x000fe80000100800 */
[----:B0-----:R-:W2:Y:S01]  /*23450*/  LDL.LU R16, [R1+0x900] ;  /* 0x0009000001107983 */ /* 0x001ea20000300800 */
[----:B------:R-:W-:-:S05]  /*23460*/  IADD3 R0, P1, PT, R0, UR11, RZ ;  /* 0x0000000b00007c10 */ /* 0x000fca000ff3e0ff */
        /* <DEDUP_REMOVED lines=1610> */
[----:B------:R-:W-:-:S02]  /*29910*/  IADD3.X R11, PT, PT, R11, UR7, RZ, P6, !PT ;  /* 0x000000070b0b7c10 */ /* 0x000fc4000b7fe4ff */
[----:B--2---:R-:W-:Y:S02]  /*29920*/  IADD3.X R16, PT, PT, R16, UR7, RZ, P5, !PT ;  /* 0x0000000710107c10 */ /* 0x004fe4000affe4ff */
        /* <DEDUP_REMOVED lines=31> */
[----:B------:R0:W-:Y:S04]  /*29b20*/  STL [R1+0xb0c], R0 ;  /* 0x000b0c0001007387 */ /* 0x0001e80000100800 */
[----:B------:R-:W-:Y:S04]  /*29b30*/  STL [R1+0xb14], R11 ;  /* 0x000b140b01007387 */ /* 0x000fe80000100800 */
[----:B0-----:R-:W2:Y:S01]  /*29b40*/  LDL.LU R0, [R1+0xad8] ;  /* 0x000ad80001007983 */ /* 0x001ea20000300800 */
[----:B------:R-:W-:-:S05]  /*29b50*/  IADD3 R10, P6, PT, R10, UR5, RZ ;  /* 0x000000050a0a7c10 */ /* 0x000fca000ffde0ff */
[----:B------:R-:W-:Y:S04]  /*29b60*/  STL [R1+0xae8], R10 ;  /* 0x000ae80a01007387 */ /* 0x000fe80000100800 */
[----:B--2---:R0:W-:Y:S04]  /*29b70*/  STL [R1+0x1028], R0 ;  /* 0x0010280001007387 */ /* 0x0041e80000100800 */
[----:B0-----:R-:W2:Y:S04]  /*29b80*/  LDL.LU R0, [R1+0xb04] ;  /* 0x000b040001007983 */ /* 0x001ea80000300800 */
        /* <DEDUP_REMOVED lines=58> */
[----:B------:R-:W-:Y:S02]  /*29f30*/  IADD3.X R28, PT, PT, R28, UR7, RZ, P5, !PT ;  /* 0x000000071c1c7c10 */ /* 0x000fe4000affe4ff */
[----:B------:R-:W-:Y:S02]  /*29f40*/  IADD3.X R10, PT, PT, R10, UR7, RZ, P1, !PT ;  /* 0x000000070a0a7c10 */ /* 0x000fe40008ffe4ff */
[----:B------:R-:W-:Y:S02]  /*29f50*/  IADD3.X R11, PT, PT, R11, UR7, RZ, P6, !PT ;  /* 0x000000070b0b7c10 */ /* 0x000fe4000b7fe4ff */
[----:B--2---:R-:W-:-:S05]  /*29f60*/  IADD3 R0, P2, PT, R0, UR5, RZ ;  /* 0x0000000500007c10 */ /* 0x004fca000ff5e0ff */
[----:B------:R0:W-:Y:S01]  /*29f70*/  STL [R1+0xad8], R0 ;  /* 0x000ad80001007387 */ /* 0x0001e20000100800 */
[----:B------:R-:W-:Y:S02]  /*29f80*/  IADD3.X R6, PT, PT, R6, UR7, RZ, P2, !PT ;  /* 0x0000000706067c10 */ /* 0x000fe400097fe4ff */
[----:B------:R-:W-:Y:S01]  /*29f90*/  IADD3 R7, P2, PT, R7, UR5, RZ ;  /* 0x0000000507077c10 */ /* 0x000fe2000ff5e0ff */
[----:B0-----:R1:W5:Y:S04]  /*29fa0*/  LDL.LU R0, [R1+0x1024] ;  /* 0x0010240001007983 */ /* 0x0013680000300800 */
[----:B------:R1:W-:Y:S04]  /*29fb0*/  STL [R1+0xafc], R16 ;  /* 0x000afc1001007387 */ /* 0x0003e80000100800 */
        /* <DEDUP_REMOVED lines=16> */
[----:B------:R1:W-:Y:S01]  /*2a0c0*/  STL [R1+0xa90], R5 ;  /* 0x000a900501007387 */ /* 0x0003e20000100800 */
[----:B------:R-:W-:-:S03]  /*2a0d0*/  IADD3.X R2, PT, PT, R2, UR7, RZ, P2, !PT ;  /* 0x0000000702027c10 */ /* 0x000fc600097fe4ff */
        /* <DEDUP_REMOVED lines=10> */
[----:B------:R-:W-:Y:S05]  /*2a180*/  @P0 BRA `(.L_x_1) ;  /* 0xfffffdf800ac0947 */ /* 0x000fea000383ffff */
.L_x_0:
[----:B-1----:R-:W2:Y:S01]  /*2a190*/  LDL.LU R13, [R1+0x250] ;  /* 0x00025000010d7983 */ /* 0x002ea20000300800 */
[----:B------:R-:W1:Y:S01]  /*2a1a0*/  S2UR UR5, SR_CgaCtaId ;  /* 0x00000000000579c3 */ /* 0x000e620000008800 */
[----:B------:R-:W3:Y:S02]  /*2a1b0*/  LDCU.128 UR8, c[0x0][0x390] ;  /* 0x00007200ff0877ac */ /* 0x000ee40008000c00 */
[----:B------:R-:W2:Y:S01]  /*2a1c0*/  LDL.LU R12, [R1+0x254] ;  /* 0x00025400010c7983 */ /* 0x000ea20000300800 */
[----:B------:R-:W-:Y:S01]  /*2a1d0*/  UMOV UR4, 0x400 ;  /* 0x0000040000047882 */ /* 0x000fe20000000000 */
[----:B------:R-:W4:Y:S02]  /*2a1e0*/  LDCU UR6, c[0x0][0x3b8] ;  /* 0x00007700ff0677ac */ /* 0x000f240008000800 */
[----:B------:R-:W3:Y:S01]  /*2a1f0*/  LDL.LU R11, [R1+0x258] ;  /* 0x00025800010b7983 */ /* 0x000ee20000300800 */
[----:B------:R-:W0:Y:S03]  /*2a200*/  LDCU UR7, c[0x0][0x398] ;  /* 0x00007300ff0777ac */ /* 0x000e260008000800 */
[----:B------:R-:W3:Y:S04]  /*2a210*/  LDL.LU R10, [R1+0x25c] ;  /* 0x00025c00010a7983 */ /* 0x000ee80000300800 */
        /* <DEDUP_REMOVED lines=8> */
[----:B------:R-:W-:Y:S01]  /*2a2a0*/  BAR.SYNC.DEFER_BLOCKING 0x0 ;  /* 0x0000000000007b1d */ /* 0x000fe20000010000 */
[----:B--2---:R-:W-:-:S05]  /*2a2b0*/  F2FP.SATFINITE.E4M3.F32.PACK_AB_MERGE_C R25, R12, R13, RZ ;  /* 0x0000000d0c19723e */ /* 0x004fca00048070ff */
[----:B------:R-:W-:Y:S01]  /*2a2c0*/  STL [R1+0x1030], R25 ;  /* 0x0010301901007387 */ /* 0x000fe20000100800 */
[----:B---3--:R-:W-:-:S05]  /*2a2d0*/  F2FP.SATFINITE.E4M3.F32.PACK_AB_MERGE_C R18, R10, R11, RZ ;  /* 0x0000000b0a12723e */ /* 0x008fca00048070ff */
[----:B------:R-:W-:Y:S01]  /*2a2e0*/  STL [R1+0x1034], R18 ;  /* 0x0010341201007387 */ /* 0x000fe20000100800 */
[----:B----4-:R-:W-:-:S05]  /*2a2f0*/  F2FP.SATFINITE.E4M3.F32.PACK_AB_MERGE_C R24, R8, R9, RZ ;  /* 0x000000090818723e */ /* 0x010fca00048070ff */
[----:B------:R-:W-:Y:S01]  /*2a300*/  STL [R1+0x1038], R24 ;  /* 0x0010381801007387 */ /* 0x000fe20000100800 */
[----:B------:R-:W-:-:S05]  /*2a310*/  F2FP.SATFINITE.E4M3.F32.PACK_AB_MERGE_C R22, R6, R7, RZ ;  /* 0x000000070616723e */ /* 0x000fca00048070ff */
[----:B------:R-:W-:Y:S01]  /*2a320*/  STL [R1+0x103c], R22 ;  /* 0x00103c1601007387 */ /* 0x000fe20000100800 */
[----:B------:R-:W-:-:S05]  /*2a330*/  F2FP.SATFINITE.E4M3.F32.PACK_AB_MERGE_C R29, R4, R5, RZ ;  /* 0x00000005041d723e */ /* 0x000fca00048070ff */
[----:B------:R-:W-:Y:S01]  /*2a340*/  STL [R1+0x1040], R29 ;  /* 0x0010401d01007387 */ /* 0x000fe20000100800 */
[----:B------:R-:W-:-:S03]  /*2a350*/  F2FP.SATFINITE.E4M3.F32.PACK_AB_MERGE_C R23, R2, R3, RZ ;  /* 0x000000030217723e */ /* 0x000fc600048070ff */
[----:B------:R-:W2:Y:S04]  /*2a360*/  LDL.LU R27, [R1+0x1c8] ;  /* 0x0001c800011b7983 */ /* 0x000ea80000300800 */
[----:B--2---:R2:W-:Y:S04]  /*2a370*/  STL [R1+0x1094], R27 ;  /* 0x0010941b01007387 */ /* 0x0045e80000100800 */
[----:B--2---:R-:W2:Y:S04]  /*2a380*/  LDL.LU R27, [R1+0x1c4] ;  /* 0x0001c400011b7983 */ /* 0x004ea80000300800 */
[----:B------:R-:W3:Y:S04]  /*2a390*/  LDL.LU R16, [R1+0x1cc] ;  /* 0x0001cc0001107983 */ /* 0x000ee80000300800 */
[----:B---3--:R3:W-:Y:S04]  /*2a3a0*/  STL [R1+0x1098], R16 ;  /* 0x0010981001007387 */ /* 0x0087e80000100800 */
[----:B---3--:R-:W2:Y:S04]  /*2a3b0*/  LDL.LU R16, [R1+0x1c0] ;  /* 0x0001c00001107983 */ /* 0x008ea80000300800 */
[----:B------:R-:W3:Y:S04]  /*2a3c0*/  LDL.LU R21, [R1+0x224] ;  /* 0x0002240001157983 */ /* 0x000ee80000300800 */
[----:B------:R-:W4:Y:S04]  /*2a3d0*/  LDL.LU R7, [R1+0x22c] ;  /* 0x00022c0001077983 */ /* 0x000f280000300800 */
[----:B----4-:R4:W-:Y:S04]  /*2a3e0*/  STL [R1+0x1090], R7 ;  /* 0x0010900701007387 */ /* 0x0109e80000100800 */
[----:B----4-:R-:W3:Y:S04]  /*2a3f0*/  LDL.LU R7, [R1+0x220] ;  /* 0x0002200001077983 */ /* 0x010ee80000300800 */
[----:B------:R-:W4:Y:S04]  /*2a400*/  LDL.LU R19, [R1+0x214] ;  /* 0x0002140001137983 */ /* 0x000f280000300800 */
[----:B----4-:R4:W-:Y:S04]  /*2a410*/  STL [R1+0x108c], R19 ;  /* 0x00108c1301007387 */ /* 0x0109e80000100800 */
[----:B----4-:R-:W4:Y:S04]  /*2a420*/  LDL.LU R19, [R1+0x228] ;  /* 0x0002280001137983 */ /* 0x010f280000300800 */
[----:B------:R-:W2:Y:S04]  /*2a430*/  LDL.LU R4, [R1+0x21c] ;  /* 0x00021c0001047983 */ /* 0x000ea80000300800 */
[----:B--2---:R2:W-:Y:S04]  /*2a440*/  STL [R1+0x1088], R4 ;  /* 0x0010880401007387 */ /* 0x0045e80000100800 */
[----:B--2---:R-:W2:Y:S04]  /*2a450*/  LDL.LU R4, [R1+0x210] ;  /* 0x0002100001047983 */ /* 0x004ea80000300800 */
[----:B------:R-:W2:Y:S04]  /*2a460*/  LDL.LU R26, [R1+0x11c] ;  /* 0x00011c00011a7983 */ /* 0x000ea80000300800 */
[----:B--2---:R2:W-:Y:S04]  /*2a470*/  STL [R1+0x106c], R26 ;  /* 0x00106c1a01007387 */ /* 0x0045e80000100800 */
[----:B--2---:R-:W2:Y:S04]  /*2a480*/  LDL.LU R26, [R1+0x114] ;  /* 0x00011400011a7983 */ /* 0x004ea80000300800 */
[----:B--2---:R2:W-:Y:S04]  /*2a490*/  STL [R1+0x1074], R26 ;  /* 0x0010741a01007387 */ /* 0x0045e80000100800 */
[----:B--2---:R-:W2:Y:S04]  /*2a4a0*/  LDL.LU R26, [R1+0x20c] ;  /* 0x00020c00011a7983 */ /* 0x004ea80000300800 */
[----:B--2---:R2:W-:Y:S04]  /*2a4b0*/  STL [R1+0x107c], R26 ;  /* 0x00107c1a01007387 */ /* 0x0045e80000100800 */
[----:B--2---:R-:W2:Y:S04]  /*2a4c0*/  LDL.LU R26, [R1+0x204] ;  /* 0x00020400011a7983 */ /* 0x004ea80000300800 */
        /* <DEDUP_REMOVED lines=11> */
[----:B0----5:R-:W2:Y:S04]  /*2a580*/  LDL.LU R0, [R1+0x1fc] ;  /* 0x0001fc0001007983 */ /* 0x021ea80000300800 */
[----:B--2---:R0:W-:Y:S04]  /*2a590*/  STL [R1+0x1064], R0 ;  /* 0x0010640001007387 */ /* 0x0041e80000100800 */
[----:B0-----:R-:W2:Y:S04]  /*2a5a0*/  LDL.LU R0, [R1+0x1f0] ;  /* 0x0001f00001007983 */ /* 0x001ea80000300800 */
[----:B------:R-:W2:Y:S04]  /*2a5b0*/  LDL.LU R3, [R1+0x1e4] ;  /* 0x0001e40001037983 */ /* 0x000ea80000300800 */
        /* <DEDUP_REMOVED lines=14> */
[----:B------:R0:W-:Y:S04]  /*2a6a0*/  STL [R1+0x1044], R23 ;  /* 0x0010441701007387 */ /* 0x0001e80000100800 */
[----:B0-----:R-:W2:Y:S04]  /*2a6b0*/  LDL.LU R23, [R1+0x26c] ;  /* 0x00026c0001177983 */ /* 0x001ea80000300800 */
[----:B--2---:R0:W-:Y:S04]  /*2a6c0*/  STL [R1+0x104c], R23 ;  /* 0x00104c1701007387 */ /* 0x0041e80000100800 */
[----:B0-----:R-:W2:Y:S04]  /*2a6d0*/  LDL.LU R23, [R1+0x260] ;  /* 0x0002600001177983 */ /* 0x001ea80000300800 */
[----:B------:R-:W2:Y:S01]  /*2a6e0*/  LDL.LU R29, [R1+0xd0] ;  /* 0x0000d000011d7983 */ /* 0x000ea20000300800 */
[----:B------:R-:W-:-:S03]  /*2a6f0*/  F2FP.SATFINITE.E4M3.F32.PACK_AB_MERGE_C R27, R27, R16, RZ ;  /* 0x000000101b1b723e */ /* 0x000fc600048070ff */
[----:B--2---:R0:W-:Y:S04]  /*2a700*/  STL [R1+0x1048], R29 ;  /* 0x0010481d01007387 */ /* 0x0041e80000100800 */
[----:B0-----:R-:W2:Y:S04]  /*2a710*/  LDL.LU R29, [R1+0x268] ;  /* 0x00026800011d7983 */ /* 0x001ea80000300800 */
        /* <DEDUP_REMOVED lines=14> */
[----:B------:R0:W-:Y:S04]  /*2a800*/  STL [R1+0x1c], R27 ;  /* 0x00001c1b01007387 */ /* 0x0001e80000100800 */
[----:B0-----:R-:W2:Y:S01]  /*2a810*/  LDL.LU R27, [R1+0x1094] ;  /* 0x00109400011b7983 */ /* 0x001ea20000300800 */
[----:B---3--:R-:W-:-:S02]  /*2a820*/  F2FP.SATFINITE.E4M3.F32.PACK_AB_MERGE_C R21, R21, R7, RZ ;  /* 0x000000071515723e */ /* 0x008fc400048070ff */
[----:B--2---:R-:W-:Y:S02]  /*2a830*/  F2FP.SATFINITE.E4M3.F32.PACK_AB_MERGE_C R16, R16, R27, RZ ;  /* 0x0000001b1010723e */ /* 0x004fe400048070ff */
[----:B------:R-:W2:Y:S04]  /*2a840*/  LDL.LU R27, [R1+0x108] ;  /* 0x00010800011b7983 */ /* 0x000ea80000300800 */
[----:B------:R0:W-:Y:S04]  /*2a850*/  STL [R1+0x28], R16 ;  /* 0x0000281001007387 */ /* 0x0001e80000100800 */
[----:B0-----:R-:W2:Y:S04]  /*2a860*/  LDL.LU R16, [R1+0x10c] ;  /* 0x00010c0001107983 */ /* 0x001ea80000300800 */
[----:B------:R-:W4:Y:S02]  /*2a870*/  LDL.LU R7, [R1+0x1090] ;  /* 0x0010900001077983 */ /* 0x000f240000300800 */
[----:B----4-:R-:W-:-:S02]  /*2a880*/  F2FP.SATFINITE.E4M3.F32.PACK_AB_MERGE_C R7, R7, R19, RZ ;  /* 0x000000130707723e */ /* 0x010fc400048070ff */
[----:B------:R-:W3:Y:S02]  /*2a890*/  LDL.LU R19, [R1+0x108c] ;  /* 0x00108c0001137983 */ /* 0x000ee40000300800 */
[----:B---3--:R-:W-:Y:S02]  /*2a8a0*/  F2FP.SATFINITE.E4M3.F32.PACK_AB_MERGE_C R19, R19, R4, RZ ;  /* 0x000000041313723e */ /* 0x008fe400048070ff */
[----:B------:R-:W3:Y:S02]  /*2a8b0*/  LDL.LU R4, [R1+0x1088] ;  /* 0x0010880001047983 */ /* 0x000ee40000300800 */
[----:B---3--:R-:W-:Y:S02]  /*2a8c0*/  F2FP.SATFINITE.E4M3.F32.PACK_AB_MERGE_C R4, R4, R26, RZ ;  /* 0x0000001a0404723e */ /* 0x008fe400048070ff */
[----:B------:R-:W3:Y:S02]  /*2a8d0*/  LDL.LU R26, [R1+0x1084] ;  /* 0x00108400011a7983 */ /* 0x000ee40000300800 */
[----:B---3--:R-:W-:-:S02]  /*2a8e0*/  F2FP.SATFINITE.E4M3.F32.PACK_AB_MERGE_C R26, R26, R2, RZ ;  /* 0x000000021a1a723e */ /* 0x008fc400048070ff */
[----:B------:R-:W3:Y:S04]  /*2a8f0*/  LDL.LU R2, [R1+0x1080] ;  /* 0x0010800001027983 */ /* 0x000ee80000300800 */
[----:B------:R0:W-:Y:S04]  /*2a900*/  STL [R1+0x8], R26 ;  /* 0x0000081a01007387 */ /* 0x0001e80000100800 */
[----:B0-----:R-:W3:Y:S02]  /*2a910*/  LDL.LU R26, [R1+0x107c] ;  /* 0x00107c00011a7983 */ /* 0x001ee40000300800 */
[----:B---3--:R-:W-:-:S02]  /*2a920*/  F2FP.SATFINITE.E4M3.F32.PACK_AB_MERGE_C R26, R26, R2, RZ ;  /* 0x000000021a1a723e */ /* 0x008fc400048070ff */
[----:B------:R-:W3:Y:S04]  /*2a930*/  LDL.LU R2, [R1+0x1078] ;  /* 0x0010780001027983 */ /* 0x000ee80000300800 */
[----:B------:R0:W-:Y:S04]  /*2a940*/  STL [R1], R26 ;  /* 0x0000001a01007387 */ /* 0x0001e80000100800 */
[----:B0-----:R-:W3:Y:S02]  /*2a950*/  LDL.LU R26, [R1+0x1074] ;  /* 0x00107400011a7983 */ /* 0x001ee40000300800 */
[----:B---3--:R-:W-:-:S02]  /*2a960*/  F2FP.SATFINITE.E4M3.F32.PACK_AB_MERGE_C R26, R26, R2, RZ ;  /* 0x000000021a1a723e */ /* 0x008fc400048070ff */
[----:B------:R-:W3:Y:S04]  /*2a970*/  LDL.LU R2, [R1+0x1070] ;  /* 0x0010700001027983 */ /* 0x000ee80000300800 */
[----:B------:R0:W-:Y:S04]  /*2a980*/  STL [R1+0x24], R26 ;  /* 0x0000241a01007387 */ /* 0x0001e80000100800 */
[----:B0-----:R-:W3:Y:S02]  /*2a990*/  LDL.LU R26, [R1+0x106c] ;  /* 0x00106c00011a7983 */ /* 0x001ee40000300800 */
[----:B---3--:R-:W-:-:S02]  /*2a9a0*/  F2FP.SATFINITE.E4M3.F32.PACK_AB_MERGE_C R26, R26, R2, RZ ;  /* 0x000000021a1a723e */ /* 0x008fc400048070ff */
[----:B------:R-:W3:Y:S04]  /*2a9b0*/  LDL.LU R2, [R1+0x1068] ;  /* 0x0010680001027983 */ /* 0x000ee80000300800 */
[----:B------:R0:W-:Y:S04]  /*2a9c0*/  STL [R1+0x20], R26 ;  /* 0x0000201a01007387 */ /* 0x0001e80000100800 */
[----:B0-----:R-:W4:Y:S01]  /*2a9d0*/  LDL R26, [R1+0x4f0] ;  /* 0x0004f000011a7983 */ /* 0x001f220000100800 */
[----:B---3--:R-:W-:-:S03]  /*2a9e0*/  F2FP.SATFINITE.E4M3.F32.PACK_AB_MERGE_C R2, R2, R0, RZ ;  /* 0x000000000202723e */ /* 0x008fc600048070ff */
[----:B------:R-:W3:Y:S02]  /*2a9f0*/  LDL.LU R0, [R1+0x1064] ;  /* 0x0010640001007983 */ /* 0x000ee40000300800 */
[----:B---3--:R-:W-:Y:S02]  /*2aa00*/  F2FP.SATFINITE.E4M3.F32.PACK_AB_MERGE_C R0, R0, R3, RZ ;  /* 0x000000030000723e */ /* 0x008fe400048070ff */
[----:B------:R-:W3:Y:S02]  /*2aa10*/  LDL.LU R3, [R1+0x1060] ;  /* 0x0010600001037983 */ /* 0x000ee40000300800 */
[----:B---3--:R-:W-:Y:S02]  /*2aa20*/  F2FP.SATFINITE.E4M3.F32.PACK_AB_MERGE_C R3, R3, R5, RZ ;  /* 0x000000050303723e */ /* 0x008fe400048070ff */
[----:B------:R-:W3:Y:S02]  /*2aa30*/  LDL.LU R5, [R1+0x105c] ;  /* 0x00105c0001057983 */ /* 0x000ee40000300800 */
[----:B---3--:R-:W-:-:S02]  /*2aa40*/  F2FP.SATFINITE.E4M3.F32.PACK_AB_MERGE_C R5, R5, R6, RZ ;  /* 0x000000060505723e */ /* 0x008fc400048070ff */
        /* <DEDUP_REMOVED lines=8> */
[----:B------:R-:W3:Y:S01]  /*2aad0*/  LDL.LU R29, [R1+0x1048] ;  /* 0x00104800011d7983 */ /* 0x000ee20000300800 */
[----:B------:R-:W-:-:S03]  /*2aae0*/  F2FP.SATFINITE.E4M3.F32.PACK_AB_MERGE_C R12, R12, R22, RZ ;  /* 0x000000160c0c723e */ /* 0x000fc600048070ff */
[----:B------:R0:W-:Y:S01]  /*2aaf0*/  STL [R1+0x14], R23 ;  /* 0x0000141701007387 */ /* 0x0001e20000100800 */
[----:B------:R-:W-:Y:S02]  /*2ab00*/  F2FP.SATFINITE.E4M3.F32.PACK_AB_MERGE_C R13, R13, R24, RZ ;  /* 0x000000180d0d723e */ /* 0x000fe400048070ff */
[----:B------:R-:W-:Y:S02]  /*2ab10*/  F2FP.SATFINITE.E4M3.F32.PACK_AB_MERGE_C R17, R17, R18, RZ ;  /* 0x000000121111723e */ /* 0x000fe400048070ff */
[----:B------:R-:W-:Y:S01]  /*2ab20*/  F2FP.SATFINITE.E4M3.F32.PACK_AB_MERGE_C R14, R14, R25, RZ ;  /* 0x000000190e0e723e */ /* 0x000fe200048070ff */
[----:B0-----:R-:W2:Y:S01]  /*2ab30*/  LDL.LU R23, [R1+0x1044] ;  /* 0x0010440001177983 */ /* 0x001ea20000300800 */
[----:B------:R-:W-:Y:S02]  /*2ab40*/  F2FP.SATFINITE.E4M3.F32.PACK_AB_MERGE_C R11, R11, R28, RZ ;  /* 0x0000001c0b0b723e */ /* 0x000fe400048070ff */
[----:B---3--:R-:W-:Y:S02]  /*2ab50*/  F2FP.SATFINITE.E4M3.F32.PACK_AB_MERGE_C R10, R10, R29, RZ ;  /* 0x0000001d0a0a723e */ /* 0x008fe400048070ff */
[----:B------:R-:W3:Y:S04]  /*2ab60*/  LDL.LU R29, [R1+0x1040] ;  /* 0x00104000011d7983 */ /* 0x000ee80000300800 */
[----:B------:R-:W3:Y:S04]  /*2ab70*/  LDL.LU R22, [R1+0x103c] ;  /* 0x00103c0001167983 */ /* 0x000ee80000300800 */
[----:B------:R-:W3:Y:S04]  /*2ab80*/  LDL.LU R24, [R1+0x1038] ;  /* 0x0010380001187983 */ /* 0x000ee80000300800 */
[----:B------:R-:W3:Y:S04]  /*2ab90*/  LDL.LU R18, [R1+0x1034] ;  /* 0x0010340001127983 */ /* 0x000ee80000300800 */
[----:B------:R-:W3:Y:S01]  /*2aba0*/  LDL.LU R25, [R1+0x1030] ;  /* 0x0010300001197983 */ /* 0x000ee20000300800 */
[----:B------:R-:W-:Y:S01]  /*2abb0*/  F2FP.SATFINITE.E4M3.F32.PACK_AB_MERGE_C R15, R15, R20, RZ ;  /* 0x000000140f0f723e */ /* 0x000fe200048070ff */
[----:B----4-:R-:W-:Y:S01]  /*2abc0*/  VIADD R20, R26, 0x1 ;  /* 0x000000011a147836 */ /* 0x010fe20000000000 */
[----:B--2---:R-:W-:Y:S01]  /*2abd0*/  F2FP.SATFINITE.E4M3.F32.PACK_AB_MERGE_C R16, R16, R27, RZ ;  /* 0x0000001b1010723e */ /* 0x004fe200048070ff */
[----:B------:R0:W-:Y:S01]  /*2abe0*/  STL [R1+0x1028], R11 ;  /* 0x0010280b01007387 */ /* 0x0001e20000100800 */
[----:B-1----:R-:W-:Y:S01]  /*2abf0*/  ULEA UR4, UR5, UR4, 0x18 ;  /* 0x0000000405047291 */ /* 0x002fe2000f8ec0ff */
[----:B------:R-:W-:Y:S01]  /*2ac00*/  LOP3.LUT R2, R2, 0xffff, RZ, 0xc0, !PT ;  /* 0x0000ffff02027812 */ /* 0x000fe200078ec0ff */
[----:B------:R-:W1:Y:S01]  /*2ac10*/  LDCU UR5, c[0x0][0x3b4] ;  /* 0x00007680ff0577ac */ /* 0x000e620008000800 */
[----:B------:R-:W-:Y:S01]  /*2ac20*/  ISETP.GE.AND P1, PT, R20, UR11, PT ;  /* 0x0000000b14007c0c */ /* 0x000fe2000bf26270 */
[----:B------:R-:W-:Y:S01]  /*2ac30*/  VIADD R20, R26, 0x2 ;  /* 0x000000021a147836 */ /* 0x000fe20000000000 */
[----:B------:R-:W-:Y:S01]  /*2ac40*/  LOP3.LUT R0, R0, 0xffff, RZ, 0xc0, !PT ;  /* 0x0000ffff00007812 */ /* 0x000fe200078ec0ff */
[----:B------:R-:W-:Y:S01]  /*2ac50*/  VIADD R26, R26, 0x3 ;  /* 0x000000031a1a7836 */ /* 0x000fe20000000000 */
[----:B------:R2:W-:Y:S01]  /*2ac60*/  STL [R1+0x102c], R16 ;  /* 0x00102c1001007387 */ /* 0x0005e20000100800 */
[----:B------:R-:W-:-:S02]  /*2ac70*/  LOP3.LUT R21, R21, 0xffff, RZ, 0xc0, !PT ;  /* 0x0000ffff15157812 */ /* 0x000fc400078ec0ff */
[----:B------:R-:W-:Y:S01]  /*2ac80*/  ISETP.GE.AND P3, PT, R20, UR11, PT ;  /* 0x0000000b14007c0c */ /* 0x000fe2000bf66270 */
[----:B0-----:R-:W0:Y:S01]  /*2ac90*/  S2R R11, SR_TID.X ;  /* 0x00000000000b7919 */ /* 0x001e220000002100 */
[----:B------:R-:W-:Y:S02]  /*2aca0*/  ISETP.GE.AND P2, PT, R26, UR11, PT ;  /* 0x0000000b1a007c0c */ /* 0x000fe4000bf46270 */
[----:B------:R-:W-:Y:S02]  /*2acb0*/  LOP3.LUT R10, R10, 0xffff, RZ, 0xc0, !PT ;  /* 0x0000ffff0a0a7812 */ /* 0x000fe400078ec0ff */
[----:B------:R-:W-:Y:S02]  /*2acc0*/  LOP3.LUT R7, R7, 0xffff, RZ, 0xc0, !PT ;  /* 0x0000ffff07077812 */ /* 0x000fe400078ec0ff */
[----:B------:R-:W-:Y:S02]  /*2acd0*/  LOP3.LUT R12, R12, 0xffff, RZ, 0xc0, !PT ;  /* 0x0000ffff0c0c7812 */ /* 0x000fe400078ec0ff */
[----:B------:R-:W-:-:S02]  /*2ace0*/  LOP3.LUT R3, R3, 0xffff, RZ, 0xc0, !PT ;  /* 0x0000ffff03037812 */ /* 0x000fc400078ec0ff */
[----:B------:R-:W-:Y:S01]  /*2acf0*/  LOP3.LUT R5, R5, 0xffff, RZ, 0xc0, !PT ;  /* 0x0000ffff05057812 */ /* 0x000fe200078ec0ff */
[C---:B0-----:R-:W-:Y:S02]  /*2ad00*/  IMAD.SHL.U32 R28, R11.reuse, 0x10, RZ ;  /* 0x000000100b1c7824 */ /* 0x041fe400078e00ff */
[C---:B------:R-:W-:Y:S02]  /*2ad10*/  IMAD.SHL.U32 R27, R11.reuse, 0x20, RZ ;  /* 0x000000200b1b7824 */ /* 0x040fe400078e00ff */
[----:B------:R-:W-:Y:S01]  /*2ad20*/  IMAD.SHL.U32 R11, R11, 0x8, RZ ;  /* 0x000000080b0b7824 */ /* 0x000fe200078e00ff */
[----:B------:R-:W-:Y:S02]  /*2ad30*/  LOP3.LUT R28, R28, 0xf0, RZ, 0xc0, !PT ;  /* 0x000000f01c1c7812 */ /* 0x000fe400078ec0ff */
[----:B------:R-:W-:Y:S02]  /*2ad40*/  LOP3.LUT R27, R27, 0x200, RZ, 0xc0, !PT ;  /* 0x000002001b1b7812 */ /* 0x000fe400078ec0ff */
[----:B------:R-:W-:-:S02]  /*2ad50*/  LOP3.LUT R11, R11, 0x100, RZ, 0xc0, !PT ;  /* 0x000001000b0b7812 */ /* 0x000fc400078ec0ff */
[----:B------:R-:W-:Y:S02]  /*2ad60*/  IADD3 R20, PT, PT, R27, UR4, R28 ;  /* 0x000000041b147c10 */ /* 0x000fe4000fffe01c */
[----:B------:R-:W-:Y:S02]  /*2ad70*/  SHF.R.U32.HI R28, RZ, 0x8, R2 ;  /* 0x00000008ff1c7819 */ /* 0x000fe40000011602 */
[----:B------:R-:W-:Y:S02]  /*2ad80*/  LOP3.LUT R4, R4, 0xffff, RZ, 0xc0, !PT ;  /* 0x0000ffff04047812 */ /* 0x000fe400078ec0ff */
[----:B------:R-:W-:Y:S02]  /*2ad90*/  LOP3.LUT R19, R19, 0xffff, RZ, 0xc0, !PT ;  /* 0x0000ffff13137812 */ /* 0x000fe400078ec0ff */
[----:B------:R-:W-:Y:S02]  /*2ada0*/  LOP3.LUT R23, R23, 0xffff, RZ, 0xc0, !PT ;  /* 0x0000ffff17177812 */ /* 0x000fe400078ec0ff */
[----:B------:R-:W-:-:S02]  /*2adb0*/  LOP3.LUT R8, R8, 0xffff, RZ, 0xc0, !PT ;  /* 0x0000ffff08087812 */ /* 0x000fc400078ec0ff */
[----:B---3--:R-:W-:Y:S02]  /*2adc0*/  LOP3.LUT R24, R24, 0xffff, RZ, 0xc0, !PT ;  /* 0x0000ffff18187812 */ /* 0x008fe400078ec0ff */
[----:B------:R-:W-:Y:S02]  /*2add0*/  LOP3.LUT R26, R25, 0xffff, RZ, 0xc0, !PT ;  /* 0x0000ffff191a7812 */ /* 0x000fe400078ec0ff */
[----:B------:R-:W-:Y:S02]  /*2ade0*/  LOP3.LUT R25, R18, 0xffff, RZ, 0xc0, !PT ;  /* 0x0000ffff12197812 */ /* 0x000fe400078ec0ff */
[----:B--2---:R-:W-:Y:S02]  /*2adf0*/  PRMT R16, R26, 0x3340, R2 ;  /* 0x000033401a107816 */ /* 0x004fe40000000002 */
[----:B------:R-:W-:Y:S02]  /*2ae00*/  SHF.R.U32.HI R18, RZ, 0x8, R25 ;  /* 0x00000008ff127819 */ /* 0x000fe40000011619 */
[----:B------:R-:W-:-:S02]  /*2ae10*/  SHF.R.U32.HI R2, RZ, 0x8, R0 ;  /* 0x00000008ff027819 */ /* 0x000fc40000011600 */
[----:B------:R-:W-:Y:S02]  /*2ae20*/  SHF.R.U32.HI R27, RZ, 0x8, R26 ;  /* 0x00000008ff1b7819 */ /* 0x000fe4000001161a */
[----:B------:R-:W-:Y:S02]  /*2ae30*/  LOP3.LUT R18, R18, 0xffff, RZ, 0xc0, !PT ;  /* 0x0000ffff12127812 */ /* 0x000fe400078ec0ff */
[----:B------:R-:W-:Y:S02]  /*2ae40*/  LOP3.LUT R2, R2, 0xffff, RZ, 0xc0, !PT ;  /* 0x0000ffff02027812 */ /* 0x000fe400078ec0ff */
[----:B------:R-:W-:Y:S02]  /*2ae50*/  LOP3.LUT R26, R27, 0xffff, RZ, 0xc0, !PT ;  /* 0x0000ffff1b1a7812 */ /* 0x000fe400078ec0ff */
[----:B------:R-:W-:Y:S02]  /*2ae60*/  LOP3.LUT R27, R28, 0xffff, RZ, 0xc0, !PT ;  /* 0x0000ffff1c1b7812 */ /* 0x000fe400078ec0ff */
[----:B------:R-:W-:Y:S01]  /*2ae70*/  PRMT R28, R25, 0x3340, R0 ;  /* 0x00003340191c7816 */ /* 0x000fe20000000000 */
[----:B------:R-:W-:Y:S01]  /*2ae80*/  IMAD.IADD R0, R11, 0x1, R20 ;  /* 0x000000010b007824 */ /* 0x000fe200078e0214 */
[----:B------:R-:W-:-:S02]  /*2ae90*/  PRMT R18, R18, 0x3340, R2 ;  /* 0x0000334012127816 */ /* 0x000fc40000000002 */
[----:B------:R-:W-:Y:S02]  /*2aea0*/  LOP3.LUT R2, R22, 0xffff, RZ, 0xc0, !PT ;  /* 0x0000ffff16027812 */ /* 0x000fe400078ec0ff */
[----:B------:R-:W-:Y:S02]  /*2aeb0*/  PRMT R20, R26, 0x3340, R27 ;  /* 0x000033401a147816 */ /* 0x000fe4000000001b */
[--C-:B------:R-:W-:Y:S02]  /*2aec0*/  PRMT R22, R21, 0x3340, R10.reuse ;  /* 0x0000334015167816 */ /* 0x100fe4000000000a */
[----:B------:R-:W-:Y:S02]  /*2aed0*/  SHF.R.U32.HI R25, RZ, 0x8, R10 ;  /* 0x00000008ff197819 */ /* 0x000fe4000001160a */
[----:B------:R-:W-:Y:S02]  /*2aee0*/  SHF.R.U32.HI R26, RZ, 0x8, R21 ;  /* 0x00000008ff1a7819 */ /* 0x000fe40000011615 */
[----:B------:R-:W-:-:S02]  /*2aef0*/  SHF.R.U32.HI R10, RZ, 0x8, R7 ;  /* 0x00000008ff0a7819 */ /* 0x000fc40000011607 */
[--C-:B------:R-:W-:Y:S02]  /*2af00*/  PRMT R7, R7, 0x3340, R12.reuse ;  /* 0x0000334007077816 */ /* 0x100fe4000000000c */
[----:B------:R-:W-:Y:S02]  /*2af10*/  SHF.R.U32.HI R21, RZ, 0x8, R12 ;  /* 0x00000008ff157819 */ /* 0x000fe4000001160c */
[----:B------:R-:W-:Y:S02]  /*2af20*/  SHF.R.U32.HI R12, RZ, 0x8, R24 ;  /* 0x00000008ff0c7819 */ /* 0x000fe40000011618 */
[--C-:B------:R-:W-:Y:S02]  /*2af30*/  PRMT R11, R24, 0x3340, R3.reuse ;  /* 0x00003340180b7816 */ /* 0x100fe40000000003 */
[----:B------:R-:W-:Y:S02]  /*2af40*/  SHF.R.U32.HI R24, RZ, 0x8, R3 ;  /* 0x00000008ff187819 */ /* 0x000fe40000011603 */
[----:B------:R-:W-:-:S02]  /*2af50*/  SHF.R.U32.HI R3, RZ, 0x8, R2 ;  /* 0x00000008ff037819 */ /* 0x000fc40000011602 */
[--C-:B------:R-:W-:Y:S02]  /*2af60*/  PRMT R2, R2, 0x3340, R5.reuse ;  /* 0x0000334002027816 */ /* 0x100fe40000000005 */
[----:B------:R-:W-:Y:S02]  /*2af70*/  LOP3.LUT R26, R26, 0xffff, RZ, 0xc0, !PT ;  /* 0x0000ffff1a1a7812 */ /* 0x000fe400078ec0ff */
[----:B------:R-:W-:Y:S01]  /*2af80*/  LOP3.LUT R25, R25, 0xffff, RZ, 0xc0, !PT ;  /* 0x0000ffff19197812 */ /* 0x000fe200078ec0ff */
[----:B------:R0:W-:Y:S01]  /*2af90*/  STL [R1+0x10], R2 ;  /* 0x0000100201007387 */ /* 0x0001e20000100800 */
[----:B------:R-:W-:Y:S02]  /*2afa0*/  SHF.R.U32.HI R5, RZ, 0x8, R5 ;  /* 0x00000008ff057819 */ /* 0x000fe40000011605 */
[----:B------:R-:W-:Y:S02]  /*2afb0*/  LOP3.LUT R10, R10, 0xffff, RZ, 0xc0, !PT ;  /* 0x0000ffff0a0a7812 */ /* 0x000fe400078ec0ff */
[----:B------:R-:W-:-:S02]  /*2afc0*/  LOP3.LUT R21, R21, 0xffff, RZ, 0xc0, !PT ;  /* 0x0000ffff15157812 */ /* 0x000fc400078ec0ff */
[----:B------:R-:W-:Y:S02]  /*2afd0*/  LOP3.LUT R12, R12, 0xffff, RZ, 0xc0, !PT ;  /* 0x0000ffff0c0c7812 */ /* 0x000fe400078ec0ff */
[----:B------:R-:W-:Y:S02]  /*2afe0*/  LOP3.LUT R27, R3, 0xffff, RZ, 0xc0, !PT ;  /* 0x0000ffff031b7812 */ /* 0x000fe400078ec0ff */
[----:B0-----:R-:W-:Y:S02]  /*2aff0*/  LOP3.LUT R2, R24, 0xffff, RZ, 0xc0, !PT ;  /* 0x0000ffff18027812 */ /* 0x001fe400078ec0ff */
[----:B------:R-:W-:Y:S02]  /*2b000*/  PRMT R24, R26, 0x3340, R25 ;  /* 0x000033401a187816 */ /* 0x000fe40000000019 */
[----:B------:R-:W-:Y:S02]  /*2b010*/  LOP3.LUT R5, R5, 0xffff, RZ, 0xc0, !PT ;  /* 0x0000ffff05057812 */ /* 0x000fe400078ec0ff */
[----:B------:R-:W-:-:S02]  /*2b020*/  PRMT R3, R10, 0x3340, R21 ;  /* 0x000033400a037816 */ /* 0x000fc40000000015 */
[----:B------:R-:W-:Y:S02]  /*2b030*/  LOP3.LUT R25, R6, 0xffff, RZ, 0xc0, !PT ;  /* 0x0000ffff06197812 */ /* 0x000fe400078ec0ff */
[----:B------:R-:W-:Y:S02]  /*2b040*/  PRMT R10, R12, 0x3340, R2 ;  /* 0x000033400c0a7816 */ /* 0x000fe40000000002 */
[----:B------:R-:W-:Y:S02]  /*2b050*/  LOP3.LUT R6, R17, 0xffff, RZ, 0xc0, !PT ;  /* 0x0000ffff11067812 */ /* 0x000fe400078ec0ff */
[----:B------:R-:W-:Y:S02]  /*2b060*/  LOP3.LUT R29, R29, 0xffff, RZ, 0xc0, !PT ;  /* 0x0000ffff1d1d7812 */ /* 0x000fe400078ec0ff */
[----:B------:R-:W-:Y:S02]  /*2b070*/  LOP3.LUT R12, R13, 0xffff, RZ, 0xc0, !PT ;  /* 0x0000ffff0d0c7812 */ /* 0x000fe400078ec0ff */
[----:B------:R-:W-:-:S02]  /*2b080*/  PRMT R2, R27, 0x3340, R5 ;  /* 0x000033401b027816 */ /* 0x000fc40000000005 */
[----:B------:R-:W-:Y:S01]  /*2b090*/  SHF.R.U32.HI R5, RZ, 0x8, R4 ;  /* 0x00000008ff057819 */ /* 0x000fe20000011604 */
[----:B------:R-:W2:Y:S01]  /*2b0a0*/  LDL.LU R27, [R1] ;  /* 0x00000000011b7983 */ /* 0x000ea20000300800 */
[----:B------:R-:W-:Y:S02]  /*2b0b0*/  PRMT R17, R4, 0x3340, R6 ;  /* 0x0000334004117816 */ /* 0x000fe40000000006 */
[----:B------:R-:W-:Y:S02]  /*2b0c0*/  PRMT R21, R19, 0x3340, R12 ;  /* 0x0000334013157816 */ /* 0x000fe4000000000c */
[----:B------:R-:W-:Y:S02]  /*2b0d0*/  SHF.R.U32.HI R4, RZ, 0x8, R29 ;  /* 0x00000008ff047819 */ /* 0x000fe4000001161d */
[----:B------:R-:W-:Y:S02]  /*2b0e0*/  PRMT R26, R29, 0x3340, R25 ;  /* 0x000033401d1a7816 */ /* 0x000fe40000000019 */
[----:B------:R-:W-:-:S02]  /*2b0f0*/  SHF.R.U32.HI R13, RZ, 0x8, R19 ;  /* 0x00000008ff0d7819 */ /* 0x000fc40000011613 */
[----:B------:R-:W-:Y:S01]  /*2b100*/  SHF.R.U32.HI R12, RZ, 0x8, R12 ;  /* 0x00000008ff0c7819 */ /* 0x000fe2000001160c */
[----:B------:R0:W-:Y:S01]  /*2b110*/  STL [R1+0x4], R26 ;  /* 0x0000041a01007387 */ /* 0x0001e20000100800 */
[----:B------:R-:W-:Y:S02]  /*2b120*/  SHF.R.U32.HI R25, RZ, 0x8, R25 ;  /* 0x00000008ff197819 */ /* 0x000fe40000011619 */
[--C-:B------:R-:W-:Y:S02]  /*2b130*/  PRMT R29, R23, 0x3340, R8.reuse ;  /* 0x00003340171d7816 */ /* 0x100fe40000000008 */
[----:B------:R-:W-:Y:S02]  /*2b140*/  SHF.R.U32.HI R8, RZ, 0x8, R8 ;  /* 0x00000008ff087819 */ /* 0x000fe40000011608 */
[----:B------:R-:W-:Y:S02]  /*2b150*/  SHF.R.U32.HI R19, RZ, 0x8, R23 ;  /* 0x00000008ff137819 */ /* 0x000fe40000011617 */
[----:B------:R-:W-:-:S02]  /*2b160*/  LOP3.LUT R13, R13, 0xffff, RZ, 0xc0, !PT ;  /* 0x0000ffff0d0d7812 */ /* 0x000fc400078ec0ff */
[----:B------:R-:W-:Y:S02]  /*2b170*/  LOP3.LUT R12, R12, 0xffff, RZ, 0xc0, !PT ;  /* 0x0000ffff0c0c7812 */ /* 0x000fe400078ec0ff */
[----:B------:R-:W-:Y:S02]  /*2b180*/  LOP3.LUT R25, R25, 0xffff, RZ, 0xc0, !PT ;  /* 0x0000ffff19197812 */ /* 0x000fe400078ec0ff */
[----:B------:R-:W-:Y:S02]  /*2b190*/  LOP3.LUT R4, R4, 0xffff, RZ, 0xc0, !PT ;  /* 0x0000ffff04047812 */ /* 0x000fe400078ec0ff */
[----:B------:R-:W-:Y:S02]  /*2b1a0*/  LOP3.LUT R8, R8, 0xffff, RZ, 0xc0, !PT ;  /* 0x0000ffff08087812 */ /* 0x000fe400078ec0ff */
[----:B0-----:R-:W-:Y:S02]  /*2b1b0*/  LOP3.LUT R26, R19, 0xffff, RZ, 0xc0, !PT ;  /* 0x0000ffff131a7812 */ /* 0x001fe400078ec0ff */
[----:B------:R-:W-:-:S02]  /*2b1c0*/  PRMT R23, R13, 0x3340, R12 ;  /* 0x000033400d177816 */ /* 0x000fc4000000000c */
[----:B------:R-:W-:Y:S02]  /*2b1d0*/  PRMT R12, R4, 0x3340, R25 ;  /* 0x00003340040c7816 */ /* 0x000fe40000000019 */
[----:B------:R-:W3:Y:S01]  /*2b1e0*/  LDL.LU R25, [R1+0x8] ;  /* 0x0000080001197983 */ /* 0x000ee20000300800 */
[----:B------:R-:W-:Y:S02]  /*2b1f0*/  PRMT R13, R26, 0x3340, R8 ;  /* 0x000033401a0d7816 */ /* 0x000fe40000000008 */
[----:B------:R-:W-:Y:S01]  /*2b200*/  SHF.R.U32.HI R6, RZ, 0x8, R6 ;  /* 0x00000008ff067819 */ /* 0x000fe20000011606 */
[----:B------:R-:W4:Y:S01]  /*2b210*/  LDL.LU R8, [R1+0x1c] ;  /* 0x00001c0001087983 */ /* 0x000f220000300800 */
[----:B------:R-:W-:Y:S02]  /*2b220*/  LOP3.LUT R5, R5, 0xffff, RZ, 0xc0, !PT ;  /* 0x0000ffff05057812 */ /* 0x000fe400078ec0ff */
[----:B------:R-:W-:Y:S02]  /*2b230*/  LOP3.LUT R6, R6, 0xffff, RZ, 0xc0, !PT ;  /* 0x0000ffff06067812 */ /* 0x000fe400078ec0ff */
[----:B------:R-:W-:-:S02]  /*2b240*/  PRMT R4, R16, 0x5410, R20 ;  /* 0x0000541010047816 */ /* 0x000fc40000000014 */
[----:B------:R-:W-:Y:S01]  /*2b250*/  PRMT R19, R5, 0x3340, R6 ;  /* 0x0000334005137816 */ /* 0x000fe20000000006 */
[----:B------:R-:W4:Y:S01]  /*2b260*/  LDL.LU R16, [R1+0x102c] ;  /* 0x00102c0001107983 */ /* 0x000f220000300800 */
[----:B------:R-:W-:Y:S02]  /*2b270*/  PRMT R5, R28, 0x5410, R18 ;  /* 0x000054101c057816 */ /* 0x000fe40000000012 */
[----:B------:R-:W-:Y:S01]  /*2b280*/  PRMT R6, R22, 0x5410, R24 ;  /* 0x0000541016067816 */ /* 0x000fe20000000018 */
[----:B------:R-:W4:Y:S01]  /*2b290*/  LDL.LU R28, [R1+0x20] ;  /* 0x00002000011c7983 */ /* 0x000f220000300800 */
[----:B------:R-:W-:Y:S02]  /*2b2a0*/  LOP3.LUT R24, R14, 0xffff, RZ, 0xc0, !PT ;  /* 0x0000ffff0e187812 */ /* 0x000fe400078ec0ff */
[----:B------:R-:W-:Y:S02]  /*2b2b0*/  LOP3.LUT R26, R15, 0xffff, RZ, 0xc0, !PT ;  /* 0x0000ffff0f1a7812 */ /* 0x000fe400078ec0ff */
[----:B------:R-:W-:-:S02]  /*2b2c0*/  LOP3.LUT R22, R9, 0xffff, RZ, 0xc0, !PT ;  /* 0x0000ffff09167812 */ /* 0x000fc400078ec0ff */
[----:B------:R-:W-:Y:S02]  /*2b2d0*/  PRMT R7, R7, 0x5410, R3 ;  /* 0x0000541007077816 */ /* 0x000fe40000000003 */
[----:B--2---:R-:W-:Y:S02]  /*2b2e0*/  LOP3.LUT R18, R27, 0xffff, RZ, 0xc0, !PT ;  /* 0x0000ffff1b127812 */ /* 0x004fe400078ec0ff */
[----:B------:R-:W2:Y:S02]  /*2b2f0*/  LDL.LU R27, [R1+0x14] ;  /* 0x00001400011b7983 */ /* 0x000ea40000300800 */
[----:B------:R-:W-:Y:S02]  /*2b300*/  SHF.R.U32.HI R9, RZ, 0x8, R18 ;  /* 0x00000008ff097819 */ /* 0x000fe40000011612 */
[--C-:B------:R-:W-:Y:S02]  /*2b310*/  PRMT R15, R18, 0x3340, R26.reuse ;  /* 0x00003340120f7816 */ /* 0x100fe4000000001a */
[----:B------:R-:W-:-:S02]  /*2b320*/  SHF.R.U32.HI R18, RZ, 0x8, R26 ;  /* 0x00000008ff127819 */ /* 0x000fc4000001161a */
[----:B------:R-:W2:Y:S01]  /*2b330*/  LDL.LU R26, [R1+0x24] ;  /* 0x00002400011a7983 */ /* 0x000ea20000300800 */
[----:B------:R-:W-:Y:S02]  /*2b340*/  LOP3.LUT R9, R9, 0xffff, RZ, 0xc0, !PT ;  /* 0x0000ffff09097812 */ /* 0x000fe400078ec0ff */
[----:B------:R-:W-:-:S04]  /*2b350*/  LOP3.LUT R18, R18, 0xffff, RZ, 0xc0, !PT ;  /* 0x0000ffff12127812 */ /* 0x000fc800078ec0ff */
[----:B------:R-:W-:Y:S02]  /*2b360*/  PRMT R3, R9, 0x3340, R18 ;  /* 0x0000334009037816 */ /* 0x000fe40000000012 */
[----:B---3--:R-:W-:Y:S02]  /*2b370*/  LOP3.LUT R20, R25, 0xffff, RZ, 0xc0, !PT ;  /* 0x0000ffff19147812 */ /* 0x008fe400078ec0ff */
[----:B----4-:R-:W-:Y:S02]  /*2b380*/  LOP3.LUT R8, R8, 0xffff, RZ, 0xc0, !PT ;  /* 0x0000ffff08087812 */ /* 0x010fe400078ec0ff */
[----:B------:R-:W-:Y:S02]  /*2b390*/  SHF.R.U32.HI R25, RZ, 0x8, R20 ;  /* 0x00000008ff197819 */ /* 0x000fe40000011614 */
[----:B------:R-:W-:Y:S02]  /*2b3a0*/  PRMT R14, R20, 0x3340, R24 ;  /* 0x00003340140e7816 */ /* 0x000fe40000000018 */
[----:B------:R-:W-:-:S02]  /*2b3b0*/  SHF.R.U32.HI R20, RZ, 0x8, R8 ;  /* 0x00000008ff147819 */ /* 0x000fc40000011608 */
[----:B------:R-:W-:-:S05]  /*2b3c0*/  PRMT R8, R8, 0x3340, R22 ;  /* 0x0000334008087816 */ /* 0x000fca0000000016 */
[----:B------:R0:W-:Y:S02]  /*2b3d0*/  STL [R1], R8 ;  /* 0x0000000801007387 */ /* 0x0001e40000100800 */
[----:B0-----:R-:W-:Y:S02]  /*2b3e0*/  SHF.R.U32.HI R8, RZ, 0x8, R22 ;  /* 0x00000008ff087819 */ /* 0x001fe40000011616 */
[----:B------:R-:W-:Y:S02]  /*2b3f0*/  LOP3.LUT R22, R25, 0xffff, RZ, 0xc0, !PT ;  /* 0x0000ffff19167812 */ /* 0x000fe400078ec0ff */
[----:B------:R-:W3:Y:S04]  /*2b400*/  LDL.LU R25, [R1+0x28] ;  /* 0x0000280001197983 */ /* 0x000ee80000300800 */
[----:B------:R-:W4:Y:S01]  /*2b410*/  LDL.LU R18, [R1+0x10] ;  /* 0x0000100001127983 */ /* 0x000f220000300800 */
[----:B------:R-:W-:-:S02]  /*2b420*/  LOP3.LUT R20, R20, 0xffff, RZ, 0xc0, !PT ;  /* 0x0000ffff14147812 */ /* 0x000fc400078ec0ff */
[----:B------:R-:W-:-:S04]  /*2b430*/  LOP3.LUT R8, R8, 0xffff, RZ, 0xc0, !PT ;  /* 0x0000ffff08087812 */ /* 0x000fc800078ec0ff */
[----:B------:R-:W-:Y:S02]  /*2b440*/  PRMT R20, R20, 0x3340, R8 ;  /* 0x0000334014147816 */ /* 0x000fe40000000008 */
[----:B------:R-:W-:Y:S02]  /*2b450*/  PRMT R8, R11, 0x5410, R10 ;  /* 0x000054100b087816 */ /* 0x000fe4000000000a */
[----:B------:R-:W2:Y:S01]  /*2b460*/  LDL.LU R11, [R1+0x1028] ;  /* 0x00102800010b7983 */ /* 0x000ea20000300800 */
[----:B------:R-:W-:-:S04]  /*2b470*/  SHF.R.U32.HI R24, RZ, 0x8, R24 ;  /* 0x00000008ff187819 */ /* 0x000fc80000011618 */
[----:B------:R-:W-:-:S04]  /*2b480*/  LOP3.LUT R24, R24, 0xffff, RZ, 0xc0, !PT ;  /* 0x0000ffff18187812 */ /* 0x000fc800078ec0ff */
[----:B------:R-:W-:Y:S02]  /*2b490*/  PRMT R22, R22, 0x3340, R24 ;  /* 0x0000334016167816 */ /* 0x000fe40000000018 */
[----:B------:R-:W0:Y:S01]  /*2b4a0*/  S2R R24, SR_TID.X ;  /* 0x0000000000187919 */ /* 0x000e220000002100 */
[----:B------:R-:W-:Y:S01]  /*2b4b0*/  STSM.16.M88.4 [R0], R4 ;  /* 0x0000000400007844 */ /* 0x000fe20000000200 */
[----:B------:R-:W-:Y:S01]  /*2b4c0*/  PRMT R10, R21, 0x5410, R23 ;  /* 0x00005410150a7816 */ /* 0x000fe20000000017 */
[----:B------:R-:W-:Y:S01]  /*2b4d0*/  BAR.SYNC.DEFER_BLOCKING 0x0 ;  /* 0x0000000000007b1d */ /* 0x000fe20000010000 */
[----:B----4-:R-:W-:Y:S02]  /*2b4e0*/  PRMT R9, R18, 0x5410, R2 ;  /* 0x0000541012097816 */ /* 0x010fe40000000002 */
[----:B0-----:R-:W-:-:S04]  /*2b4f0*/  LOP3.LUT R2, R24, 0x3f, RZ, 0xc0, !PT ;  /* 0x0000003f18027812 */ /* 0x001fc800078ec0ff */
[----:B------:R-:W-:Y:S01]  /*2b500*/  LEA R2, R2, UR4, 0x4 ;  /* 0x0000000402027c11 */ /* 0x000fe2000f8e20ff */
[----:B------:R-:W0:Y:S04]  /*2b510*/  LDCU UR4, c[0x0][0x398] ;  /* 0x00007300ff0477ac */ /* 0x000e280008000800 */
[----:B------:R-:W4:Y:S01]  /*2b520*/  LDS.128 R4, [R2] ;  /* 0x0000000002047984 */ /* 0x000f220000000c00 */
[----:B---3--:R-:W-:Y:S02]  /*2b530*/  LOP3.LUT R21, R25, 0xffff, RZ, 0xc0, !PT ;  /* 0x0000ffff19157812 */ /* 0x008fe400078ec0ff */
[----:B------:R-:W-:Y:S02]  /*2b540*/  LOP3.LUT R25, R28, 0xffff, RZ, 0xc0, !PT ;  /* 0x0000ffff1c197812 */ /* 0x000fe400078ec0ff */
[----:B--2---:R-:W-:-:S02]  /*2b550*/  LOP3.LUT R28, R27, 0xffff, RZ, 0xc0, !PT ;  /* 0x0000ffff1b1c7812 */ /* 0x004fc400078ec0ff */
[----:B------:R-:W-:Y:S02]  /*2b560*/  SHF.R.U32.HI R27, RZ, 0x8, R21 ;  /* 0x00000008ff1b7819 */ /* 0x000fe40000011615 */
[--C-:B------:R-:W-:Y:S02]  /*2b570*/  PRMT R21, R21, 0x3340, R28.reuse ;  /* 0x0000334015157816 */ /* 0x100fe4000000001c */
[----:B------:R-:W-:Y:S02]  /*2b580*/  SHF.R.U32.HI R28, RZ, 0x8, R28 ;  /* 0x00000008ff1c7819 */ /* 0x000fe4000001161c */
[----:B------:R-:W-:Y:S02]  /*2b590*/  LOP3.LUT R18, R26, 0xffff, RZ, 0xc0, !PT ;  /* 0x0000ffff1a127812 */ /* 0x000fe400078ec0ff */
[----:B------:R-:W-:Y:S02]  /*2b5a0*/  LOP3.LUT R11, R11, 0xffff, RZ, 0xc0, !PT ;  /* 0x0000ffff0b0b7812 */ /* 0x000fe400078ec0ff */
[----:B------:R-:W-:-:S02]  /*2b5b0*/  LOP3.LUT R28, R28, 0xffff, RZ, 0xc0, !PT ;  /* 0x0000ffff1c1c7812 */ /* 0x000fc400078ec0ff */
[----:B------:R-:W-:Y:S02]  /*2b5c0*/  LOP3.LUT R27, R27, 0xffff, RZ, 0xc0, !PT ;  /* 0x0000ffff1b1b7812 */ /* 0x000fe400078ec0ff */
[----:B------:R-:W-:Y:S02]  /*2b5d0*/  SHF.R.U32.HI R24, RZ, 0x8, R18 ;  /* 0x00000008ff187819 */ /* 0x000fe40000011612 */
[--C-:B------:R-:W-:Y:S02]  /*2b5e0*/  PRMT R18, R18, 0x3340, R11.reuse ;  /* 0x0000334012127816 */ /* 0x100fe4000000000b */
[----:B------:R-:W-:Y:S02]  /*2b5f0*/  SHF.R.U32.HI R26, RZ, 0x8, R11 ;  /* 0x00000008ff1a7819 */ /* 0x000fe4000001160b */
[----:B------:R-:W-:Y:S01]  /*2b600*/  PRMT R11, R17, 0x5410, R19 ;  /* 0x00005410110b7816 */ /* 0x000fe20000000013 */
[----:B------:R-:W-:Y:S01]  /*2b610*/  BAR.SYNC.DEFER_BLOCKING 0x0 ;  /* 0x0000000000007b1d */ /* 0x000fe20000010000 */
[----:B------:R-:W-:-:S05]  /*2b620*/  PRMT R19, R27, 0x3340, R28 ;  /* 0x000033401b137816 */ /* 0x000fca000000001c */
[----:B----4-:R2:W-:Y:S04]  /*2b630*/  STL [R1+0x1024], R7 ;  /* 0x0010240701007387 */ /* 0x0105e80000100800 */
[----:B--2---:R-:W1:Y:S04]  /*2b640*/  LDL R7, [R1+0xffc] ;  /* 0x000ffc0001077983 */ /* 0x004e680000100800 */
[----:B------:R-:W2:Y:S04]  /*2b650*/  LDL.LU R28, [R1+0x4] ;  /* 0x00000400011c7983 */ /* 0x000ea80000300800 */
[----:B------:R-:W3:Y:S01]  /*2b660*/  LDL.LU R27, [R1] ;  /* 0x00000000011b7983 */ /* 0x000ee20000300800 */
[----:B------:R-:W-:-:S03]  /*2b670*/  PRMT R13, R29, 0x5410, R13 ;  /* 0x000054101d0d7816 */ /* 0x000fc6000000000d */
[----:B------:R-:W-:Y:S01]  /*2b680*/  STSM.16.M88.4 [R0], R8 ;  /* 0x0000000800007844 */ /* 0x000fe20000000200 */
[----:B------:R-:W-:Y:S01]  /*2b690*/  BAR.SYNC.DEFER_BLOCKING 0x0 ;  /* 0x0000000000007b1d */ /* 0x000fe20000010000 */
[----:B------:R-:W-:Y:S02]  /*2b6a0*/  PRMT R14, R14, 0x5410, R22 ;  /* 0x000054100e0e7816 */ /* 0x000fe40000000016 */
[----:B------:R-:W-:-:S03]  /*2b6b0*/  PRMT R15, R15, 0x5410, R3 ;  /* 0x000054100f0f7816 */ /* 0x000fc60000000003 */
[----:B------:R-:W4:Y:S01]  /*2b6c0*/  LDS.128 R8, [R2] ;  /* 0x0000000002087984 */ /* 0x000f220000000c00 */
[----:B------:R-:W-:Y:S02]  /*2b6d0*/  LOP3.LUT R23, R16, 0xffff, RZ, 0xc0, !PT ;  /* 0x0000ffff10177812 */ /* 0x000fe400078ec0ff */
[----:B------:R-:W-:Y:S02]  /*2b6e0*/  SHF.R.U32.HI R16, RZ, 0x8, R25 ;  /* 0x00000008ff107819 */ /* 0x000fe40000011619 */
[--C-:B------:R-:W-:Y:S02]  /*2b6f0*/  PRMT R25, R25, 0x3340, R23.reuse ;  /* 0x0000334019197816 */ /* 0x100fe40000000017 */
[----:B------:R-:W-:Y:S02]  /*2b700*/  SHF.R.U32.HI R23, RZ, 0x8, R23 ;  /* 0x00000008ff177819 */ /* 0x000fe40000011617 */
[----:B--2---:R-:W-:Y:S01]  /*2b710*/  PRMT R12, R28, 0x5410, R12 ;  /* 0x000054101c0c7816 */ /* 0x004fe2000000000c */
[----:B------:R-:W-:Y:S06]  /*2b720*/  BAR.SYNC.DEFER_BLOCKING 0x0 ;  /* 0x0000000000007b1d */ /* 0x000fec0000010000 */
[----:B------:R-:W2:Y:S04]  /*2b730*/  LDL.LU R28, [R1+0x1000] ;  /* 0x00100000011c7983 */ /* 0x000ea80000300800 */
[----:B------:R-:W2:Y:S04]  /*2b740*/  LDL R29, [R1+0x4f0] ;  /* 0x0004f000011d7983 */ /* 0x000ea80000100800 */
[----:B------:R0:W-:Y:S01]  /*2b750*/  STSM.16.M88.4 [R0], R12 ;  /* 0x0000000c00007844 */ /* 0x0001e20000000200 */
[----:B------:R-:W-:-:S02]  /*2b760*/  LOP3.LUT R24, R24, 0xffff, RZ, 0xc0, !PT ;  /* 0x0000ffff18187812 */ /* 0x000fc400078ec0ff */
[----:B------:R-:W-:Y:S02]  /*2b770*/  LOP3.LUT R26, R26, 0xffff, RZ, 0xc0, !PT ;  /* 0x0000ffff1a1a7812 */ /* 0x000fe400078ec0ff */
[----:B------:R-:W-:Y:S02]  /*2b780*/  LOP3.LUT R16, R16, 0xffff, RZ, 0xc0, !PT ;  /* 0x0000ffff10107812 */ /* 0x000fe400078ec0ff */
[----:B------:R-:W-:Y:S02]  /*2b790*/  LOP3.LUT R23, R23, 0xffff, RZ, 0xc0, !PT ;  /* 0x0000ffff17177812 */ /* 0x000fe400078ec0ff */
[----:B------:R-:W-:Y:S02]  /*2b7a0*/  PRMT R17, R24, 0x3340, R26 ;  /* 0x0000334018117816 */ /* 0x000fe4000000001a */
[----:B------:R-:W-:Y:S02]  /*2b7b0*/  PRMT R16, R16, 0x3340, R23 ;  /* 0x0000334010107816 */ /* 0x000fe40000000017 */
[----:B0-----:R-:W-:-:S02]  /*2b7c0*/  PRMT R13, R21, 0x5410, R19 ;  /* 0x00005410150d7816 */ /* 0x001fc40000000013 */
[----:B------:R-:W-:Y:S02]  /*2b7d0*/  PRMT R14, R18, 0x5410, R17 ;  /* 0x00005410120e7816 */ /* 0x000fe40000000011 */
[----:B------:R-:W-:Y:S01]  /*2b7e0*/  PRMT R15, R25, 0x5410, R16 ;  /* 0x00005410190f7816 */ /* 0x000fe20000000010 */
[----:B------:R-:W-:Y:S01]  /*2b7f0*/  BAR.SYNC.DEFER_BLOCKING 0x0 ;  /* 0x0000000000007b1d */ /* 0x000fe20000010000 */
[----:B---3--:R-:W-:-:S05]  /*2b800*/  PRMT R12, R27, 0x5410, R20 ;  /* 0x000054101b0c7816 */ /* 0x008fca0000000014 */
[----:B------:R-:W0:Y:S02]  /*2b810*/  LDS.128 R16, [R2] ;  /* 0x0000000002107984 */ /* 0x000e240000000c00 */
[----:B------:R-:W-:Y:S01]  /*2b820*/  BAR.SYNC.DEFER_BLOCKING 0x0 ;  /* 0x0000000000007b1d */ /* 0x000fe20000010000 */
[C---:B-1----:R-:W-:Y:S01]  /*2b830*/  IMAD R24, R7.reuse, UR5, RZ ;  /* 0x0000000507187c24 */ /* 0x042fe2000f8e02ff */
[----:B------:R-:W-:-:S04]  /*2b840*/  ISETP.GE.AND P0, PT, R7, UR10, PT ;  /* 0x0000000a07007c0c */ /* 0x000fc8000bf06270 */
[----:B------:R-:W-:-:S04]  /*2b850*/  IADD3 R22, P4, PT, R24, UR8, RZ ;  /* 0x0000000818167c10 */ /* 0x000fc8000ff9e0ff */
[----:B------:R-:W-:Y:S01]  /*2b860*/  LEA.HI.X.SX32 R24, R24, UR9, 0x1, P4 ;  /* 0x0000000918187c11 */ /* 0x000fe2000a0f0eff */
[----:B------:R1:W-:Y:S01]  /*2b870*/  STSM.16.M88.4 [R0], R12 ;  /* 0x0000000c00007844 */ /* 0x0003e20000000200 */
[----:B------:R-:W-:Y:S01]  /*2b880*/  PRMT R27, R4, 0x7770, RZ ;  /* 0x00007770041b7816 */ /* 0x000fe200000000ff */
[----:B------:R-:W-:Y:S01]  /*2b890*/  BAR.SYNC.DEFER_BLOCKING 0x0 ;  /* 0x0000000000007b1d */ /* 0x000fe20000010000 */
[C---:B--2---:R-:W-:Y:S01]  /*2b8a0*/  IMAD R3, R29.reuse, UR6, RZ ;  /* 0x000000061d037c24 */ /* 0x044fe2000f8e02ff */
[----:B------:R-:W-:-:S04]  /*2b8b0*/  ISETP.LT.AND P0, PT, R29, UR11, !P0 ;  /* 0x0000000b1d007c0c */ /* 0x000fc8000c701270 */
[----:B------:R-:W-:Y:S02]  /*2b8c0*/  SHF.R.S32.HI R23, RZ, 0x1f, R3 ;  /* 0x0000001fff177819 */ /* 0x000fe40000011403 */
[----:B------:R-:W-:Y:S01]  /*2b8d0*/  IADD3 R20, P4, PT, R3, R22, RZ ;  /* 0x0000001603147210 */ /* 0x000fe20007f9e0ff */
[C---:B------:R-:W-:Y:S01]  /*2b8e0*/  IMAD R26, R28.reuse, UR5, RZ ;  /* 0x000000051c1a7c24 */ /* 0x040fe2000f8e02ff */
[----:B------:R-:W-:Y:S01]  /*2b8f0*/  ISETP.LT.AND P5, PT, R7, UR10, !P1 ;  /* 0x0000000a07007c0c */ /* 0x000fe2000cfa1270 */
[----:B------:R-:W-:Y:S01]  /*2b900*/  VIADD R25, R3, UR6 ;  /* 0x0000000603197c36 */ /* 0x000fe20008000000 */
[----:B------:R-:W2:Y:S01]  /*2b910*/  LDCU UR5, c[0x0][0x398] ;  /* 0x00007300ff0577ac */ /* 0x000ea20008000800 */
[----:B------:R-:W-:Y:S01]  /*2b920*/  IMAD.X R21, R23, 0x1, R24, P4 ;  /* 0x0000000117157824 */ /* 0x000fe200020e0618 */
[----:B------:R-:W-:-:S04]  /*2b930*/  ISETP.GE.AND P4, PT, R28, UR10, PT ;  /* 0x0000000a1c007c0c */ /* 0x000fc8000bf86270 */
[----:B------:R3:W-:Y:S01]  /*2b940*/  @P0 STG.E.U8 desc[UR42][R20.64], R27 ;  /* 0x0000001b14000986 */ /* 0x0007e2000c10112a */
[C---:B-1----:R-:W-:Y:S01]  /*2b950*/  IADD3 R0, P0, PT, R26.reuse, UR8, RZ ;  /* 0x000000081a007c10 */ /* 0x042fe2000ff1e0ff */
[C---:B------:R-:W-:Y:S01]  /*2b960*/  VIADD R15, R29.reuse, 0x4 ;  /* 0x000000041d0f7836 */ /* 0x040fe20000000000 */
[----:B------:R-:W-:Y:S01]  /*2b970*/  ISETP.LT.AND P4, PT, R29, UR11, !P4 ;  /* 0x0000000b1d007c0c */ /* 0x000fe2000e781270 */
[----:B------:R-:W1:Y:S01]  /*2b980*/  LDCU UR8, c[0x0][0x398] ;  /* 0x00007300ff0877ac */ /* 0x000e620008000800 */
[----:B---3--:R-:W-:Y:S01]  /*2b990*/  LEA.HI.X.SX32 R20, R26, UR9, 0x1, P0 ;  /* 0x000000091a147c11 */ /* 0x008fe200080f0eff */
[----:B------:R-:W3:Y:S01]  /*2b9a0*/  LDCU UR9, c[0x0][0x398] ;  /* 0x00007300ff0977ac */ /* 0x000ee20008000800 */
[----:B------:R-:W-:Y:S02]  /*2b9b0*/  IADD3 R12, P0, PT, R3, R0, RZ ;  /* 0x00000000030c7210 */ /* 0x000fe40007f1e0ff */
[----:B------:R-:W-:-:S03]  /*2b9c0*/  PRMT R26, R4, 0x7771, RZ ;  /* 0x00007771041a7816 */ /* 0x000fc600000000ff */
[----:B------:R-:W-:-:S05]  /*2b9d0*/  IMAD.X R13, R23, 0x1, R20, P0 ;  /* 0x00000001170d7824 */ /* 0x000fca00000e0614 */
[----:B------:R0:W-:Y:S04]  /*2b9e0*/  @P4 STG.E.U8 desc[UR42][R12.64], R26 ;  /* 0x0000001a0c004986 */ /* 0x0001e8000c10112a */
[----:B0-----:R-:W2:Y:S01]  /*2b9f0*/  LDL R26, [R1+0x4f0] ;  /* 0x0004f000011a7983 */ /* 0x001ea20000100800 */
[----:B------:R-:W-:Y:S02]  /*2ba00*/  ISETP.LT.AND P4, PT, R28, UR10, !P1 ;  /* 0x0000000a1c007c0c */ /* 0x000fe4000cf81270 */
[----:B------:R-:W-:Y:S02]  /*2ba10*/  SHF.R.S32.HI R3, RZ, 0x1f, R25 ;  /* 0x0000001fff037819 */ /* 0x000fe40000011419 */
[C---:B------:R-:W-:Y:S02]  /*2ba20*/  IADD3 R14, P6, PT, R25.reuse, R22, RZ ;  /* 0x00000016190e7210 */ /* 0x040fe40007fde0ff */
[----:B------:R-:W-:-:S02]  /*2ba30*/  IADD3 R12, P1, PT, R25, R0, RZ ;  /* 0x00000000190c7210 */ /* 0x000fc40007f3e0ff */
[----:B------:R-:W-:Y:S01]  /*2ba40*/  ISETP.GE.AND P0, PT, R15, UR11, PT ;  /* 0x0000000b0f007c0c */ /* 0x000fe2000bf06270 */
[C---:B------:R-:W-:Y:S01]  /*2ba50*/  IMAD.X R15, R3.reuse, 0x1, R24, P6 ;  /* 0x00000001030f7824 */ /* 0x040fe200030e0618 */
[C---:B------:R-:W-:Y:S01]  /*2ba60*/  PRMT R27, R4.reuse, 0x7772, RZ ;  /* 0x00007772041b7816 */ /* 0x040fe200000000ff */
[----:B------:R-:W-:Y:S01]  /*2ba70*/  IMAD.X R13, R3, 0x1, R20, P1 ;  /* 0x00000001030d7824 */ /* 0x000fe200008e0614 */
[----:B------:R-:W-:Y:S01]  /*2ba80*/  PRMT R29, R4, 0x7773, RZ ;  /* 0x00007773041d7816 */ /* 0x000fe200000000ff */
[----:B------:R-:W-:Y:S02]  /*2ba90*/  VIADD R23, R25, UR6 ;  /* 0x0000000619177c36 */ /* 0x000fe40008000000 */
[----:B------:R0:W-:Y:S01]  /*2baa0*/  @P5 STG.E.U8 desc[UR42][R14.64], R27 ;  /* 0x0000001b0e005986 */ /* 0x0001e2000c10112a */
[----:B------:R-:W-:-:S03]  /*2bab0*/  ISETP.LT.AND P5, PT, R7, UR10, !P3 ;  /* 0x0000000a07007c0c */ /* 0x000fc6000dfa1270 */
[----:B------:R1:W-:Y:S01]  /*2bac0*/  @P4 STG.E.U8 desc[UR42][R12.64], R29 ;  /* 0x0000001d0c004986 */ /* 0x0003e2000c10112a */
[----:B------:R-:W-:Y:S02]  /*2bad0*/  ISETP.LT.AND P4, PT, R28, UR10, !P3 ;  /* 0x0000000a1c007c0c */ /* 0x000fe4000df81270 */
[----:B------:R-:W-:Y:S02]  /*2bae0*/  SHF.R.S32.HI R21, RZ, 0x1f, R23 ;  /* 0x0000001fff157819 */ /* 0x000fe40000011417 */
[C---:B0-----:R-:W-:Y:S02]  /*2baf0*/  IADD3 R14, P6, PT, R23.reuse, R22, RZ ;  /* 0x00000016170e7210 */ /* 0x041fe40007fde0ff */
[----:B-1----:R-:W-:-:S03]  /*2bb00*/  IADD3 R12, P3, PT, R23, R0, RZ ;  /* 0x00000000170c7210 */ /* 0x002fc60007f7e0ff */
[----:B------:R-:W-:Y:S01]  /*2bb10*/  IMAD.X R15, R21, 0x1, R24, P6 ;  /* 0x00000001150f7824 */ /* 0x000fe200030e0618 */
[----:B------:R-:W-:Y:S01]  /*2bb20*/  PRMT R27, R5, 0x7770, RZ ;  /* 0x00007770051b7816 */ /* 0x000fe200000000ff */
[----:B------:R-:W-:-:S04]  /*2bb30*/  IMAD.X R13, R21, 0x1, R20, P3 ;  /* 0x00000001150d7824 */ /* 0x000fc800018e0614 */
[----:B------:R0:W-:Y:S01]  /*2bb40*/  @P5 STG.E.U8 desc[UR42][R14.64], R27 ;  /* 0x0000001b0e005986 */ /* 0x0001e2000c10112a */
[----:B------:R-:W-:Y:S02]  /*2bb50*/  ISETP.LT.AND P5, PT, R7, UR10, !P2 ;  /* 0x0000000a07007c0c */ /* 0x000fe4000d7a1270 */
[C---:B------:R-:W-:Y:S02]  /*2bb60*/  PRMT R29, R5.reuse, 0x7773, RZ ;  /* 0x00007773051d7816 */ /* 0x040fe400000000ff */
[C---:B0-----:R-:W-:Y:S01]  /*2bb70*/  PRMT R27, R5.reuse, 0x7772, RZ ;  /* 0x00007772051b7816 */ /* 0x041fe200000000ff */
[C---:B--2---:R-:W-:Y:S02]  /*2bb80*/  VIADD R25, R26.reuse, 0x5 ;  /* 0x000000051a197836 */ /* 0x044fe40000000000 */
[----:B------:R-:W-:Y:S01]  /*2bb90*/  VIADD R4, R26, 0x6 ;  /* 0x000000061a047836 */ /* 0x000fe20000000000 */
[----:B------:R-:W-:Y:S02]  /*2bba0*/  PRMT R26, R5, 0x7771, RZ ;  /* 0x00007771051a7816 */ /* 0x000fe400000000ff */
[----:B------:R-:W-:Y:S01]  /*2bbb0*/  ISETP.GE.AND P1, PT, R25, UR11, PT ;  /* 0x0000000b19007c0c */ /* 0x000fe2000bf26270 */
[----:B------:R-:W-:-:S02]  /*2bbc0*/  VIADD R25, R23, UR6 ;  /* 0x0000000617197c36 */ /* 0x000fc40008000000 */
[----:B------:R0:W-:Y:S01]  /*2bbd0*/  @P4 STG.E.U8 desc[UR42][R12.64], R26 ;  /* 0x0000001a0c004986 */ /* 0x0001e2000c10112a */
[----:B------:R-:W-:Y:S02]  /*2bbe0*/  ISETP.LT.AND P4, PT, R28, UR10, !P2 ;  /* 0x0000000a1c007c0c */ /* 0x000fe4000d781270 */
[----:B------:R-:W-:Y:S02]  /*2bbf0*/  SHF.R.S32.HI R3, RZ, 0x1f, R25 ;  /* 0x0000001fff037819 */ /* 0x000fe40000011419 */
[C---:B------:R-:W-:Y:S02]  /*2bc00*/  IADD3 R14, P6, PT, R25.reuse, R22, RZ ;  /* 0x00000016190e7210 */ /* 0x040fe40007fde0ff */
[----:B0-----:R-:W-:-:S03]  /*2bc10*/  IADD3 R12, P2, PT, R25, R0, RZ ;  /* 0x00000000190c7210 */ /* 0x001fc60007f5e0ff */
[C---:B------:R-:W-:Y:S01]  /*2bc20*/  IMAD.X R15, R3.reuse, 0x1, R24, P6 ;  /* 0x00000001030f7824 */ /* 0x040fe200030e0618 */
[----:B------:R-:W2:Y:S01]  /*2bc30*/  LDL R26, [R1+0x4f0] ;  /* 0x0004f000011a7983 */ /* 0x000ea20000100800 */
[----:B------:R-:W-:-:S03]  /*2bc40*/  IMAD.X R13, R3, 0x1, R20, P2 ;  /* 0x00000001030d7824 */ /* 0x000fc600010e0614 */
[----:B------:R-:W-:Y:S01]  /*2bc50*/  @P5 STG.E.U8 desc[UR42][R14.64], R27 ;  /* 0x0000001b0e005986 */ /* 0x000fe2000c10112a */
[----:B------:R-:W-:-:S03]  /*2bc60*/  ISETP.LT.AND P5, PT, R7, UR10, !P0 ;  /* 0x0000000a07007c0c */ /* 0x000fc6000c7a1270 */
[----:B------:R-:W3:Y:S04]  /*2bc70*/  LDL.LU R7, [R1+0x1024] ;  /* 0x0010240001077983 */ /* 0x000ee80000300800 */
[----:B------:R0:W-:Y:S04]  /*2bc80*/  @P4 STG.E.U8 desc[UR42][R12.64], R29 ;  /* 0x0000001d0c004986 */ /* 0x0001e8000c10112a */
[----:B0-----:R-:W3:Y:S01]  /*2bc90*/  LDL R29, [R1+0xffc] ;  /* 0x000ffc00011d7983 */ /* 0x001ee20000100800 */
[----:B------:R-:W-:Y:S01]  /*2bca0*/  VIADD R23, R25, UR6 ;  /* 0x0000000619177c36 */ /* 0x000fe20008000000 */
[----:B------:R-:W-:-:S04]  /*2bcb0*/  ISETP.GE.AND P3, PT, R4, UR11, PT ;  /* 0x0000000b04007c0c */ /* 0x000fc8000bf66270 */
[----:B------:R-:W-:Y:S02]  /*2bcc0*/  SHF.R.S32.HI R21, RZ, 0x1f, R23 ;  /* 0x0000001fff157819 */ /* 0x000fe40000011417 */
[----:B------:R-:W-:Y:S02]  /*2bcd0*/  IADD3 R4, P6, PT, R23, R22, RZ ;  /* 0x0000001617047210 */ /* 0x000fe40007fde0ff */
[----:B------:R-:W-:-:S03]  /*2bce0*/  PRMT R27, R6, 0x7770, RZ ;  /* 0x00007770061b7816 */ /* 0x000fc600000000ff */
[----:B------:R-:W-:Y:S01]  /*2bcf0*/  IMAD.X R5, R21, 0x1, R24, P6 ;  /* 0x0000000115057824 */ /* 0x000fe200030e0618 */
[----:B------:R-:W-:Y:S01]  /*2bd00*/  ISETP.LT.AND P4, PT, R28, UR10, !P0 ;  /* 0x0000000a1c007c0c */ /* 0x000fe2000c781270 */
[----:B------:R-:W-:-:S03]  /*2bd10*/  VIADD R15, R23, UR6 ;  /* 0x00000006170f7c36 */ /* 0x000fc60008000000 */
[----:B------:R0:W-:Y:S02]  /*2bd20*/  @P5 STG.E.U8 desc[UR42][R4.64], R27 ;  /* 0x0000001b04005986 */ /* 0x0001e4000c10112a */
[----:B------:R-:W-:Y:S02]  /*2bd30*/  SHF.R.S32.HI R3, RZ, 0x1f, R15 ;  /* 0x0000001fff037819 */ /* 0x000fe4000001140f */
[----:B------:R-:W-:Y:S02]  /*2bd40*/  IADD3 R12, P6, PT, R15, R22, RZ ;  /* 0x000000160f0c7210 */ /* 0x000fe40007fde0ff */
[----:B0-----:R-:W-:-:S05]  /*2bd50*/  IADD3 R4, P0, PT, R23, R0, RZ ;  /* 0x0000000017047210 */ /* 0x001fca0007f1e0ff */
[----:B------:R-:W-:Y:S01]  /*2bd60*/  IMAD.X R5, R21, 0x1, R20, P0 ;  /* 0x0000000115057824 */ /* 0x000fe200000e0614 */
[----:B------:R-:W-:Y:S01]  /*2bd70*/  PRMT R23, R6, 0x7772, RZ ;  /* 0x0000777206177816 */ /* 0x000fe200000000ff */
[----:B------:R-:W-:Y:S02]  /*2bd80*/  IMAD.X R13, R3, 0x1, R24, P6 ;  /* 0x00000001030d7824 */ /* 0x000fe400030e0618 */
[----:B--2---:R-:W-:-:S05]  /*2bd90*/  VIADD R25, R26, 0x7 ;  /* 0x000000071a197836 */ /* 0x004fca0000000000 */
[----:B------:R-:W-:Y:S02]  /*2bda0*/  ISETP.GE.AND P2, PT, R25, UR11, PT ;  /* 0x0000000b19007c0c */ /* 0x000fe4000bf46270 */
[----:B------:R-:W-:-:S05]  /*2bdb0*/  PRMT R25, R6, 0x7771, RZ ;  /* 0x0000777106197816 */ /* 0x000fca00000000ff */
[----:B------:R0:W-:Y:S01]  /*2bdc0*/  @P4 STG.E.U8 desc[UR42][R4.64], R25 ;  /* 0x0000001904004986 */ /* 0x0001e2000c10112a */
[----:B------:R-:W-:Y:S02]  /*2bdd0*/  ISETP.LT.AND P4, PT, R28, UR10, !P1 ;  /* 0x0000000a1c007c0c */ /* 0x000fe4000cf81270 */
[----:B---3--:R-:W-:Y:S02]  /*2bde0*/  ISETP.LT.AND P5, PT, R29, UR10, !P1 ;  /* 0x0000000a1d007c0c */ /* 0x008fe4000cfa1270 */
[----:B0-----:R-:W-:-:S05]  /*2bdf0*/  IADD3 R4, P1, PT, R15, R0, RZ ;  /* 0x000000000f047210 */ /* 0x001fca0007f3e0ff */
[----:B------:R-:W-:-:S06]  /*2be00*/  IMAD.X R5, R3, 0x1, R20, P1 ;  /* 0x0000000103057824 */ /* 0x000fcc00008e0614 */
[----:B------:R-:W-:Y:S01]  /*2be10*/  @P5 STG.E.U8 desc[UR42][R12.64], R23 ;  /* 0x000000170c005986 */ /* 0x000fe2000c10112a */
[----:B------:R-:W-:Y:S02]  /*2be20*/  ISETP.LT.AND P5, PT, R29, UR10, !P3 ;  /* 0x0000000a1d007c0c */ /* 0x000fe4000dfa1270 */
[----:B------:R-:W-:-:S05]  /*2be30*/  PRMT R29, R6, 0x7773, RZ ;  /* 0x00007773061d7816 */ /* 0x000fca00000000ff */
[----:B------:R0:W-:Y:S04]  /*2be40*/  @P4 STG.E.U8 desc[UR42][R4.64], R29 ;  /* 0x0000001d04004986 */ /* 0x0001e8000c10112a */
[----:B0-----:R-:W2:Y:S01]  /*2be50*/  LDL R29, [R1+0xffc] ;  /* 0x000ffc00011d7983 */ /* 0x001ea20000100800 */
[----:B------:R-:W-:-:S05]  /*2be60*/  VIADD R21, R15, UR6 ;  /* 0x000000060f157c36 */ /* 0x000fca0008000000 */
[----:B------:R-:W-:Y:S02]  /*2be70*/  SHF.R.S32.HI R15, RZ, 0x1f, R21 ;  /* 0x0000001fff0f7819 */ /* 0x000fe40000011415 */
[----:B------:R-:W-:Y:S02]  /*2be80*/  IADD3 R12, P6, PT, R21, R22, RZ ;  /* 0x00000016150c7210 */ /* 0x000fe40007fde0ff */
[----:B------:R-:W-:-:S03]  /*2be90*/  PRMT R25, R7, 0x7770, RZ ;  /* 0x0000777007197816 */ /* 0x000fc600000000ff */
[----:B------:R-:W-:Y:S01]  /*2bea0*/  IMAD.X R13, R15, 0x1, R24, P6 ;  /* 0x000000010f0d7824 */ /* 0x000fe200030e0618 */
[----:B------:R-:W-:Y:S01]  /*2beb0*/  ISETP.LT.AND P4, PT, R28, UR10, !P3 ;  /* 0x0000000a1c007c0c */ /* 0x000fe2000df81270 */
[----:B------:R-:W-:-:S03]  /*2bec0*/  VIADD R23, R21, UR6 ;  /* 0x0000000615177c36 */ /* 0x000fc60008000000 */
[----:B------:R0:W-:Y:S01]  /*2bed0*/  @P5 STG.E.U8 desc[UR42][R12.64], R25 ;  /* 0x000000190c005986 */ /* 0x0001e2000c10112a */
[----:B------:R-:W-:Y:S02]  /*2bee0*/  IADD3 R4, P3, PT, R21, R0, RZ ;  /* 0x0000000015047210 */ /* 0x000fe40007f7e0ff */
[----:B------:R-:W-:Y:S01]  /*2bef0*/  SHF.R.S32.HI R3, RZ, 0x1f, R23 ;  /* 0x0000001fff037819 */ /* 0x000fe20000011417 */
[----:B------:R-:W-:Y:S01]  /*2bf00*/  VIADD R14, R26, 0x8 ;  /* 0x000000081a0e7836 */ /* 0x000fe20000000000 */
[----:B------:R-:W-:Y:S01]  /*2bf10*/  PRMT R27, R7, 0x7771, RZ ;  /* 0x00007771071b7816 */ /* 0x000fe200000000ff */
[----:B------:R-:W-:Y:S01]  /*2bf20*/  IMAD.X R5, R15, 0x1, R20, P3 ;  /* 0x000000010f057824 */ /* 0x000fe200018e0614 */
[----:B0-----:R-:W-:Y:S02]  /*2bf30*/  IADD3 R12, P6, PT, R23, R22, RZ ;  /* 0x00000016170c7210 */ /* 0x001fe40007fde0ff */
[----:B------:R-:W-:-:S03]  /*2bf40*/  PRMT R25, R7, 0x7772, RZ ;  /* 0x0000777207197816 */ /* 0x000fc600000000ff */
[----:B------:R-:W-:Y:S01]  /*2bf50*/  IMAD.X R13, R3, 0x1, R24, P6 ;  /* 0x00000001030d7824 */ /* 0x000fe200030e0618 */
[----:B------:R-:W-:Y:S01]  /*2bf60*/  ISETP.GE.AND P0, PT, R14, UR11, PT ;  /* 0x0000000b0e007c0c */ /* 0x000fe2000bf06270 */
[----:B------:R-:W-:Y:S01]  /*2bf70*/  VIADD R6, R26, 0xa ;  /* 0x0000000a1a067836 */ /* 0x000fe20000000000 */
[----:B------:R4:W-:Y:S01]  /*2bf80*/  @P4 STG.E.U8 desc[UR42][R4.64], R27 ;  /* 0x0000001b04004986 */ /* 0x0009e2000c10112a */
[----:B------:R-:W-:Y:S01]  /*2bf90*/  VIADD R21, R23, UR6 ;  /* 0x0000000617157c36 */ /* 0x000fe20008000000 */
[----:B------:R-:W-:Y:S02]  /*2bfa0*/  ISETP.LT.AND P4, PT, R28, UR10, !P2 ;  /* 0x0000000a1c007c0c */ /* 0x000fe4000d781270 */
[----:B------:R-:W-:Y:S02]  /*2bfb0*/  ISETP.GE.AND P3, PT, R6, UR11, PT ;  /* 0x0000000b06007c0c */ /* 0x000fe4000bf66270 */
[----:B------:R-:W-:Y:S02]  /*2bfc0*/  SHF.R.S32.HI R15, RZ, 0x1f, R21 ;  /* 0x0000001fff0f7819 */ /* 0x000fe40000011415 */
[----:B------:R-:W-:Y:S01]  /*2bfd0*/  IADD3 R6, P6, PT, R21, R22, RZ ;  /* 0x0000001615067210 */ /* 0x000fe20007fde0ff */
[----:B------:R-:W-:-:S05]  /*2bfe0*/  VIADD R14, R26, 0x9 ;  /* 0x000000091a0e7836 */ /* 0x000fca0000000000 */
[----:B------:R-:W-:Y:S01]  /*2bff0*/  ISETP.GE.AND P1, PT, R14, UR11, PT ;  /* 0x0000000b0e007c0c */ /* 0x000fe2000bf26270 */
[----:B------:R-:W-:Y:S01]  /*2c000*/  VIADD R14, R26, 0xb ;  /* 0x0000000b1a0e7836 */ /* 0x000fe20000000000 */
[----:B----4-:R-:W-:Y:S01]  /*2c010*/  PRMT R27, R8, 0x7771, RZ ;  /* 0x00007771081b7816 */ /* 0x010fe200000000ff */
[----:B------:R-:W-:Y:S01]  /*2c020*/  VIADD R26, R26, 0xc ;  /* 0x0000000c1a1a7836 */ /* 0x000fe20000000000 */
[----:B--2---:R-:W-:Y:S02]  /*2c030*/  ISETP.LT.AND P5, PT, R29, UR10, !P2 ;  /* 0x0000000a1d007c0c */ /* 0x004fe4000d7a1270 */
[----:B------:R-:W-:Y:S02]  /*2c040*/  IADD3 R4, P2, PT, R23, R0, RZ ;  /* 0x0000000017047210 */ /* 0x000fe40007f5e0ff */
[----:B------:R-:W-:-:S09]  /*2c050*/  PRMT R23, R7, 0x7773, RZ ;  /* 0x0000777307177816 */ /* 0x000fd200000000ff */
[----:B------:R0:W-:Y:S01]  /*2c060*/  @P5 STG.E.U8 desc[UR42][R12.64], R25 ;  /* 0x000000190c005986 */ /* 0x0001e2000c10112a */
[----:B------:R-:W-:Y:S01]  /*2c070*/  ISETP.LT.AND P5, PT, R29, UR10, !P0 ;  /* 0x0000000a1d007c0c */ /* 0x000fe2000c7a1270 */
[----:B------:R-:W-:Y:S02]  /*2c080*/  IMAD.X R5, R3, 0x1, R20, P2 ;  /* 0x0000000103057824 */ /* 0x000fe400010e0614 */
[----:B------:R-:W-:Y:S02]  /*2c090*/  IMAD.X R7, R15, 0x1, R24, P6 ;  /* 0x000000010f077824 */ /* 0x000fe400030e0618 */
[----:B------:R-:W-:Y:S01]  /*2c0a0*/  VIADD R3, R21, UR6 ;  /* 0x0000000615037c36 */ /* 0x000fe20008000000 */
[----:B------:R-:W-:Y:S01]  /*2c0b0*/  @P4 STG.E.U8 desc[UR42][R4.64], R23 ;  /* 0x0000001704004986 */ /* 0x000fe2000c10112a */
[----:B0-----:R-:W-:Y:S02]  /*2c0c0*/  PRMT R25, R8, 0x7770, RZ ;  /* 0x0000777008197816 */ /* 0x001fe400000000ff */
[----:B------:R-:W-:-:S04]  /*2c0d0*/  ISETP.LT.AND P4, PT, R28, UR10, !P0 ;  /* 0x0000000a1c007c0c */ /* 0x000fc8000c781270 */
[----:B------:R0:W-:Y:S01]  /*2c0e0*/  @P5 STG.E.U8 desc[UR42][R6.64], R25 ;  /* 0x0000001906005986 */ /* 0x0001e2000c10112a */
[----:B------:R-:W-:Y:S02]  /*2c0f0*/  ISETP.LT.AND P5, PT, R29, UR10, !P1 ;  /* 0x0000000a1d007c0c */ /* 0x000fe4000cfa1270 */
[----:B------:R-:W-:Y:S02]  /*2c100*/  ISETP.GE.AND P2, PT, R14, UR11, PT ;  /* 0x0000000b0e007c0c */ /* 0x000fe4000bf46270 */
[----:B------:R-:W-:Y:S02]  /*2c110*/  IADD3 R12, P0, PT, R21, R0, RZ ;  /* 0x00000000150c7210 */ /* 0x000fe40007f1e0ff */
[----:B------:R-:W-:Y:S02]  /*2c120*/  SHF.R.S32.HI R21, RZ, 0x1f, R3 ;  /* 0x0000001fff157819 */ /* 0x000fe40000011403 */
[----:B------:R-:W-:Y:S01]  /*2c130*/  IADD3 R14, P6, PT, R3, R22, RZ ;  /* 0x00000016030e7210 */ /* 0x000fe20007fde0ff */
[----:B------:R-:W-:Y:S01]  /*2c140*/  IMAD.X R13, R15, 0x1, R20, P0 ;  /* 0x000000010f0d7824 */ /* 0x000fe200000e0614 */
[----:B0-----:R-:W-:-:S03]  /*2c150*/  PRMT R25, R8, 0x7772, RZ ;  /* 0x0000777208197816 */ /* 0x001fc600000000ff */
[----:B------:R-:W-:Y:S01]  /*2c160*/  IMAD.X R15, R21, 0x1, R24, P6 ;  /* 0x00000001150f7824 */ /* 0x000fe200030e0618 */
[----:B------:R-:W-:Y:S01]  /*2c170*/  ISETP.GE.AND P0, PT, R26, UR11, PT ;  /* 0x0000000b1a007c0c */ /* 0x000fe2000bf06270 */
[----:B------:R-:W-:Y:S04]  /*2c180*/  @P4 STG.E.U8 desc[UR42][R12.64], R27 ;  /* 0x0000001b0c004986 */ /* 0x000fe8000c10112a */
[----:B------:R-:W2:Y:S04]  /*2c190*/  LDL.LU R26, [R1+0xffc] ;  /* 0x000ffc00011a7983 */ /* 0x000ea80000300800 */
[----:B------:R0:W-:Y:S04]  /*2c1a0*/  @P5 STG.E.U8 desc[UR42][R14.64], R25 ;  /* 0x000000190e005986 */ /* 0x0001e8000c10112a */
[----:B0-----:R-:W3:Y:S01]  /*2c1b0*/  LDL R15, [R1+0x4f0] ;  /* 0x0004f000010f7983 */ /* 0x001ee20000100800 */
[----:B------:R-:W-:Y:S01]  /*2c1c0*/  VIADD R23, R3, UR6 ;  /* 0x0000000603177c36 */ /* 0x000fe20008000000 */
[----:B------:R-:W-:-:S02]  /*2c1d0*/  ISETP.LT.AND P4, PT, R28, UR10, !P1 ;  /* 0x0000000a1c007c0c */ /* 0x000fc4000cf81270 */
[----:B------:R-:W-:Y:S02]  /*2c1e0*/  IADD3 R4, P1, PT, R3, R0, RZ ;  /* 0x0000000003047210 */ /* 0x000fe40007f3e0ff */
[----:B------:R-:W-:Y:S02]  /*2c1f0*/  SHF.R.S32.HI R3, RZ, 0x1f, R23 ;  /* 0x0000001fff037819 */ /* 0x000fe40000011417 */
[----:B------:R-:W-:Y:S01]  /*2c200*/  IADD3 R6, P6, PT, R23, R22, RZ ;  /* 0x0000001617067210 */ /* 0x000fe20007fde0ff */
[----:B------:R-:W-:Y:S01]  /*2c210*/  IMAD.X R5, R21, 0x1, R20, P1 ;  /* 0x0000000115057824 */ /* 0x000fe200008e0614 */
[----:B------:R-:W-:Y:S02]  /*2c220*/  PRMT R29, R8, 0x7773, RZ ;  /* 0x00007773081d7816 */ /* 0x000fe400000000ff */
[----:B------:R-:W-:Y:S01]  /*2c230*/  PRMT R27, R9, 0x7770, RZ ;  /* 0x00007770091b7816 */ /* 0x000fe200000000ff */
[----:B------:R-:W-:Y:S02]  /*2c240*/  VIADD R25, R23, UR6 ;  /* 0x0000000617197c36 */ /* 0x000fe40008000000 */
[----:B------:R-:W-:Y:S01]  /*2c250*/  @P4 STG.E.U8 desc[UR42][R4.64], R29 ;  /* 0x0000001d04004986 */ /* 0x000fe2000c10112a */
[----:B------:R-:W-:-:S02]  /*2c260*/  ISETP.LT.AND P4, PT, R28, UR10, !P3 ;  /* 0x0000000a1c007c0c */ /* 0x000fc4000df81270 */
[----:B------:R-:W-:Y:S02]  /*2c270*/  SHF.R.S32.HI R21, RZ, 0x1f, R25 ;  /* 0x0000001fff157819 */ /* 0x000fe40000011419 */
[----:B------:R-:W-:Y:S02]  /*2c280*/  PRMT R8, R9, 0x7771, RZ ;  /* 0x0000777109087816 */ /* 0x000fe400000000ff */
[----:B--2---:R-:W-:Y:S02]  /*2c290*/  ISETP.LT.AND P5, PT, R26, UR10, !P3 ;  /* 0x0000000a1a007c0c */ /* 0x004fe4000dfa1270 */
[----:B------:R-:W-:Y:S01]  /*2c2a0*/  IADD3 R12, P3, PT, R23, R0, RZ ;  /* 0x00000000170c7210 */ /* 0x000fe20007f7e0ff */
[----:B---3--:R-:W-:-:S05]  /*2c2b0*/  VIADD R7, R15, 0xd ;  /* 0x0000000d0f077836 */ /* 0x008fca0000000000 */
[----:B------:R-:W-:Y:S01]  /*2c2c0*/  ISETP.GE.AND P1, PT, R7, UR11, PT ;  /* 0x0000000b07007c0c */ /* 0x000fe2000bf26270 */
[----:B------:R-:W-:Y:S01]  /*2c2d0*/  IMAD.X R7, R3, 0x1, R24, P6 ;  /* 0x0000000103077824 */ /* 0x000fe200030e0618 */
[----:B------:R-:W-:Y:S01]  /*2c2e0*/  IADD3 R14, P6, PT, R25, R22, RZ ;  /* 0x00000016190e7210 */ /* 0x000fe20007fde0ff */
[----:B------:R-:W-:-:S03]  /*2c2f0*/  VIADD R15, R15, 0xe ;  /* 0x0000000e0f0f7836 */ /* 0x000fc60000000000 */
[----:B------:R0:W-:Y:S01]  /*2c300*/  @P5 STG.E.U8 desc[UR42][R6.64], R27 ;  /* 0x0000001b06005986 */ /* 0x0001e2000c10112a */
[----:B------:R-:W-:Y:S01]  /*2c310*/  ISETP.LT.AND P5, PT, R26, UR10, !P2 ;  /* 0x0000000a1a007c0c */ /* 0x000fe2000d7a1270 */
[----:B------:R-:W-:Y:S01]  /*2c320*/  IMAD.X R13, R3, 0x1, R20, P3 ;  /* 0x00000001030d7824 */ /* 0x000fe200018e0614 */
[----:B------:R-:W-:Y:S01]  /*2c330*/  ISETP.GE.AND P3, PT, R15, UR11, PT ;  /* 0x0000000b0f007c0c */ /* 0x000fe2000bf66270 */
[----:B------:R-:W-:-:S03]  /*2c340*/  IMAD.X R15, R21, 0x1, R24, P6 ;  /* 0x00000001150f7824 */ /* 0x000fc600030e0618 */
[----:B------:R-:W-:Y:S01]  /*2c350*/  @P4 STG.E.U8 desc[UR42][R12.64], R8 ;  /* 0x000000080c004986 */ /* 0x000fe2000c10112a */
[----:B0-----:R-:W-:-:S06]  /*2c360*/  PRMT R27, R9, 0x7772, RZ ;  /* 0x00007772091b7816 */ /* 0x001fcc00000000ff */
[----:B------:R0:W-:Y:S04]  /*2c370*/  @P5 STG.E.U8 desc[UR42][R14.64], R27 ;  /* 0x0000001b0e005986 */ /* 0x0001e8000c10112a */
[----:B0-----:R-:W2:Y:S01]  /*2c380*/  LDL R14, [R1+0x4f0] ;  /* 0x0004f000010e7983 */ /* 0x001ea20000100800 */
[----:B------:R-:W-:Y:S02]  /*2c390*/  ISETP.LT.AND P4, PT, R28, UR10, !P2 ;  /* 0x0000000a1c007c0c */ /* 0x000fe4000d781270 */
[----:B------:R-:W-:Y:S02]  /*2c3a0*/  IADD3 R4, P2, PT, R25, R0, RZ ;  /* 0x0000000019047210 */ /* 0x000fe40007f5e0ff */
[----:B------:R-:W-:-:S03]  /*2c3b0*/  PRMT R29, R9, 0x7773, RZ ;  /* 0x00007773091d7816 */ /* 0x000fc600000000ff */
[----:B------:R-:W-:Y:S02]  /*2c3c0*/  IMAD.X R5, R21, 0x1, R20, P2 ;  /* 0x0000000115057824 */ /* 0x000fe400010e0614 */
[----:B------:R-:W-:Y:S01]  /*2c3d0*/  VIADD R23, R25, UR6 ;  /* 0x0000000619177c36 */ /* 0x000fe20008000000 */
[----:B------:R-:W-:-:S03]  /*2c3e0*/  ISETP.LT.AND P5, PT, R26, UR10, !P0 ;  /* 0x0000000a1a007c0c */ /* 0x000fc6000c7a1270 */
[----:B------:R0:W-:Y:S01]  /*2c3f0*/  @P4 STG.E.U8 desc[UR42][R4.64], R29 ;  /* 0x0000001d04004986 */ /* 0x0001e2000c10112a */
[----:B------:R-:W-:Y:S02]  /*2c400*/  ISETP.LT.AND P4, PT, R28, UR10, !P0 ;  /* 0x0000000a1c007c0c */ /* 0x000fe4000c781270 */
[----:B------:R-:W-:Y:S02]  /*2c410*/  SHF.R.S32.HI R3, RZ, 0x1f, R23 ;  /* 0x0000001fff037819 */ /* 0x000fe40000011417 */
[C---:B------:R-:W-:Y:S02]  /*2c420*/  IADD3 R6, P6, PT, R23.reuse, R22, RZ ;  /* 0x0000001617067210 */ /* 0x040fe40007fde0ff */
[----:B------:R-:W-:Y:S02]  /*2c430*/  IADD3 R8, P0, PT, R23, R0, RZ ;  /* 0x0000000017087210 */ /* 0x000fe40007f1e0ff */
[C---:B------:R-:W-:Y:S02]  /*2c440*/  PRMT R25, R10.reuse, 0x7770, RZ ;  /* 0x000077700a197816 */ /* 0x040fe400000000ff */
[----:B------:R-:W-:Y:S01]  /*2c450*/  PRMT R27, R10, 0x7771, RZ ;  /* 0x000077710a1b7816 */ /* 0x000fe200000000ff */
[----:B------:R-:W-:-:S02]  /*2c460*/  IMAD.X R9, R3, 0x1, R20, P0 ;  /* 0x0000000103097824 */ /* 0x000fc400000e0614 */
[----:B------:R-:W-:-:S05]  /*2c470*/  VIADD R21, R23, UR6 ;  /* 0x0000000617157c36 */ /* 0x000fca0008000000 */
[----:B------:R-:W-:Y:S02]  /*2c480*/  SHF.R.S32.HI R15, RZ, 0x1f, R21 ;  /* 0x0000001fff0f7819 */ /* 0x000fe40000011415 */
[----:B0-----:R-:W-:Y:S01]  /*2c490*/  PRMT R29, R10, 0x7773, RZ ;  /* 0x000077730a1d7816 */ /* 0x001fe200000000ff */
[----:B--2---:R-:W-:-:S05]  /*2c4a0*/  VIADD R7, R14, 0xf ;  /* 0x0000000f0e077836 */ /* 0x004fca0000000000 */
[----:B------:R-:W-:Y:S01]  /*2c4b0*/  ISETP.GE.AND P2, PT, R7, UR11, PT ;  /* 0x0000000b07007c0c */ /* 0x000fe2000bf46270 */
[----:B------:R-:W-:Y:S01]  /*2c4c0*/  IMAD.X R7, R3, 0x1, R24, P6 ;  /* 0x0000000103077824 */ /* 0x000fe200030e0618 */
[----:B------:R-:W-:Y:S01]  /*2c4d0*/  IADD3 R12, P6, PT, R21, R22, RZ ;  /* 0x00000016150c7210 */ /* 0x000fe20007fde0ff */
[----:B------:R-:W-:-:S03]  /*2c4e0*/  VIADD R13, R14, 0x10 ;  /* 0x000000100e0d7836 */ /* 0x000fc60000000000 */
[----:B------:R0:W-:Y:S01]  /*2c4f0*/  @P5 STG.E.U8 desc[UR42][R6.64], R25 ;  /* 0x0000001906005986 */ /* 0x0001e2000c10112a */
[----:B------:R-:W-:-:S03]  /*2c500*/  ISETP.LT.AND P5, PT, R26, UR10, !P1 ;  /* 0x0000000a1a007c0c */ /* 0x000fc6000cfa1270 */
[----:B------:R-:W-:Y:S01]  /*2c510*/  @P4 STG.E.U8 desc[UR42][R8.64], R27 ;  /* 0x0000001b08004986 */ /* 0x000fe2000c10112a */
[----:B------:R-:W-:Y:S02]  /*2c520*/  ISETP.LT.AND P4, PT, R28, UR10, !P1 ;  /* 0x0000000a1c007c0c */ /* 0x000fe4000cf81270 */
[----:B------:R-:W-:Y:S02]  /*2c530*/  IADD3 R4, P1, PT, R21, R0, RZ ;  /* 0x0000000015047210 */ /* 0x000fe40007f3e0ff */
[----:B------:R-:W-:Y:S01]  /*2c540*/  ISETP.GE.AND P0, PT, R13, UR11, PT ;  /* 0x0000000b0d007c0c */ /* 0x000fe2000bf06270 */
[C---:B------:R-:W-:Y:S01]  /*2c550*/  IMAD.X R13, R15.reuse, 0x1, R24, P6 ;  /* 0x000000010f0d7824 */ /* 0x040fe200030e0618 */
[----:B0-----:R-:W-:Y:S01]  /*2c560*/  PRMT R25, R10, 0x7772, RZ ;  /* 0x000077720a197816 */ /* 0x001fe200000000ff */
[----:B------:R-:W-:-:S04]  /*2c570*/  IMAD.X R5, R15, 0x1, R20, P1 ;  /* 0x000000010f057824 */ /* 0x000fc800008e0614 */
[----:B------:R-:W-:Y:S04]  /*2c580*/  @P5 STG.E.U8 desc[UR42][R12.64], R25 ;  /* 0x000000190c005986 */ /* 0x000fe8000c10112a */
[----:B------:R0:W-:Y:S04]  /*2c590*/  @P4 STG.E.U8 desc[UR42][R4.64], R29 ;  /* 0x0000001d04004986 */ /* 0x0001e8000c10112a */
[----:B0-----:R-:W2:Y:S01]  /*2c5a0*/  LDL.LU R29, [R1+0x4f0] ;  /* 0x0004f000011d7983 */ /* 0x001ea20000300800 */
[----:B------:R-:W-:Y:S01]  /*2c5b0*/  VIADD R23, R21, UR6 ;  /* 0x0000000615177c36 */ /* 0x000fe20008000000 */
[----:B------:R-:W-:Y:S01]  /*2c5c0*/  ISETP.LT.AND P5, PT, R26, UR10, !P3 ;  /* 0x0000000a1a007c0c */ /* 0x000fe2000dfa1270 */
[----:B------:R-:W-:-:S03]  /*2c5d0*/  VIADD R7, R14, 0x11 ;  /* 0x000000110e077836 */ /* 0x000fc60000000000 */
[----:B------:R-:W-:Y:S02]  /*2c5e0*/  SHF.R.S32.HI R3, RZ, 0x1f, R23 ;  /* 0x0000001fff037819 */ /* 0x000fe40000011417 */
[----:B------:R-:W-:Y:S02]  /*2c5f0*/  IADD3 R6, P6, PT, R23, R22, RZ ;  /* 0x0000001617067210 */ /* 0x000fe40007fde0ff */
[----:B------:R-:W-:Y:S02]  /*2c600*/  ISETP.GE.AND P1, PT, R7, UR11, PT ;  /* 0x0000000b07007c0c */ /* 0x000fe4000bf26270 */
[----:B------:R-:W-:Y:S01]  /*2c610*/  PRMT R25, R11, 0x7770, RZ ;  /* 0x000077700b197816 */ /* 0x000fe200000000ff */
[----:B------:R-:W-:Y:S01]  /*2c620*/  IMAD.X R7, R3, 0x1, R24, P6 ;  /* 0x0000000103077824 */ /* 0x000fe200030e0618 */
[----:B------:R-:W-:Y:S01]  /*2c630*/  ISETP.LT.AND P4, PT, R28, UR10, !P3 ;  /* 0x0000000a1c007c0c */ /* 0x000fe2000df81270 */
[C---:B------:R-:W-:Y:S01]  /*2c640*/  VIADD R21, R23.reuse, UR6 ;  /* 0x0000000617157c36 */ /* 0x040fe20008000000 */
[----:B------:R-:W-:-:S02]  /*2c650*/  IADD3 R8, P3, PT, R23, R0, RZ ;  /* 0x0000000017087210 */ /* 0x000fc40007f7e0ff */
[----:B------:R0:W-:Y:S01]  /*2c660*/  @P5 STG.E.U8 desc[UR42][R6.64], R25 ;  /* 0x0000001906005986 */ /* 0x0001e2000c10112a */
[----:B------:R-:W-:Y:S02]  /*2c670*/  ISETP.LT.AND P5, PT, R26, UR10, !P2 ;  /* 0x0000000a1a007c0c */ /* 0x000fe4000d7a1270 */
[----:B------:R-:W-:Y:S01]  /*2c680*/  SHF.R.S32.HI R15, RZ, 0x1f, R21 ;  /* 0x0000001fff0f7819 */ /* 0x000fe20000011415 */
[----:B------:R-:W-:Y:S01]  /*2c690*/  IMAD.X R9, R3, 0x1, R20, P3 ;  /* 0x0000000103097824 */ /* 0x000fe200018e0614 */
[----:B------:R-:W-:Y:S02]  /*2c6a0*/  IADD3 R12, P6, PT, R21, R22, RZ ;  /* 0x00000016150c7210 */ /* 0x000fe40007fde0ff */
[----:B------:R-:W-:-:S03]  /*2c6b0*/  PRMT R27, R11, 0x7771, RZ ;  /* 0x000077710b1b7816 */ /* 0x000fc600000000ff */
[----:B------:R-:W-:Y:S01]  /*2c6c0*/  IMAD.X R13, R15, 0x1, R24, P6 ;  /* 0x000000010f0d7824 */ /* 0x000fe200030e0618 */
[----:B0-----:R-:W-:Y:S01]  /*2c6d0*/  PRMT R25, R11, 0x7772, RZ ;  /* 0x000077720b197816 */ /* 0x001fe200000000ff */
[----:B------:R-:W-:Y:S01]  /*2c6e0*/  @P4 STG.E.U8 desc[UR42][R8.64], R27 ;  /* 0x0000001b08004986 */ /* 0x000fe2000c10112a */
[----:B------:R-:W-:Y:S01]  /*2c6f0*/  ISETP.LT.AND P4, PT, R28, UR10, !P2 ;  /* 0x0000000a1c007c0c */ /* 0x000fe2000d781270 */
[C---:B------:R-:W-:Y:S01]  /*2c700*/  VIADD R23, R21.reuse, UR6 ;  /* 0x0000000615177c36 */ /* 0x040fe20008000000 */
[----:B------:R-:W-:Y:S01]  /*2c710*/  IADD3 R4, P2, PT, R21, R0, RZ ;  /* 0x0000000015047210 */ /* 0x000fe20007f5e0ff */
[----:B------:R0:W-:Y:S01]  /*2c720*/  @P5 STG.E.U8 desc[UR42][R12.64], R25 ;  /* 0x000000190c005986 */ /* 0x0001e2000c10112a */
[----:B------:R-:W-:Y:S02]  /*2c730*/  ISETP.LT.AND P5, PT, R26, UR10, !P0 ;  /* 0x0000000a1a007c0c */ /* 0x000fe4000c7a1270 */
[----:B------:R-:W-:Y:S01]  /*2c740*/  SHF.R.S32.HI R3, RZ, 0x1f, R23 ;  /* 0x0000001fff037819 */ /* 0x000fe20000011417 */
[----:B------:R-:W-:Y:S01]  /*2c750*/  IMAD.X R5, R15, 0x1, R20, P2 ;  /* 0x000000010f057824 */ /* 0x000fe200010e0614 */
[----:B------:R-:W-:-:S02]  /*2c760*/  IADD3 R6, P6, PT, R23, R22, RZ ;  /* 0x0000001617067210 */ /* 0x000fc40007fde0ff */
[----:B------:R-:W-:Y:S02]  /*2c770*/  PRMT R15, R11, 0x7773, RZ ;  /* 0x000077730b0f7816 */ /* 0x000fe400000000ff */
[----:B0-----:R-:W-:-:S03]  /*2c780*/  PRMT R25, R16, 0x7770, RZ ;  /* 0x0000777010197816 */ /* 0x001fc600000000ff */
[----:B------:R0:W-:Y:S01]  /*2c790*/  @P4 STG.E.U8 desc[UR42][R4.64], R15 ;  /* 0x0000000f04004986 */ /* 0x0001e2000c10112a */
[----:B------:R-:W-:Y:S01]  /*2c7a0*/  ISETP.LT.AND P4, PT, R28, UR10, !P0 ;  /* 0x0000000a1c007c0c */ /* 0x000fe2000c781270 */
[----:B------:R-:W-:Y:S01]  /*2c7b0*/  VIADD R13, R23, UR6 ;  /* 0x00000006170d7c36 */ /* 0x000fe20008000000 */
[C---:B------:R-:W-:Y:S02]  /*2c7c0*/  PRMT R21, R16.reuse, 0x7771, RZ ;  /* 0x0000777110157816 */ /* 0x040fe400000000ff */
[----:B0-----:R-:W-:Y:S01]  /*2c7d0*/  PRMT R15, R16, 0x7772, RZ ;  /* 0x00007772100f7816 */ /* 0x001fe200000000ff */
[C---:B--2---:R-:W-:Y:S02]  /*2c7e0*/  VIADD R7, R29.reuse, 0x13 ;  /* 0x000000131d077836 */ /* 0x044fe40000000000 */
[----:B------:R-:W-:-:S03]  /*2c7f0*/  VIADD R10, R29, 0x12 ;  /* 0x000000121d0a7836 */ /* 0x000fc60000000000 */
[----:B------:R-:W-:Y:S01]  /*2c800*/  ISETP.GE.AND P2, PT, R7, UR11, PT ;  /* 0x0000000b07007c0c */ /* 0x000fe2000bf46270 */
[----:B------:R-:W-:Y:S01]  /*2c810*/  IMAD.X R7, R3, 0x1, R24, P6 ;  /* 0x0000000103077824 */ /* 0x000fe200030e0618 */
[----:B------:R-:W-:Y:S02]  /*2c820*/  ISETP.GE.AND P3, PT, R10, UR11, PT ;  /* 0x0000000b0a007c0c */ /* 0x000fe4000bf66270 */
[----:B------:R-:W-:Y:S02]  /*2c830*/  IADD3 R10, P0, PT, R23, R0, RZ ;  /* 0x00000000170a7210 */ /* 0x000fe40007f1e0ff */
[----:B------:R0:W-:Y:S01]  /*2c840*/  @P5 STG.E.U8 desc[UR42][R6.64], R25 ;  /* 0x0000001906005986 */ /* 0x0001e2000c10112a */
[----:B------:R-:W-:Y:S01]  /*2c850*/  ISETP.LT.AND P5, PT, R26, UR10, !P1 ;  /* 0x0000000a1a007c0c */ /* 0x000fe2000cfa1270 */
[----:B------:R-:W-:Y:S01]  /*2c860*/  VIADD R9, R29, 0x14 ;  /* 0x000000141d097836 */ /* 0x000fe20000000000 */
[----:B------:R-:W-:Y:S01]  /*2c870*/  SHF.R.S32.HI R23, RZ, 0x1f, R13 ;  /* 0x0000001fff177819 */ /* 0x000fe2000001140d */
[----:B------:R-:W-:Y:S01]  /*2c880*/  IMAD.X R11, R3, 0x1, R20, P0 ;  /* 0x00000001030b7824 */ /* 0x000fe200000e0614 */
[----:B------:R-:W-:-:S02]  /*2c890*/  IADD3 R8, P6, PT, R13, R22, RZ ;  /* 0x000000160d087210 */ /* 0x000fc40007fde0ff */
[----:B------:R-:W-:Y:S02]  /*2c8a0*/  ISETP.GE.AND P0, PT, R9, UR11, PT ;  /* 0x0000000b09007c0c */ /* 0x000fe4000bf06270 */
[----:B------:R1:W-:Y:S01]  /*2c8b0*/  @P4 STG.E.U8 desc[UR42][R10.64], R21 ;  /* 0x000000150a004986 */ /* 0x0003e2000c10112a */
[----:B------:R-:W-:Y:S01]  /*2c8c0*/  IMAD.X R9, R23, 0x1, R24, P6 ;  /* 0x0000000117097824 */ /* 0x000fe200030e0618 */
[----:B------:R-:W-:Y:S01]  /*2c8d0*/  ISETP.LT.AND P4, PT, R28, UR10, !P1 ;  /* 0x0000000a1c007c0c */ /* 0x000fe2000cf81270 */
[C---:B------:R-:W-:Y:S01]  /*2c8e0*/  VIADD R3, R13.reuse, UR6 ;  /* 0x000000060d037c36 */ /* 0x040fe20008000000 */
[----:B0-----:R-:W-:Y:S02]  /*2c8f0*/  IADD3 R6, P1, PT, R13, R0, RZ ;  /* 0x000000000d067210 */ /* 0x001fe40007f3e0ff */
[----:B------:R0:W-:Y:S01]  /*2c900*/  @P5 STG.E.U8 desc[UR42][R8.64], R15 ;  /* 0x0000000f08005986 */ /* 0x0001e2000c10112a */
[----:B------:R-:W-:Y:S01]  /*2c910*/  ISETP.LT.AND P5, PT, R26, UR10, !P3 ;  /* 0x0000000a1a007c0c */ /* 0x000fe2000dfa1270 */
[----:B------:R-:W-:Y:S01]  /*2c920*/  VIADD R5, R29, 0x15 ;  /* 0x000000151d057836 */ /* 0x000fe20000000000 */
[----:B------:R-:W-:Y:S01]  /*2c930*/  SHF.R.S32.HI R25, RZ, 0x1f, R3 ;  /* 0x0000001fff197819 */ /* 0x000fe20000011403 */
[----:B------:R-:W-:Y:S01]  /*2c940*/  IMAD.X R7, R23, 0x1, R20, P1 ;  /* 0x0000000117077824 */ /* 0x000fe200008e0614 */
[----:B------:R-:W-:-:S02]  /*2c950*/  IADD3 R4, P6, PT, R3, R22, RZ ;  /* 0x0000001603047210 */ /* 0x000fc40007fde0ff */
[----:B-1----:R-:W-:Y:S01]  /*2c960*/  PRMT R21, R16, 0x7773, RZ ;  /* 0x0000777310157816 */ /* 0x002fe200000000ff */
[----:B------:R-:W-:Y:S01]  /*2c970*/  VIADD R13, R3, UR6 ;  /* 0x00000006030d7c36 */ /* 0x000fe20008000000 */
[----:B------:R-:W-:Y:S01]  /*2c980*/  ISETP.GE.AND P1, PT, R5, UR11, PT ;  /* 0x0000000b05007c0c */ /* 0x000fe2000bf26270 */
[----:B------:R-:W-:Y:S01]  /*2c990*/  IMAD.X R5, R25, 0x1, R24, P6 ;  /* 0x0000000119057824 */ /* 0x000fe200030e0618 */
[----:B------:R-:W1:Y:S01]  /*2c9a0*/  LDCU UR10, c[0x0][0x398] ;  /* 0x00007300ff0a77ac */ /* 0x000e620008000800 */
[----:B0-----:R-:W-:Y:S01]  /*2c9b0*/  PRMT R15, R17, 0x7770, RZ ;  /* 0x00007770110f7816 */ /* 0x001fe200000000ff */
[----:B------:R0:W-:Y:S01]  /*2c9c0*/  @P4 STG.E.U8 desc[UR42][R6.64], R21 ;  /* 0x0000001506004986 */ /* 0x0001e2000c10112a */
[----:B------:R-:W-:Y:S01]  /*2c9d0*/  ISETP.LT.AND P4, PT, R28, UR4, !P3 ;  /* 0x000000041c007c0c */ /* 0x000fe2000df81270 */
[----:B------:R-:W2:Y:S02]  /*2c9e0*/  LDCU UR4, c[0x0][0x398] ;  /* 0x00007300ff0477ac */ /* 0x000ea40008000800 */
[----:B------:R3:W-:Y:S01]  /*2c9f0*/  @P5 STG.E.U8 desc[UR42][R4.64], R15 ;  /* 0x0000000f04005986 */ /* 0x0007e2000c10112a */
[----:B------:R-:W-:Y:S01]  /*2ca00*/  ISETP.LT.AND P5, PT, R26, UR5, !P2 ;  /* 0x000000051a007c0c */ /* 0x000fe2000d7a1270 */
[----:B------:R-:W4:Y:S01]  /*2ca10*/  LDCU UR5, c[0x0][0x398] ;  /* 0x00007300ff0577ac */ /* 0x000f220008000800 */
[----:B------:R-:W-:-:S02]  /*2ca20*/  IADD3 R10, P3, PT, R3, R0, RZ ;  /* 0x00000000030a7210 */ /* 0x000fc40007f7e0ff */
[----:B------:R-:W-:Y:S02]  /*2ca30*/  SHF.R.S32.HI R23, RZ, 0x1f, R13 ;  /* 0x0000001fff177819 */ /* 0x000fe4000001140d */
[----:B------:R-:W-:Y:S01]  /*2ca40*/  IADD3 R8, P6, PT, R13, R22, RZ ;  /* 0x000000160d087210 */ /* 0x000fe20007fde0ff */
[----:B------:R-:W-:Y:S01]  /*2ca50*/  VIADD R3, R29, 0x16 ;  /* 0x000000161d037836 */ /* 0x000fe20000000000 */
[----:B0-----:R-:W-:Y:S01]  /*2ca60*/  PRMT R21, R17, 0x7771, RZ ;  /* 0x0000777111157816 */ /* 0x001fe200000000ff */
[----:B------:R-:W-:Y:S01]  /*2ca70*/  IMAD.X R11, R25, 0x1, R20, P3 ;  /* 0x00000001190b7824 */ /* 0x000fe200018e0614 */
[----:B------:R-:W-:Y:S01]  /*2ca80*/  ISETP.LT.AND P2, PT, R28, UR7, !P2 ;  /* 0x000000071c007c0c */ /* 0x000fe2000d741270 */
[----:B------:R-:W-:Y:S01]  /*2ca90*/  IMAD.X R9, R23, 0x1, R24, P6 ;  /* 0x0000000117097824 */ /* 0x000fe200030e0618 */
[----:B---3--:R-:W-:Y:S01]  /*2caa0*/  PRMT R15, R17, 0x7772, RZ ;  /* 0x00007772110f7816 */ /* 0x008fe200000000ff */
[----:B------:R-:W0:Y:S01]  /*2cab0*/  LDCU UR7, c[0x0][0x398] ;  /* 0x00007300ff0777ac */ /* 0x000e220008000800 */
[----:B------:R-:W-:Y:S01]  /*2cac0*/  ISETP.GE.AND P3, PT, R3, UR11, PT ;  /* 0x0000000b03007c0c */ /* 0x000fe2000bf66270 */
[----:B------:R-:W-:Y:S01]  /*2cad0*/  @P4 STG.E.U8 desc[UR42][R10.64], R21 ;  /* 0x000000150a004986 */ /* 0x000fe2000c10112a */
[C---:B------:R-:W-:Y:S01]  /*2cae0*/  VIADD R3, R13.reuse, UR6 ;  /* 0x000000060d037c36 */ /* 0x040fe20008000000 */
[----:B------:R-:W-:-:S02]  /*2caf0*/  IADD3 R6, P4, PT, R13, R0, RZ ;  /* 0x000000000d067210 */ /* 0x000fc40007f9e0ff */
[----:B------:R3:W-:Y:S01]  /*2cb00*/  @P5 STG.E.U8 desc[UR42][R8.64], R15 ;  /* 0x0000000f08005986 */ /* 0x0007e2000c10112a */
[----:B--2---:R-:W-:Y:S01]  /*2cb10*/  ISETP.LT.AND P5, PT, R26, UR4, !P0 ;  /* 0x000000041a007c0c */ /* 0x004fe2000c7a1270 */
[----:B------:R-:W-:Y:S01]  /*2cb20*/  VIADD R5, R29, 0x17 ;  /* 0x000000171d057836 */ /* 0x000fe20000000000 */
[----:B------:R-:W-:Y:S01]  /*2cb30*/  SHF.R.S32.HI R13, RZ, 0x1f, R3 ;  /* 0x0000001fff0d7819 */ /* 0x000fe20000011403 */
[----:B------:R-:W-:Y:S01]  /*2cb40*/  IMAD.X R7, R23, 0x1, R20, P4 ;  /* 0x0000000117077824 */ /* 0x000fe200020e0614 */
[----:B------:R-:W-:Y:S01]  /*2cb50*/  IADD3 R4, P6, PT, R3, R22, RZ ;  /* 0x0000001603047210 */ /* 0x000fe20007fde0ff */
[----:B------:R-:W2:Y:S01]  /*2cb60*/  LDCU UR4, c[0x0][0x398] ;  /* 0x00007300ff0477ac */ /* 0x000ea20008000800 */
[----:B------:R-:W-:Y:S02]  /*2cb70*/  PRMT R17, R17, 0x7773, RZ ;  /* 0x0000777311117816 */ /* 0x000fe400000000ff */
[----:B------:R-:W-:Y:S01]  /*2cb80*/  ISETP.GE.AND P4, PT, R5, UR11, PT ;  /* 0x0000000b05007c0c */ /* 0x000fe2000bf86270 */
[----:B------:R-:W-:Y:S01]  /*2cb90*/  IMAD.X R5, R13, 0x1, R24, P6 ;  /* 0x000000010d057824 */ /* 0x000fe200030e0618 */
[----:B---3--:R-:W-:Y:S01]  /*2cba0*/  PRMT R15, R18, 0x7770, RZ ;  /* 0x00007770120f7816 */ /* 0x008fe200000000ff */
[----:B------:R3:W-:Y:S01]  /*2cbb0*/  @P2 STG.E.U8 desc[UR42][R6.64], R17 ;  /* 0x0000001106002986 */ /* 0x0007e2000c10112a */
[----:B----4-:R-:W-:Y:S01]  /*2cbc0*/  ISETP.LT.AND P2, PT, R28, UR5, !P0 ;  /* 0x000000051c007c0c */ /* 0x010fe2000c741270 */
[----:B------:R-:W4:Y:S01]  /*2cbd0*/  LDCU UR5, c[0x0][0x398] ;  /* 0x00007300ff0577ac */ /* 0x000f220008000800 */
[C---:B------:R-:W-:Y:S01]  /*2cbe0*/  VIADD R9, R3.reuse, UR6 ;  /* 0x0000000603097c36 */ /* 0x040fe20008000000 */
[----:B------:R-:W-:Y:S01]  /*2cbf0*/  IADD3 R10, P0, PT, R3, R0, RZ ;  /* 0x00000000030a7210 */ /* 0x000fe20007f1e0ff */
[----:B------:R1:W-:Y:S01]  /*2cc00*/  @P5 STG.E.U8 desc[UR42][R4.64], R15 ;  /* 0x0000000f04005986 */ /* 0x0003e2000c10112a */
[----:B0-----:R-:W-:Y:S01]  /*2cc10*/  ISETP.LT.AND P5, PT, R26, UR7, !P1 ;  /* 0x000000071a007c0c */ /* 0x001fe2000cfa1270 */
[----:B------:R-:W0:Y:S01]  /*2cc20*/  LDCU UR7, c[0x0][0x398] ;  /* 0x00007300ff0777ac */ /* 0x000e220008000800 */
[----:B------:R-:W-:Y:S01]  /*2cc30*/  SHF.R.S32.HI R3, RZ, 0x1f, R9 ;  /* 0x0000001fff037819 */ /* 0x000fe20000011409 */
[----:B------:R-:W-:Y:S01]  /*2cc40*/  IMAD.X R11, R13, 0x1, R20, P0 ;  /* 0x000000010d0b7824 */ /* 0x000fe200000e0614 */
[----:B------:R-:W-:-:S02]  /*2cc50*/  IADD3 R12, P6, PT, R9, R22, RZ ;  /* 0x00000016090c7210 */ /* 0x000fc40007fde0ff */
[C---:B------:R-:W-:Y:S01]  /*2cc60*/  PRMT R21, R18.reuse, 0x7772, RZ ;  /* 0x0000777212157816 */ /* 0x040fe200000000ff */
[----:B------:R-:W-:Y:S01]  /*2cc70*/  VIADD R8, R29, 0x18 ;  /* 0x000000181d087836 */ /* 0x000fe20000000000 */
[----:B------:R-:W-:Y:S01]  /*2cc80*/  PRMT R23, R18, 0x7771, RZ ;  /* 0x0000777112177816 */ /* 0x000fe200000000ff */
[----:B------:R-:W-:Y:S01]  /*2cc90*/  IMAD.X R13, R3, 0x1, R24, P6 ;  /* 0x00000001030d7824 */ /* 0x000fe200030e0618 */
[----:B------:R-:W0:Y:S04]  /*2cca0*/  LDS.128 R4, [R2] ;  /* 0x0000000002047984 */ /* 0x000e280000000c00 */
[----:B------:R1:W-:Y:S01]  /*2ccb0*/  @P2 STG.E.U8 desc[UR42][R10.64], R23 ;  /* 0x000000170a002986 */ /* 0x0003e2000c10112a */
[----:B--2---:R-:W-:Y:S01]  /*2ccc0*/  ISETP.LT.AND P2, PT, R28, UR4, !P1 ;  /* 0x000000041c007c0c */ /* 0x004fe2000cf41270 */
[----:B------:R-:W2:Y:S01]  /*2ccd0*/  LDCU UR4, c[0x0][0x398] ;  /* 0x00007300ff0477ac */ /* 0x000ea20008000800 */
[----:B---3--:R-:W-:Y:S01]  /*2cce0*/  VIADD R17, R9, UR6 ;  /* 0x0000000609117c36 */ /* 0x008fe20008000000 */
[----:B------:R3:W-:Y:S01]  /*2ccf0*/  @P5 STG.E.U8 desc[UR42][R12.64], R21 ;  /* 0x000000150c005986 */ /* 0x0007e2000c10112a */
[----:B----4-:R-:W-:Y:S01]  /*2cd00*/  ISETP.LT.AND P5, PT, R26, UR5, !P3 ;  /* 0x000000051a007c0c */ /* 0x010fe2000dfa1270 */
[----:B------:R-:W4:Y:S01]  /*2cd10*/  LDCU UR5, c[0x0][0x398] ;  /* 0x00007300ff0577ac */ /* 0x000f220008000800 */
[----:B------:R-:W-:-:S02]  /*2cd20*/  ISETP.GE.AND P0, PT, R8, UR11, PT ;  /* 0x0000000b08007c0c */ /* 0x000fc4000bf06270 */
[----:B------:R-:W-:Y:S02]  /*2cd30*/  IADD3 R8, P1, PT, R9, R0, RZ ;  /* 0x0000000009087210 */ /* 0x000fe40007f3e0ff */
[----:B-1----:R-:W-:Y:S02]  /*2cd40*/  SHF.R.S32.HI R15, RZ, 0x1f, R17 ;  /* 0x0000001fff0f7819 */ /* 0x002fe40000011411 */
[----:B------:R-:W-:Y:S01]  /*2cd50*/  IADD3 R10, P6, PT, R17, R22, RZ ;  /* 0x00000016110a7210 */ /* 0x000fe20007fde0ff */
[----:B------:R-:W-:Y:S01]  /*2cd60*/  IMAD.X R9, R3, 0x1, R20, P1 ;  /* 0x0000000103097824 */ /* 0x000fe200008e0614 */
[----:B------:R-:W-:Y:S02]  /*2cd70*/  PRMT R23, R18, 0x7773, RZ ;  /* 0x0000777312177816 */ /* 0x000fe400000000ff */
[----:B------:R-:W-:Y:S01]  /*2cd80*/  PRMT R25, R19, 0x7770, RZ ;  /* 0x0000777013197816 */ /* 0x000fe200000000ff */
[----:B------:R-:W-:Y:S01]  /*2cd90*/  IMAD.X R11, R15, 0x1, R24, P6 ;  /* 0x000000010f0b7824 */ /* 0x000fe200030e0618 */
[----:B0-----:R-:W-:Y:S01]  /*2cda0*/  ISETP.LT.AND P3, PT, R28, UR7, !P3 ;  /* 0x000000071c007c0c */ /* 0x001fe2000df61270 */
[----:B------:R-:W0:Y:S01]  /*2cdb0*/  LDCU UR7, c[0x0][0x398] ;  /* 0x00007300ff0777ac */ /* 0x000e220008000800 */
[----:B------:R1:W-:Y:S01]  /*2cdc0*/  @P2 STG.E.U8 desc[UR42][R8.64], R23 ;  /* 0x0000001708002986 */ /* 0x0003e2000c10112a */
[C---:B---3--:R-:W-:Y:S01]  /*2cdd0*/  VIADD R21, R17.reuse, UR6 ;  /* 0x0000000611157c36 */ /* 0x048fe20008000000 */
[----:B------:R-:W-:-:S02]  /*2cde0*/  IADD3 R12, P2, PT, R17, R0, RZ ;  /* 0x00000000110c7210 */ /* 0x000fc40007f5e0ff */
[----:B------:R3:W-:Y:S01]  /*2cdf0*/  @P5 STG.E.U8 desc[UR42][R10.64], R25 ;  /* 0x000000190a005986 */ /* 0x0007e2000c10112a */
[----:B--2---:R-:W-:Y:S01]  /*2ce00*/  ISETP.LT.AND P5, PT, R26, UR4, !P4 ;  /* 0x000000041a007c0c */ /* 0x004fe2000e7a1270 */
[----:B------:R-:W-:Y:S01]  /*2ce10*/  VIADD R3, R29, 0x1a ;  /* 0x0000001a1d037836 */ /* 0x000fe20000000000 */
[----:B------:R-:W-:Y:S01]  /*2ce20*/  SHF.R.S32.HI R27, RZ, 0x1f, R21 ;  /* 0x0000001fff1b7819 */ /* 0x000fe20000011415 */
[----:B------:R-:W2:Y:S01]  /*2ce30*/  LDCU UR4, c[0x0][0x398] ;  /* 0x00007300ff0477ac */ /* 0x000ea20008000800 */
[----:B------:R-:W-:Y:S01]  /*2ce40*/  IADD3 R2, P6, PT, R21, R22, RZ ;  /* 0x0000001615027210 */ /* 0x000fe20007fde0ff */
[----:B------:R-:W-:Y:S01]  /*2ce50*/  IMAD.X R13, R15, 0x1, R20, P2 ;  /* 0x000000010f0d7824 */ /* 0x000fe200010e0614 */
[----:B------:R-:W-:Y:S02]  /*2ce60*/  ISETP.GE.AND P2, PT, R3, UR11, PT ;  /* 0x0000000b03007c0c */ /* 0x000fe4000bf46270 */
[----:B-1----:R-:W-:Y:S01]  /*2ce70*/  PRMT R23, R19, 0x7771, RZ ;  /* 0x0000777113177816 */ /* 0x002fe200000000ff */
[----:B------:R-:W-:Y:S01]  /*2ce80*/  IMAD.X R3, R27, 0x1, R24, P6 ;  /* 0x000000011b037824 */ /* 0x000fe200030e0618 */
[----:B------:R-:W-:-:S02]  /*2ce90*/  PRMT R17, R19, 0x7772, RZ ;  /* 0x0000777213117816 */ /* 0x000fc400000000ff */
[----:B----4-:R-:W-:Y:S01]  /*2cea0*/  ISETP.LT.AND P4, PT, R28, UR5, !P4 ;  /* 0x000000051c007c0c */ /* 0x010fe2000e781270 */
[----:B------:R-:W1:Y:S01]  /*2ceb0*/  LDCU UR5, c[0x0][0x398] ;  /* 0x00007300ff0577ac */ /* 0x000e620008000800 */
[----:B------:R4:W-:Y:S01]  /*2cec0*/  @P3 STG.E.U8 desc[UR42][R12.64], R23 ;  /* 0x000000170c003986 */ /* 0x0009e2000c10112a */
[C---:B------:R-:W-:Y:S01]  /*2ced0*/  VIADD R15, R21.reuse, UR6 ;  /* 0x00000006150f7c36 */ /* 0x040fe20008000000 */
[----:B---3--:R-:W-:Y:S02]  /*2cee0*/  IADD3 R10, P3, PT, R21, R0, RZ ;  /* 0x00000000150a7210 */ /* 0x008fe40007f7e0ff */
[----:B------:R3:W-:Y:S01]  /*2cef0*/  @P5 STG.E.U8 desc[UR42][R2.64], R17 ;  /* 0x0000001102005986 */ /* 0x0007e2000c10112a */
[----:B0-----:R-:W-:Y:S01]  /*2cf00*/  ISETP.LT.AND P5, PT, R26, UR7, !P0 ;  /* 0x000000071a007c0c */ /* 0x001fe2000c7a1270 */
[----:B------:R-:W-:Y:S01]  /*2cf10*/  VIADD R9, R29, 0x1b ;  /* 0x0000001b1d097836 */ /* 0x000fe20000000000 */
[----:B------:R-:W-:Y:S02]  /*2cf20*/  SHF.R.S32.HI R21, RZ, 0x1f, R15 ;  /* 0x0000001fff157819 */ /* 0x000fe4000001140f */
[----:B------:R-:W-:Y:S01]  /*2cf30*/  IADD3 R8, P6, PT, R15, R22, RZ ;  /* 0x000000160f087210 */ /* 0x000fe20007fde0ff */
[----:B------:R-:W-:Y:S01]  /*2cf40*/  VIADD R14, R29, 0x19 ;  /* 0x000000191d0e7836 */ /* 0x000fe20000000000 */
[----:B------:R-:W-:Y:S01]  /*2cf50*/  PRMT R19, R19, 0x7773, RZ ;  /* 0x0000777313137816 */ /* 0x000fe200000000ff */
[----:B------:R-:W-:Y:S01]  /*2cf60*/  IMAD.X R11, R27, 0x1, R20, P3 ;  /* 0x000000011b0b7824 */ /* 0x000fe200018e0614 */
[----:B------:R-:W-:Y:S01]  /*2cf70*/  ISETP.GE.AND P3, PT, R9, UR11, PT ;  /* 0x0000000b09007c0c */ /* 0x000fe2000bf66270 */
[----:B------:R-:W-:Y:S01]  /*2cf80*/  IMAD.X R9, R21, 0x1, R24, P6 ;  /* 0x0000000115097824 */ /* 0x000fe200030e0618 */
[----:B----4-:R-:W-:Y:S01]  /*2cf90*/  PRMT R13, R4, 0x7770, RZ ;  /* 0x00007770040d7816 */ /* 0x010fe200000000ff */
[----:B------:R-:W0:Y:S01]  /*2cfa0*/  LDCU UR7, c[0x0][0x398] ;  /* 0x00007300ff0777ac */ /* 0x000e220008000800 */
[----:B--2---:R-:W-:Y:S01]  /*2cfb0*/  ISETP.LT.AND P0, PT, R28, UR4, !P0 ;  /* 0x000000041c007c0c */ /* 0x004fe2000c701270 */
[----:B------:R2:W-:Y:S01]  /*2cfc0*/  @P4 STG.E.U8 desc[UR42][R10.64], R19 ;  /* 0x000000130a004986 */ /* 0x0005e2000c10112a */
[----:B------:R-:W-:Y:S01]  /*2cfd0*/  ISETP.GE.AND P1, PT, R14, UR11, PT ;  /* 0x0000000b0e007c0c */ /* 0x000fe2000bf26270 */
[----:B------:R-:W4:Y:S01]  /*2cfe0*/  LDCU UR4, c[0x0][0x398] ;  /* 0x00007300ff0477ac */ /* 0x000f220008000800 */
[C---:B---3--:R-:W-:Y:S01]  /*2cff0*/  IADD3 R2, P4, PT, R15.reuse, R0, RZ ;  /* 0x000000000f027210 */ /* 0x048fe20007f9e0ff */
[----:B------:R-:W-:Y:S01]  /*2d000*/  VIADD R15, R15, UR6 ;  /* 0x000000060f0f7c36 */ /* 0x000fe20008000000 */
[----:B------:R3:W-:Y:S01]  /*2d010*/  @P5 STG.E.U8 desc[UR42][R8.64], R13 ;  /* 0x0000000d08005986 */ /* 0x0007e2000c10112a */
[----:B-1----:R-:W-:Y:S01]  /*2d020*/  ISETP.LT.AND P5, PT, R26, UR5, !P1 ;  /* 0x000000051a007c0c */ /* 0x002fe2000cfa1270 */
[----:B------:R-:W1:Y:S02]  /*2d030*/  LDCU UR5, c[0x0][0x398] ;  /* 0x00007300ff0577ac */ /* 0x000e640008000800 */
[----:B------:R-:W-:-:S02]  /*2d040*/  SHF.R.S32.HI R17, RZ, 0x1f, R15 ;  /* 0x0000001fff117819 */ /* 0x000fc4000001140f */
[----:B--2---:R-:W-:Y:S01]  /*2d050*/  IADD3 R10, P6, PT, R15, R22, RZ ;  /* 0x000000160f0a7210 */ /* 0x004fe20007fde0ff */
[----:B------:R-:W-:Y:S01]  /*2d060*/  IMAD.X R3, R21, 0x1, R20, P4 ;  /* 0x0000000115037824 */ /* 0x000fe200020e0614 */
[C---:B------:R-:W-:Y:S02]  /*2d070*/  PRMT R19, R4.reuse, 0x7771, RZ ;  /* 0x0000777104137816 */ /* 0x040fe400000000ff */
[----:B---3--:R-:W-:Y:S01]  /*2d080*/  PRMT R13, R4, 0x7772, RZ ;  /* 0x00007772040d7816 */ /* 0x008fe200000000ff */
[----:B------:R-:W-:Y:S02]  /*2d090*/  IMAD.X R11, R17, 0x1, R24, P6 ;  /* 0x00000001110b7824 */ /* 0x000fe400030e0618 */
[----:B------:R2:W-:Y:S01]  /*2d0a0*/  @P0 STG.E.U8 desc[UR42][R2.64], R19 ;  /* 0x0000001302000986 */ /* 0x0005e2000c10112a */
[C---:B------:R-:W-:Y:S01]  /*2d0b0*/  IADD3 R8, P0, PT, R15.reuse, R0, RZ ;  /* 0x000000000f087210 */ /* 0x040fe20007f1e0ff */
[----:B------:R-:W-:Y:S01]  /*2d0c0*/  VIADD R15, R15, UR6 ;  /* 0x000000060f0f7c36 */ /* 0x000fe20008000000 */
[----:B0-----:R-:W-:Y:S01]  /*2d0d0*/  ISETP.LT.AND P1, PT, R28, UR7, !P1 ;  /* 0x000000071c007c0c */ /* 0x001fe2000cf21270 */
[----:B------:R0:W-:Y:S01]  /*2d0e0*/  @P5 STG.E.U8 desc[UR42][R10.64], R13 ;  /* 0x0000000d0a005986 */ /* 0x0001e2000c10112a */
[----:B------:R-:W3:Y:S01]  /*2d0f0*/  LDCU UR7, c[0x0][0x398] ;  /* 0x00007300ff0777ac */ /* 0x000ee20008000800 */
[----:B----4-:R-:W-:Y:S01]  /*2d100*/  ISETP.LT.AND P5, PT, R26, UR4, !P2 ;  /* 0x000000041a007c0c */ /* 0x010fe2000d7a1270 */
[----:B------:R-:W4:Y:S01]  /*2d110*/  LDCU UR4, c[0x0][0x398] ;  /* 0x00007300ff0477ac */ /* 0x000f220008000800 */
[----:B--2---:R-:W-:-:S02]  /*2d120*/  SHF.R.S32.HI R19, RZ, 0x1f, R15 ;  /* 0x0000001fff137819 */ /* 0x004fc4000001140f */
[----:B------:R-:W-:Y:S01]  /*2d130*/  IADD3 R2, P6, PT, R15, R22, RZ ;  /* 0x000000160f027210 */ /* 0x000fe20007fde0ff */
[----:B------:R-:W-:Y:S01]  /*2d140*/  IMAD.X R9, R17, 0x1, R20, P0 ;  /* 0x0000000111097824 */ /* 0x000fe200000e0614 */
[----:B------:R-:W-:-:S03]  /*2d150*/  PRMT R17, R4, 0x7773, RZ ;  /* 0x0000777304117816 */ /* 0x000fc600000000ff */
[----:B------:R-:W-:Y:S01]  /*2d160*/  IMAD.X R3, R19, 0x1, R24, P6 ;  /* 0x0000000113037824 */ /* 0x000fe200030e0618 */
[C---:B0-----:R-:W-:Y:S01]  /*2d170*/  IADD3 R10, P6, PT, R15.reuse, R0, RZ ;  /* 0x000000000f0a7210 */ /* 0x041fe20007fde0ff */
[----:B------:R-:W-:Y:S01]  /*2d180*/  VIADD R15, R15, UR6 ;  /* 0x000000060f0f7c36 */ /* 0x000fe20008000000 */
[----:B------:R-:W-:Y:S01]  /*2d190*/  PRMT R13, R5, 0x7770, RZ ;  /* 0x00007770050d7816 */ /* 0x000fe200000000ff */
[----:B------:R0:W-:Y:S01]  /*2d1a0*/  @P1 STG.E.U8 desc[UR42][R8.64], R17 ;  /* 0x0000001108001986 */ /* 0x0001e2000c10112a */
[----:B-1----:R-:W-:Y:S01]  /*2d1b0*/  ISETP.LT.AND P2, PT, R28, UR5, !P2 ;  /* 0x000000051c007c0c */ /* 0x002fe2000d741270 */
[----:B------:R-:W1:Y:S01]  /*2d1c0*/  LDCU UR5, c[0x0][0x398] ;  /* 0x00007300ff0577ac */ /* 0x000e620008000800 */
[----:B------:R-:W-:Y:S01]  /*2d1d0*/  IMAD.X R11, R19, 0x1, R20, P6 ;  /* 0x00000001130b7824 */ /* 0x000fe200030e0614 */
[----:B------:R-:W-:Y:S01]  /*2d1e0*/  SHF.R.S32.HI R19, RZ, 0x1f, R15 ;  /* 0x0000001fff137819 */ /* 0x000fe2000001140f */
[----:B------:R2:W-:Y:S01]  /*2d1f0*/  @P5 STG.E.U8 desc[UR42][R2.64], R13 ;  /* 0x0000000d02005986 */ /* 0x0005e2000c10112a */
[----:B---3--:R-:W-:Y:S01]  /*2d200*/  ISETP.LT.AND P5, PT, R26, UR7, !P3 ;  /* 0x000000071a007c0c */ /* 0x008fe2000dfa1270 */
[----:B------:R-:W-:Y:S01]  /*2d210*/  VIADD R12, R29, 0x1c ;  /* 0x0000001c1d0c7836 */ /* 0x000fe20000000000 */
[----:B----4-:R-:W-:-:S02]  /*2d220*/  ISETP.LT.AND P3, PT, R28, UR4, !P3 ;  /* 0x000000041c007c0c */ /* 0x010fc4000df61270 */
[----:B------:R-:W-:Y:S01]  /*2d230*/  PRMT R21, R5, 0x7773, RZ ;  /* 0x0000777305157816 */ /* 0x000fe200000000ff */
[----:B------:R-:W-:Y:S01]  /*2d240*/  VIADD R4, R29, 0x1e ;  /* 0x0000001e1d047836 */ /* 0x000fe20000000000 */
[----:B0-----:R-:W-:Y:S01]  /*2d250*/  IADD3 R8, P6, PT, R15, R22, RZ ;  /* 0x000000160f087210 */ /* 0x001fe20007fde0ff */
[----:B------:R-:W0:Y:S04]  /*2d260*/  LDCU UR4, c[0x0][0x398] ;  /* 0x00007300ff0477ac */ /* 0x000e280008000800 */
[----:B------:R-:W-:Y:S01]  /*2d270*/  IMAD.X R9, R19, 0x1, R24, P6 ;  /* 0x0000000113097824 */ /* 0x000fe200030e0618 */
[----:B--2---:R-:W-:Y:S01]  /*2d280*/  IADD3 R2, P6, PT, R15, R0, RZ ;  /* 0x000000000f027210 */ /* 0x004fe20007fde0ff */
[----:B------:R-:W2:Y:S01]  /*2d290*/  LDCU UR7, c[0x0][0x398] ;  /* 0x00007300ff0777ac */ /* 0x000ea20008000800 */
[----:B------:R-:W-:-:S02]  /*2d2a0*/  PRMT R17, R5, 0x7771, RZ ;  /* 0x0000777105117816 */ /* 0x000fc400000000ff */
[----:B------:R-:W-:Y:S01]  /*2d2b0*/  ISETP.GE.AND P4, PT, R12, UR11, PT ;  /* 0x0000000b0c007c0c */ /* 0x000fe2000bf86270 */
[----:B------:R-:W-:Y:S01]  /*2d2c0*/  VIADD R12, R29, 0x1d ;  /* 0x0000001d1d0c7836 */ /* 0x000fe20000000000 */
[----:B------:R-:W-:Y:S01]  /*2d2d0*/  PRMT R13, R5, 0x7772, RZ ;  /* 0x00007772050d7816 */ /* 0x000fe200000000ff */
[----:B------:R-:W-:Y:S02]  /*2d2e0*/  IMAD.X R3, R19, 0x1, R20, P6 ;  /* 0x0000000113037824 */ /* 0x000fe400030e0614 */
[----:B------:R-:W-:Y:S01]  /*2d2f0*/  VIADD R15, R15, UR6 ;  /* 0x000000060f0f7c36 */ /* 0x000fe20008000000 */
[----:B------:R3:W-:Y:S01]  /*2d300*/  @P2 STG.E.U8 desc[UR42][R10.64], R17 ;  /* 0x000000110a002986 */ /* 0x0007e2000c10112a */
[----:B------:R-:W-:-:S03]  /*2d310*/  ISETP.GE.AND P0, PT, R12, UR11, PT ;  /* 0x0000000b0c007c0c */ /* 0x000fc6000bf06270 */
[----:B------:R4:W-:Y:S01]  /*2d320*/  @P5 STG.E.U8 desc[UR42][R8.64], R13 ;  /* 0x0000000d08005986 */ /* 0x0009e2000c10112a */
[----:B-1----:R-:W-:Y:S01]  /*2d330*/  ISETP.LT.AND P5, PT, R26, UR5, !P4 ;  /* 0x000000051a007c0c */ /* 0x002fe2000e7a1270 */
[----:B------:R-:W1:Y:S01]  /*2d340*/  LDCU UR5, c[0x0][0x398] ;  /* 0x00007300ff0577ac */ /* 0x000e620008000800 */
[----:B------:R-:W-:Y:S01]  /*2d350*/  SHF.R.S32.HI R5, RZ, 0x1f, R15 ;  /* 0x0000001fff057819 */ /* 0x000fe2000001140f */
[----:B------:R0:W-:Y:S01]  /*2d360*/  @P3 STG.E.U8 desc[UR42][R2.64], R21 ;  /* 0x0000001502003986 */ /* 0x0001e2000c10112a */
[C---:B------:R-:W-:Y:S02]  /*2d370*/  IADD3 R12, P3, PT, R15.reuse, R0, RZ ;  /* 0x000000000f0c7210 */ /* 0x040fe40007f7e0ff */
[----:B------:R-:W-:Y:S01]  /*2d380*/  ISETP.LT.AND P4, PT, R28, UR8, !P4 ;  /* 0x000000081c007c0c */ /* 0x000fe2000e781270 */
[----:B------:R-:W1:Y:S01]  /*2d390*/  LDCU UR8, c[0x0][0x398] ;  /* 0x00007300ff0877ac */ /* 0x000e620008000800 */
[----:B---3--:R-:W-:Y:S01]  /*2d3a0*/  IADD3 R10, P6, PT, R15, R22, RZ ;  /* 0x000000160f0a7210 */ /* 0x008fe20007fde0ff */
[----:B----4-:R-:W-:-:S04]  /*2d3b0*/  IMAD.X R13, R5, 0x1, R20, P3 ;  /* 0x00000001050d7824 */ /* 0x010fc800018e0614 */
[----:B------:R-:W-:Y:S02]  /*2d3c0*/  IMAD.X R11, R5, 0x1, R24, P6 ;  /* 0x00000001050b7824 */ /* 0x000fe400030e0618 */
[----:B------:R-:W-:Y:S01]  /*2d3d0*/  VIADD R5, R15, UR6 ;  /* 0x000000060f057c36 */ /* 0x000fe20008000000 */
[----:B------:R-:W-:Y:S01]  /*2d3e0*/  ISETP.GE.AND P1, PT, R4, UR11, PT ;  /* 0x0000000b04007c0c */ /* 0x000fe2000bf26270 */
[----:B------:R-:W-:Y:S01]  /*2d3f0*/  VIADD R4, R29, 0x1f ;  /* 0x0000001f1d047836 */ /* 0x000fe20000000000 */
[C---:B------:R-:W-:Y:S02]  /*2d400*/  PRMT R19, R6.reuse, 0x7770, RZ ;  /* 0x0000777006137816 */ /* 0x040fe400000000ff */
[----:B------:R-:W-:Y:S01]  /*2d410*/  PRMT R17, R6, 0x7771, RZ ;  /* 0x0000777106117816 */ /* 0x000fe200000000ff */
[C---:B------:R-:W-:Y:S01]  /*2d420*/  VIADD R9, R5.reuse, UR6 ;  /* 0x0000000605097c36 */ /* 0x040fe20008000000 */
[----:B------:R-:W-:Y:S02]  /*2d430*/  SHF.R.S32.HI R15, RZ, 0x1f, R5 ;  /* 0x0000001fff0f7819 */ /* 0x000fe40000011405 */
[----:B0-----:R-:W-:Y:S01]  /*2d440*/  IADD3 R2, P3, PT, R5, R22, RZ ;  /* 0x0000001605027210 */ /* 0x001fe20007f7e0ff */
[----:B------:R0:W-:Y:S01]  /*2d450*/  @P5 STG.E.U8 desc[UR42][R10.64], R19 ;  /* 0x000000130a005986 */ /* 0x0001e2000c10112a */
[----:B------:R-:W-:-:S03]  /*2d460*/  ISETP.GE.AND P2, PT, R4, UR11, PT ;  /* 0x0000000b04007c0c */ /* 0x000fc6000bf46270 */
[----:B------:R3:W-:Y:S01]  /*2d470*/  @P4 STG.E.U8 desc[UR42][R12.64], R17 ;  /* 0x000000110c004986 */ /* 0x0007e2000c10112a */
[----:B------:R-:W-:Y:S01]  /*2d480*/  IADD3 R4, P4, PT, R5, R0, RZ ;  /* 0x0000000005047210 */ /* 0x000fe20007f9e0ff */
[----:B------:R-:W-:Y:S01]  /*2d490*/  IMAD.X R3, R15, 0x1, R24, P3 ;  /* 0x000000010f037824 */ /* 0x000fe200018e0618 */
[C---:B------:R-:W-:Y:S01]  /*2d4a0*/  IADD3 R8, P3, PT, R9.reuse, R22, RZ ;  /* 0x0000001609087210 */ /* 0x040fe20007f7e0ff */
[----:B0-----:R-:W-:Y:S01]  /*2d4b0*/  VIADD R11, R9, UR6 ;  /* 0x00000006090b7c36 */ /* 0x001fe20008000000 */
[----:B------:R-:W-:Y:S01]  /*2d4c0*/  SHF.R.S32.HI R19, RZ, 0x1f, R9 ;  /* 0x0000001fff137819 */ /* 0x000fe20000011409 */
[----:B------:R-:W-:Y:S01]  /*2d4d0*/  IMAD.X R5, R15, 0x1, R20, P4 ;  /* 0x000000010f057824 */ /* 0x000fe200020e0614 */
[----:B------:R-:W-:Y:S02]  /*2d4e0*/  IADD3 R10, P6, PT, R9, R0, RZ ;  /* 0x00000000090a7210 */ /* 0x000fe40007fde0ff */
[----:B------:R-:W-:Y:S01]  /*2d4f0*/  IADD3 R22, P4, PT, R11, R22, RZ ;  /* 0x000000160b167210 */ /* 0x000fe20007f9e0ff */
[----:B------:R-:W-:Y:S01]  /*2d500*/  IMAD.X R9, R19, 0x1, R24, P3 ;  /* 0x0000000113097824 */ /* 0x000fe200018e0618 */
[----:B---3--:R-:W-:-:S02]  /*2d510*/  SHF.R.S32.HI R13, RZ, 0x1f, R11 ;  /* 0x0000001fff0d7819 */ /* 0x008fc4000001140b */
[----:B------:R-:W-:Y:S02]  /*2d520*/  ISETP.LT.AND P5, PT, R26, UR4, !P0 ;  /* 0x000000041a007c0c */ /* 0x000fe4000c7a1270 */
[----:B------:R-:W-:Y:S01]  /*2d530*/  IADD3 R12, P3, PT, R11, R0, RZ ;  /* 0x000000000b0c7210 */ /* 0x000fe20007f7e0ff */
[----:B------:R-:W-:Y:S01]  /*2d540*/  IMAD.X R11, R19, 0x1, R20, P6 ;  /* 0x00000001130b7824 */ /* 0x000fe200030e0614 */
[----:B--2---:R-:W-:Y:S01]  /*2d550*/  ISETP.LT.AND P0, PT, R28, UR7, !P0 ;  /* 0x000000071c007c0c */ /* 0x004fe2000c701270 */
[----:B------:R-:W-:Y:S01]  /*2d560*/  IMAD.X R23, R13, 0x1, R24, P4 ;  /* 0x000000010d177824 */ /* 0x000fe200020e0618 */
[----:B-1----:R-:W-:Y:S02]  /*2d570*/  ISETP.LT.AND P6, PT, R26, UR5, !P1 ;  /* 0x000000051a007c0c */ /* 0x002fe4000cfc1270 */
[----:B------:R-:W-:Y:S02]  /*2d580*/  ISETP.LT.AND P1, PT, R28, UR8, !P1 ;  /* 0x000000081c007c0c */ /* 0x000fe4000cf21270 */
[----:B------:R-:W-:-:S02]  /*2d590*/  ISETP.LT.AND P4, PT, R26, UR9, !P2 ;  /* 0x000000091a007c0c */ /* 0x000fc4000d781270 */
[----:B------:R-:W-:Y:S02]  /*2d5a0*/  ISETP.LT.AND P2, PT, R28, UR10, !P2 ;  /* 0x0000000a1c007c0c */ /* 0x000fe4000d741270 */
[C---:B------:R-:W-:Y:S02]  /*2d5b0*/  PRMT R25, R6.reuse, 0x7772, RZ ;  /* 0x0000777206197816 */ /* 0x040fe400000000ff */
[----:B------:R-:W-:Y:S02]  /*2d5c0*/  PRMT R21, R6, 0x7773, RZ ;  /* 0x0000777306157816 */ /* 0x000fe400000000ff */
[C---:B------:R-:W-:Y:S02]  /*2d5d0*/  PRMT R15, R7.reuse, 0x7773, RZ ;  /* 0x00007773070f7816 */ /* 0x040fe400000000ff */
[C---:B------:R-:W-:Y:S02]  /*2d5e0*/  PRMT R17, R7.reuse, 0x7772, RZ ;  /* 0x0000777207117816 */ /* 0x040fe400000000ff */
[----:B------:R-:W-:-:S02]  /*2d5f0*/  PRMT R19, R7, 0x7771, RZ ;  /* 0x0000777107137816 */ /* 0x000fc400000000ff */
[----:B------:R-:W-:Y:S01]  /*2d600*/  PRMT R7, R7, 0x7770, RZ ;  /* 0x0000777007077816 */ /* 0x000fe200000000ff */
[----:B------:R0:W-:Y:S04]  /*2d610*/  @P5 STG.E.U8 desc[UR42][R2.64], R25 ;  /* 0x0000001902005986 */ /* 0x0001e8000c10112a */
[----:B------:R0:W-:Y:S04]  /*2d620*/  @P0 STG.E.U8 desc[UR42][R4.64], R21 ;  /* 0x0000001504000986 */ /* 0x0001e8000c10112a */
[----:B------:R0:W-:Y:S04]  /*2d630*/  @P6 STG.E.U8 desc[UR42][R8.64], R7 ;  /* 0x0000000708006986 */ /* 0x0001e8000c10112a */
[----:B------:R0:W-:Y:S01]  /*2d640*/  @P1 STG.E.U8 desc[UR42][R10.64], R19 ;  /* 0x000000130a001986 */ /* 0x0001e2000c10112a */
[----:B------:R-:W-:-:S03]  /*2d650*/  IMAD.X R13, R13, 0x1, R20, P3 ;  /* 0x000000010d0d7824 */ /* 0x000fc600018e0614 */
[----:B------:R0:W-:Y:S01]  /*2d660*/  @P4 STG.E.U8 desc[UR42][R22.64], R17 ;  /* 0x0000001116004986 */ /* 0x0001e2000c10112a */
[----:B------:R-:W-:Y:S05]  /*2d670*/  @!P2 EXIT ;  /* 0x000000000000a94d */ /* 0x000fea0003800000 */
[----:B------:R-:W-:Y:S01]  /*2d680*/  STG.E.U8 desc[UR42][R12.64], R15 ;  /* 0x0000000f0c007986 */ /* 0x000fe2000c10112a */
[----:B------:R-:W-:Y:S05]  /*2d690*/  EXIT ;  /* 0x000000000000794d */ /* 0x000fea0003800000 */
.L_x_2:
[----:B------:R-:W-:-:S00]  /*2d6a0*/  BRA `(.L_x_2) ;  /* 0xfffffffc00fc7947 */ /* 0x000fc0000383ffff */
[----:B------:R-:W-:-:S00]  /*2d6b0*/  NOP ;  /* 0x0000000000007918 */ /* 0x000fc00000000000 */
        /* <DEDUP_REMOVED lines=12> */
.L_x_3:


//--------------------- .nv.shared.matmul_kernel  --------------------------
	.section	.nv.shared.matmul_kernel,"aw",@nobits
	.sectionflags	@""
	.align	16
	.zero		1024


//--------------------- .nv.shared.reserved.0     --------------------------
	.section	.nv.shared.reserved.0,"aw",@nobits
	.weak		__nv_reservedSMEM_offset_0_alias
	.size		__nv_reservedSMEM_offset_0_alias, 0, 64
	.other		__nv_reservedSMEM_offset_0_alias,@"STO_CUDA_RESERVED_SHARED STV_DEFAULT"
__nv_reservedSMEM_offset_0_alias:
	.zero		0
	.zero		64


//--------------------- .nv.constant0.matmul_kernel --------------------------
	.section	.nv.constant0.matmul_kernel,"a",@progbits
	.sectionflags	@""
	.align	4
.nv.constant0.matmul_kernel:
	.zero		976


//--------------------- SYMBOLS --------------------------

	.type		.nv.reservedSmem.offset0,@object
	.size		.nv.reservedSmem.offset0,0x4
	.type		.nv.reservedSmem.cap,@object
	.size		.nv.reservedSmem.cap,0x4
